//
// Generated by NVIDIA NVVM Compiler
//
// Compiler Build ID: CL-36424714
// Cuda compilation tools, release 13.0, V13.0.88
// Based on NVVM 20.0.0
//

.version 9.0
.target sm_100
.address_size 64

	// .globl	_Z8ponerTNTPiiiiiiS_iiP17curandStateXORWOW
.extern .func  (.param .b32 func_retval0) vprintf
(
	.param .b64 vprintf_param_0,
	.param .b64 vprintf_param_1
)
;
.global .align 4 .b8 precalc_xorwow_matrix[102400];
.global .align 4 .b8 precalc_xorwow_offset_matrix[102400];
.global .align 4 .b8 mrg32k3aM1[2304];
.global .align 4 .b8 mrg32k3aM2[2304];
.global .align 4 .b8 mrg32k3aM1SubSeq[2016];
.global .align 4 .b8 mrg32k3aM2SubSeq[2016];
.global .align 4 .b8 mrg32k3aM1Seq[2304];
.global .align 4 .b8 mrg32k3aM2Seq[2304];
.const .align 8 .b8 __cr_lgamma_table[72];
// _ZZ8ponerTNTPiiiiiiS_iiP17curandStateXORWOWE5valor has been demoted
// _ZZ8ponerTNTPiiiiiiS_iiP17curandStateXORWOWE13arr_adyacente has been demoted
// _ZZ10ponerBombaPiiiiiiS_iiP17curandStateXORWOWE5valor has been demoted
// _ZZ10ponerBombaPiiiiiiS_iiP17curandStateXORWOWE13arr_adyacente has been demoted
// _ZZ14comprobarParesPiiiiiiS_iP17curandStateXORWOWE5valor_$_0 has been demoted
// _ZZ14comprobarParesPiiiiiiS_iP17curandStateXORWOWE5valor_$_1 has been demoted
// _ZZ14comprobarParesPiiiiiiS_iP17curandStateXORWOWE13arr_adyacente_$_1 has been demoted
// _ZZ21comprobarRompecabezasPiiiiiiS_iP17curandStateXORWOWE8list_pos has been demoted
// _ZZ21comprobarRompecabezasPiiiiiiS_iP17curandStateXORWOWE9list_pos2 has been demoted
.global .align 1 .b8 _ZN34_INTERNAL_185cb5a8_4_k_cu_76828ac04cuda3std3__45__cpo5beginE[1];
.global .align 1 .b8 _ZN34_INTERNAL_185cb5a8_4_k_cu_76828ac04cuda3std3__45__cpo3endE[1];
.global .align 1 .b8 _ZN34_INTERNAL_185cb5a8_4_k_cu_76828ac04cuda3std3__45__cpo6cbeginE[1];
.global .align 1 .b8 _ZN34_INTERNAL_185cb5a8_4_k_cu_76828ac04cuda3std3__45__cpo4cendE[1];
.global .align 1 .b8 _ZN34_INTERNAL_185cb5a8_4_k_cu_76828ac04cuda3std3__45__cpo6rbeginE[1];
.global .align 1 .b8 _ZN34_INTERNAL_185cb5a8_4_k_cu_76828ac04cuda3std3__45__cpo4rendE[1];
.global .align 1 .b8 _ZN34_INTERNAL_185cb5a8_4_k_cu_76828ac04cuda3std3__45__cpo7crbeginE[1];
.global .align 1 .b8 _ZN34_INTERNAL_185cb5a8_4_k_cu_76828ac04cuda3std3__45__cpo5crendE[1];
.global .align 1 .b8 _ZN34_INTERNAL_185cb5a8_4_k_cu_76828ac04cuda3std3__436_GLOBAL__N__185cb5a8_4_k_cu_76828ac06ignoreE[1];
.global .align 1 .b8 _ZN34_INTERNAL_185cb5a8_4_k_cu_76828ac04cuda3std3__419piecewise_constructE[1];
.global .align 1 .b8 _ZN34_INTERNAL_185cb5a8_4_k_cu_76828ac04cuda3std3__48in_placeE[1];
.global .align 1 .b8 _ZN34_INTERNAL_185cb5a8_4_k_cu_76828ac04cuda3std3__420unreachable_sentinelE[1];
.global .align 1 .b8 _ZN34_INTERNAL_185cb5a8_4_k_cu_76828ac04cuda3std3__47nulloptE[1];
.global .align 1 .b8 _ZN34_INTERNAL_185cb5a8_4_k_cu_76828ac04cuda3std3__48unexpectE[1];
.global .align 1 .b8 _ZN34_INTERNAL_185cb5a8_4_k_cu_76828ac04cuda3std6ranges3__45__cpo4swapE[1];
.global .align 1 .b8 _ZN34_INTERNAL_185cb5a8_4_k_cu_76828ac04cuda3std6ranges3__45__cpo9iter_moveE[1];
.global .align 1 .b8 _ZN34_INTERNAL_185cb5a8_4_k_cu_76828ac04cuda3std6ranges3__45__cpo5beginE[1];
.global .align 1 .b8 _ZN34_INTERNAL_185cb5a8_4_k_cu_76828ac04cuda3std6ranges3__45__cpo3endE[1];
.global .align 1 .b8 _ZN34_INTERNAL_185cb5a8_4_k_cu_76828ac04cuda3std6ranges3__45__cpo6cbeginE[1];
.global .align 1 .b8 _ZN34_INTERNAL_185cb5a8_4_k_cu_76828ac04cuda3std6ranges3__45__cpo4cendE[1];
.global .align 1 .b8 _ZN34_INTERNAL_185cb5a8_4_k_cu_76828ac04cuda3std6ranges3__45__cpo7advanceE[1];
.global .align 1 .b8 _ZN34_INTERNAL_185cb5a8_4_k_cu_76828ac04cuda3std6ranges3__45__cpo9iter_swapE[1];
.global .align 1 .b8 _ZN34_INTERNAL_185cb5a8_4_k_cu_76828ac04cuda3std6ranges3__45__cpo4nextE[1];
.global .align 1 .b8 _ZN34_INTERNAL_185cb5a8_4_k_cu_76828ac04cuda3std6ranges3__45__cpo4prevE[1];
.global .align 1 .b8 _ZN34_INTERNAL_185cb5a8_4_k_cu_76828ac04cuda3std6ranges3__45__cpo4dataE[1];
.global .align 1 .b8 _ZN34_INTERNAL_185cb5a8_4_k_cu_76828ac04cuda3std6ranges3__45__cpo5cdataE[1];
.global .align 1 .b8 _ZN34_INTERNAL_185cb5a8_4_k_cu_76828ac04cuda3std6ranges3__45__cpo4sizeE[1];
.global .align 1 .b8 _ZN34_INTERNAL_185cb5a8_4_k_cu_76828ac04cuda3std6ranges3__45__cpo5ssizeE[1];
.global .align 1 .b8 _ZN34_INTERNAL_185cb5a8_4_k_cu_76828ac04cuda3std6ranges3__45__cpo8distanceE[1];
.global .align 1 .b8 _ZN34_INTERNAL_185cb5a8_4_k_cu_76828ac06thrust24THRUST_300001_SM_1000_NS8cuda_cub3parE[1];
.global .align 1 .b8 _ZN34_INTERNAL_185cb5a8_4_k_cu_76828ac06thrust24THRUST_300001_SM_1000_NS8cuda_cub10par_nosyncE[1];
.global .align 1 .b8 _ZN34_INTERNAL_185cb5a8_4_k_cu_76828ac06thrust24THRUST_300001_SM_1000_NS6system6detail10sequential3seqE[1];
.global .align 1 .b8 _ZN34_INTERNAL_185cb5a8_4_k_cu_76828ac06thrust24THRUST_300001_SM_1000_NS6system3cpp3parE[1];
.global .align 1 .b8 _ZN34_INTERNAL_185cb5a8_4_k_cu_76828ac06thrust24THRUST_300001_SM_1000_NS12placeholders2_1E[1];
.global .align 1 .b8 _ZN34_INTERNAL_185cb5a8_4_k_cu_76828ac06thrust24THRUST_300001_SM_1000_NS12placeholders2_2E[1];
.global .align 1 .b8 _ZN34_INTERNAL_185cb5a8_4_k_cu_76828ac06thrust24THRUST_300001_SM_1000_NS12placeholders2_3E[1];
.global .align 1 .b8 _ZN34_INTERNAL_185cb5a8_4_k_cu_76828ac06thrust24THRUST_300001_SM_1000_NS12placeholders2_4E[1];
.global .align 1 .b8 _ZN34_INTERNAL_185cb5a8_4_k_cu_76828ac06thrust24THRUST_300001_SM_1000_NS12placeholders2_5E[1];
.global .align 1 .b8 _ZN34_INTERNAL_185cb5a8_4_k_cu_76828ac06thrust24THRUST_300001_SM_1000_NS12placeholders2_6E[1];
.global .align 1 .b8 _ZN34_INTERNAL_185cb5a8_4_k_cu_76828ac06thrust24THRUST_300001_SM_1000_NS12placeholders2_7E[1];
.global .align 1 .b8 _ZN34_INTERNAL_185cb5a8_4_k_cu_76828ac06thrust24THRUST_300001_SM_1000_NS12placeholders2_8E[1];
.global .align 1 .b8 _ZN34_INTERNAL_185cb5a8_4_k_cu_76828ac06thrust24THRUST_300001_SM_1000_NS12placeholders2_9E[1];
.global .align 1 .b8 _ZN34_INTERNAL_185cb5a8_4_k_cu_76828ac06thrust24THRUST_300001_SM_1000_NS12placeholders3_10E[1];
.global .align 1 .b8 _ZN34_INTERNAL_185cb5a8_4_k_cu_76828ac06thrust24THRUST_300001_SM_1000_NS3seqE[1];
.global .align 1 .b8 _ZN34_INTERNAL_185cb5a8_4_k_cu_76828ac06thrust24THRUST_300001_SM_1000_NS6deviceE[1];
.global .align 1 .b8 $str[38] = {80, 111, 115, 105, 99, 105, 111, 110, 32, 113, 117, 101, 32, 118, 97, 32, 97, 32, 112, 111, 110, 101, 114, 32, 101, 108, 32, 84, 78, 84, 58, 32, 37, 100, 32, 37, 100};
.global .align 1 .b8 $str$1[8] = {10, 72, 111, 108, 97, 51, 10};
.global .align 1 .b8 $str$2[36] = {80, 111, 115, 105, 99, 105, 111, 110, 32, 113, 117, 101, 32, 118, 97, 32, 97, 32, 112, 111, 110, 101, 114, 32, 101, 108, 32, 84, 78, 84, 58, 32, 37, 100, 32};
.global .align 1 .b8 $str$3[39] = {80, 111, 115, 105, 99, 105, 111, 110, 32, 113, 117, 101, 32, 118, 97, 32, 97, 32, 112, 111, 110, 101, 114, 32, 101, 108, 32, 84, 78, 84, 54, 58, 32, 37, 100, 32, 37, 100};
.global .align 1 .b8 $str$4[39] = {80, 111, 115, 105, 99, 105, 111, 110, 32, 113, 117, 101, 32, 118, 97, 32, 97, 32, 112, 111, 110, 101, 114, 32, 101, 108, 32, 84, 78, 84, 55, 58, 32, 37, 100, 32, 37, 100};
.global .align 1 .b8 $str$5[39] = {80, 111, 115, 105, 99, 105, 111, 110, 32, 113, 117, 101, 32, 118, 97, 32, 97, 32, 112, 111, 110, 101, 114, 32, 101, 108, 32, 84, 78, 84, 56, 58, 32, 37, 100, 32, 37, 100};
.global .align 1 .b8 $str$6[39] = {80, 111, 115, 105, 99, 105, 111, 110, 32, 113, 117, 101, 32, 118, 97, 32, 97, 32, 112, 111, 110, 101, 114, 32, 101, 108, 32, 84, 78, 84, 57, 58, 32, 37, 100, 32, 37, 100};
.global .align 1 .b8 $str$7[40] = {80, 111, 115, 105, 99, 105, 111, 110, 32, 113, 117, 101, 32, 118, 97, 32, 97, 32, 112, 111, 110, 101, 114, 32, 101, 108, 32, 84, 78, 84, 49, 48, 58, 32, 37, 100, 32, 37, 100};
.global .align 1 .b8 $str$8[40] = {80, 111, 115, 105, 99, 105, 111, 110, 32, 113, 117, 101, 32, 118, 97, 32, 97, 32, 112, 111, 110, 101, 114, 32, 101, 108, 32, 84, 78, 84, 49, 49, 58, 32, 37, 100, 32, 37, 100};
.global .align 1 .b8 $str$9[67] = {83, 101, 32, 101, 120, 112, 108, 111, 116, 97, 32, 101, 108, 32, 84, 78, 84, 44, 32, 115, 101, 32, 101, 120, 112, 108, 111, 116, 97, 110, 32, 116, 111, 100, 97, 115, 32, 108, 97, 115, 32, 99, 97, 115, 105, 108, 108, 97, 115, 32, 101, 110, 32, 117, 110, 32, 114, 97, 100, 105, 111, 32, 100, 101, 32, 52};
.global .align 1 .b8 $str$10[15] = {66, 111, 109, 98, 97, 32, 80, 117, 101, 115, 116, 97, 32, 10};
.global .align 1 .b8 $str$11[37] = {10, 32, 91, 73, 110, 102, 111, 114, 109, 97, 99, 105, 111, 110, 93, 32, 83, 101, 32, 101, 120, 112, 108, 111, 116, 97, 32, 108, 97, 32, 98, 111, 109, 98, 97, 10};
.global .align 1 .b8 $str$12[45] = {83, 101, 32, 103, 101, 110, 101, 114, 97, 32, 117, 110, 97, 32, 110, 117, 101, 118, 97, 32, 102, 105, 108, 97, 32, 121, 32, 99, 97, 101, 110, 32, 108, 97, 115, 32, 100, 101, 109, 97, 115, 58, 32, 10};
.global .align 1 .b8 $str$14[47] = {10, 69, 120, 112, 108, 111, 116, 97, 110, 100, 111, 32, 101, 108, 32, 82, 111, 109, 112, 101, 99, 97, 98, 101, 122, 97, 115, 32, 99, 111, 110, 32, 101, 108, 32, 99, 111, 108, 111, 114, 58, 32, 37, 100, 32, 10};

.visible .entry _Z8ponerTNTPiiiiiiS_iiP17curandStateXORWOW(
	.param .u64 .ptr .align 1 _Z8ponerTNTPiiiiiiS_iiP17curandStateXORWOW_param_0,
	.param .u32 _Z8ponerTNTPiiiiiiS_iiP17curandStateXORWOW_param_1,
	.param .u32 _Z8ponerTNTPiiiiiiS_iiP17curandStateXORWOW_param_2,
	.param .u32 _Z8ponerTNTPiiiiiiS_iiP17curandStateXORWOW_param_3,
	.param .u32 _Z8ponerTNTPiiiiiiS_iiP17curandStateXORWOW_param_4,
	.param .u32 _Z8ponerTNTPiiiiiiS_iiP17curandStateXORWOW_param_5,
	.param .u64 .ptr .align 1 _Z8ponerTNTPiiiiiiS_iiP17curandStateXORWOW_param_6,
	.param .u32 _Z8ponerTNTPiiiiiiS_iiP17curandStateXORWOW_param_7,
	.param .u32 _Z8ponerTNTPiiiiiiS_iiP17curandStateXORWOW_param_8,
	.param .u64 .ptr .align 1 _Z8ponerTNTPiiiiiiS_iiP17curandStateXORWOW_param_9
)
{
	.local .align 8 .b8 	__local_depot0[8];
	.reg .b64 	%SP;
	.reg .b64 	%SPL;
	.reg .pred 	%p<311>;
	.reg .b32 	%r<5460>;
	.reg .b32 	%f<685>;
	.reg .b64 	%rd<511>;
	// demoted variable
	.shared .align 4 .b8 _ZZ8ponerTNTPiiiiiiS_iiP17curandStateXORWOWE5valor[4];
	// demoted variable
	.shared .align 4 .b8 _ZZ8ponerTNTPiiiiiiS_iiP17curandStateXORWOWE13arr_adyacente[20];
	mov.u64 	%SPL, __local_depot0;
	cvta.local.u64 	%SP, %SPL;
	ld.param.u64 	%rd42, [_Z8ponerTNTPiiiiiiS_iiP17curandStateXORWOW_param_0];
	ld.param.u32 	%r568, [_Z8ponerTNTPiiiiiiS_iiP17curandStateXORWOW_param_1];
	ld.param.u32 	%r569, [_Z8ponerTNTPiiiiiiS_iiP17curandStateXORWOW_param_2];
	ld.param.u32 	%r570, [_Z8ponerTNTPiiiiiiS_iiP17curandStateXORWOW_param_4];
	ld.param.u32 	%r572, [_Z8ponerTNTPiiiiiiS_iiP17curandStateXORWOW_param_5];
	ld.param.u64 	%rd43, [_Z8ponerTNTPiiiiiiS_iiP17curandStateXORWOW_param_6];
	ld.param.u32 	%r571, [_Z8ponerTNTPiiiiiiS_iiP17curandStateXORWOW_param_8];
	ld.param.u64 	%rd44, [_Z8ponerTNTPiiiiiiS_iiP17curandStateXORWOW_param_9];
	cvta.to.global.u64 	%rd1, %rd43;
	cvta.to.global.u64 	%rd2, %rd44;
	cvta.to.global.u64 	%rd3, %rd42;
	add.u64 	%rd45, %SP, 0;
	add.u64 	%rd4, %SPL, 0;
	mov.u32 	%r573, %tid.x;
	mov.u32 	%r574, %ntid.x;
	mov.u32 	%r575, %ctaid.x;
	mad.lo.s32 	%r1, %r574, %r575, %r573;
	mov.u32 	%r576, %tid.y;
	mov.u32 	%r577, %ntid.y;
	mov.u32 	%r578, %ctaid.y;
	mad.lo.s32 	%r2, %r577, %r578, %r576;
	mad.lo.s32 	%r3, %r568, %r2, %r1;
	mad.lo.s32 	%r4, %r570, %r568, %r572;
	setp.eq.s32 	%p1, %r3, %r4;
	mul.wide.s32 	%rd46, %r3, 4;
	add.s64 	%rd5, %rd3, %rd46;
	@%p1 bra 	$L__BB0_142;
	ld.shared.u32 	%r5339, [_ZZ8ponerTNTPiiiiiiS_iiP17curandStateXORWOWE5valor+4];
	add.s32 	%r579, %r5339, 1;
	setp.ne.s32 	%p2, %r579, %r3;
	@%p2 bra 	$L__BB0_143;
	ld.shared.u32 	%r6, [_ZZ8ponerTNTPiiiiiiS_iiP17curandStateXORWOWE5valor];
	ld.global.u32 	%r7, [%rd5];
	setp.ne.s32 	%p3, %r6, %r7;
	@%p3 bra 	$L__BB0_30;
	ld.global.u32 	%r580, [%rd5+-4];
	setp.ne.s32 	%p4, %r6, %r580;
	@%p4 bra 	$L__BB0_30;
	add.s32 	%r8, %r3, 1;
	ld.global.u32 	%r581, [%rd5+4];
	setp.ne.s32 	%p5, %r6, %r581;
	@%p5 bra 	$L__BB0_30;
	add.s32 	%r9, %r3, 2;
	ld.global.u32 	%r582, [%rd5+8];
	setp.ne.s32 	%p6, %r6, %r582;
	@%p6 bra 	$L__BB0_30;
	add.s32 	%r10, %r3, 3;
	ld.global.u32 	%r583, [%rd5+12];
	setp.ne.s32 	%p7, %r6, %r583;
	@%p7 bra 	$L__BB0_30;
	add.s32 	%r11, %r3, 4;
	ld.global.u32 	%r584, [%rd5+16];
	setp.ne.s32 	%p8, %r6, %r584;
	@%p8 bra 	$L__BB0_30;
	div.s32 	%r585, %r3, %r568;
	setp.ne.s32 	%p9, %r585, %r570;
	@%p9 bra 	$L__BB0_30;
	div.s32 	%r586, %r8, %r568;
	setp.ne.s32 	%p10, %r586, %r570;
	@%p10 bra 	$L__BB0_30;
	div.s32 	%r587, %r9, %r568;
	setp.ne.s32 	%p11, %r587, %r570;
	@%p11 bra 	$L__BB0_30;
	div.s32 	%r588, %r10, %r568;
	setp.ne.s32 	%p12, %r588, %r570;
	@%p12 bra 	$L__BB0_30;
	div.s32 	%r589, %r11, %r568;
	setp.ne.s32 	%p13, %r589, %r570;
	@%p13 bra 	$L__BB0_30;
	st.local.v2.u32 	[%rd4], {%r2, %r1};
	mov.u64 	%rd219, $str;
	cvta.global.u64 	%rd220, %rd219;
	{ // callseq 4, 0
	.param .b64 param0;
	st.param.b64 	[param0], %rd220;
	.param .b64 param1;
	st.param.b64 	[param1], %rd45;
	.param .b32 retval0;
	call.uni (retval0), 
	vprintf, 
	(
	param0, 
	param1
	);
	ld.param.b32 	%r2255, [retval0];
	} // callseq 4
	add.s32 	%r2257, %r3, -1;
	st.shared.u32 	[_ZZ8ponerTNTPiiiiiiS_iiP17curandStateXORWOWE13arr_adyacente], %r2257;
	st.shared.u32 	[_ZZ8ponerTNTPiiiiiiS_iiP17curandStateXORWOWE13arr_adyacente+4], %r3;
	st.shared.u32 	[_ZZ8ponerTNTPiiiiiiS_iiP17curandStateXORWOWE13arr_adyacente+8], %r8;
	st.shared.u32 	[_ZZ8ponerTNTPiiiiiiS_iiP17curandStateXORWOWE13arr_adyacente+12], %r9;
	st.shared.u32 	[_ZZ8ponerTNTPiiiiiiS_iiP17curandStateXORWOWE13arr_adyacente+16], %r10;
	st.shared.u32 	[_ZZ8ponerTNTPiiiiiiS_iiP17curandStateXORWOWE13arr_adyacente+20], %r11;
	setp.eq.s32 	%p98, %r570, 0;
	@%p98 bra 	$L__BB0_25;
	setp.lt.s32 	%p99, %r570, 1;
	@%p99 bra 	$L__BB0_23;
	add.s32 	%r2259, %r570, -1;
	setp.lt.u32 	%p100, %r2259, 3;
	mov.b32 	%r5310, 0;
	@%p100 bra 	$L__BB0_18;
	and.b32  	%r2260, %r570, 2147483644;
	neg.s32 	%r5308, %r2260;
	shl.b32 	%r2261, %r568, 2;
	neg.s32 	%r5307, %r2261;
	mul.lo.s32 	%r5306, %r568, -3;
	shl.b32 	%r2262, %r568, 1;
	neg.s32 	%r5305, %r2262;
	neg.s32 	%r5304, %r568;
	mul.wide.s32 	%rd224, %r568, 4;
$L__BB0_17:
	.pragma "nounroll";
	and.b32  	%r5310, %r570, 2147483644;
	mul.wide.s32 	%rd222, %r5304, 4;
	add.s64 	%rd223, %rd5, %rd222;
	ld.global.u32 	%r2263, [%rd223];
	add.s64 	%rd225, %rd223, %rd224;
	st.global.u32 	[%rd225], %r2263;
	ld.global.u32 	%r2264, [%rd223+4];
	st.global.u32 	[%rd225+4], %r2264;
	ld.global.u32 	%r2265, [%rd223+8];
	st.global.u32 	[%rd225+8], %r2265;
	ld.global.u32 	%r2266, [%rd223+12];
	st.global.u32 	[%rd225+12], %r2266;
	ld.global.u32 	%r2267, [%rd223+16];
	st.global.u32 	[%rd225+16], %r2267;
	mul.wide.s32 	%rd226, %r5305, 4;
	add.s64 	%rd227, %rd5, %rd226;
	ld.global.u32 	%r2268, [%rd227];
	st.global.u32 	[%rd223], %r2268;
	ld.global.u32 	%r2269, [%rd227+4];
	st.global.u32 	[%rd223+4], %r2269;
	ld.global.u32 	%r2270, [%rd227+8];
	st.global.u32 	[%rd223+8], %r2270;
	ld.global.u32 	%r2271, [%rd227+12];
	st.global.u32 	[%rd223+12], %r2271;
	ld.global.u32 	%r2272, [%rd227+16];
	st.global.u32 	[%rd223+16], %r2272;
	mul.wide.s32 	%rd228, %r5306, 4;
	add.s64 	%rd229, %rd5, %rd228;
	ld.global.u32 	%r2273, [%rd229];
	st.global.u32 	[%rd227], %r2273;
	ld.global.u32 	%r2274, [%rd229+4];
	st.global.u32 	[%rd227+4], %r2274;
	ld.global.u32 	%r2275, [%rd229+8];
	st.global.u32 	[%rd227+8], %r2275;
	ld.global.u32 	%r2276, [%rd229+12];
	st.global.u32 	[%rd227+12], %r2276;
	ld.global.u32 	%r2277, [%rd229+16];
	st.global.u32 	[%rd227+16], %r2277;
	mul.wide.s32 	%rd230, %r5307, 4;
	add.s64 	%rd231, %rd5, %rd230;
	ld.global.u32 	%r2278, [%rd231];
	st.global.u32 	[%rd229], %r2278;
	ld.global.u32 	%r2279, [%rd231+4];
	st.global.u32 	[%rd229+4], %r2279;
	ld.global.u32 	%r2280, [%rd231+8];
	st.global.u32 	[%rd229+8], %r2280;
	ld.global.u32 	%r2281, [%rd231+12];
	st.global.u32 	[%rd229+12], %r2281;
	ld.global.u32 	%r2282, [%rd231+16];
	st.global.u32 	[%rd229+16], %r2282;
	add.s32 	%r5308, %r5308, 4;
	shl.b32 	%r2283, %r568, 2;
	sub.s32 	%r5307, %r5307, %r2283;
	sub.s32 	%r5306, %r5306, %r2283;
	sub.s32 	%r5305, %r5305, %r2283;
	sub.s32 	%r5304, %r5304, %r2283;
	setp.ne.s32 	%p101, %r5308, 0;
	@%p101 bra 	$L__BB0_17;
$L__BB0_18:
	and.b32  	%r29, %r570, 3;
	setp.eq.s32 	%p102, %r29, 0;
	@%p102 bra 	$L__BB0_23;
	setp.eq.s32 	%p103, %r29, 1;
	@%p103 bra 	$L__BB0_21;
	not.b32 	%r2284, %r5310;
	mul.lo.s32 	%r2285, %r568, %r2284;
	mul.wide.s32 	%rd232, %r2285, 4;
	add.s64 	%rd233, %rd5, %rd232;
	ld.global.u32 	%r2286, [%rd233];
	mul.wide.s32 	%rd234, %r568, 4;
	add.s64 	%rd235, %rd233, %rd234;
	st.global.u32 	[%rd235], %r2286;
	ld.global.u32 	%r2287, [%rd233+4];
	st.global.u32 	[%rd235+4], %r2287;
	ld.global.u32 	%r2288, [%rd233+8];
	st.global.u32 	[%rd235+8], %r2288;
	ld.global.u32 	%r2289, [%rd233+12];
	st.global.u32 	[%rd235+12], %r2289;
	ld.global.u32 	%r2290, [%rd233+16];
	st.global.u32 	[%rd235+16], %r2290;
	sub.s32 	%r2291, -2, %r5310;
	mul.lo.s32 	%r2292, %r568, %r2291;
	mul.wide.s32 	%rd236, %r2292, 4;
	add.s64 	%rd237, %rd5, %rd236;
	ld.global.u32 	%r2293, [%rd237];
	st.global.u32 	[%rd233], %r2293;
	ld.global.u32 	%r2294, [%rd237+4];
	st.global.u32 	[%rd233+4], %r2294;
	ld.global.u32 	%r2295, [%rd237+8];
	st.global.u32 	[%rd233+8], %r2295;
	ld.global.u32 	%r2296, [%rd237+12];
	st.global.u32 	[%rd233+12], %r2296;
	ld.global.u32 	%r2297, [%rd237+16];
	st.global.u32 	[%rd233+16], %r2297;
	add.s32 	%r5310, %r5310, 2;
$L__BB0_21:
	and.b32  	%r2298, %r570, 1;
	setp.eq.b32 	%p104, %r2298, 1;
	not.pred 	%p105, %p104;
	@%p105 bra 	$L__BB0_23;
	not.b32 	%r2299, %r5310;
	mul.lo.s32 	%r2300, %r568, %r2299;
	mul.wide.s32 	%rd238, %r2300, 4;
	add.s64 	%rd239, %rd5, %rd238;
	ld.global.u32 	%r2301, [%rd239];
	mul.wide.s32 	%rd240, %r568, 4;
	add.s64 	%rd241, %rd239, %rd240;
	st.global.u32 	[%rd241], %r2301;
	ld.global.u32 	%r2302, [%rd239+4];
	st.global.u32 	[%rd241+4], %r2302;
	ld.global.u32 	%r2303, [%rd239+8];
	st.global.u32 	[%rd241+8], %r2303;
	ld.global.u32 	%r2304, [%rd239+12];
	st.global.u32 	[%rd241+12], %r2304;
	ld.global.u32 	%r2305, [%rd239+16];
	st.global.u32 	[%rd241+16], %r2305;
$L__BB0_23:
	add.s32 	%r34, %r3, 4;
	add.s32 	%r35, %r3, 1;
	setp.ne.s32 	%p106, %r571, 1;
	@%p106 bra 	$L__BB0_28;
	ld.global.v2.u32 	{%r2397, %r2398}, [%rd2];
	shr.u32 	%r2399, %r2398, 2;
	xor.b32  	%r2400, %r2399, %r2398;
	ld.global.v2.u32 	{%r2401, %r2402}, [%rd2+8];
	ld.global.v2.u32 	{%r2403, %r2404}, [%rd2+16];
	st.global.v2.u32 	[%rd2+8], {%r2402, %r2403};
	shl.b32 	%r2405, %r2404, 4;
	shl.b32 	%r2406, %r2400, 1;
	xor.b32  	%r2407, %r2406, %r2405;
	xor.b32  	%r2408, %r2407, %r2400;
	xor.b32  	%r2409, %r2408, %r2404;
	st.global.v2.u32 	[%rd2+16], {%r2404, %r2409};
	add.s32 	%r2410, %r2397, 362437;
	st.global.v2.u32 	[%rd2], {%r2410, %r2401};
	add.s32 	%r2411, %r2409, %r2410;
	cvt.rn.f32.u32 	%f256, %r2411;
	fma.rn.f32 	%f257, %f256, 0f2F800000, 0f2F000000;
	mul.f32 	%f258, %f257, 0f40800000;
	cvt.rzi.s32.f32 	%r2412, %f258;
	add.s32 	%r2413, %r2412, 1;
	rem.s32 	%r2414, %r3, %r568;
	mul.wide.s32 	%rd252, %r2414, 4;
	add.s64 	%rd253, %rd3, %rd252;
	st.global.u32 	[%rd253], %r2413;
	ld.global.v2.u32 	{%r2415, %r2416}, [%rd2];
	shr.u32 	%r2417, %r2416, 2;
	xor.b32  	%r2418, %r2417, %r2416;
	ld.global.v2.u32 	{%r2419, %r2420}, [%rd2+8];
	ld.global.v2.u32 	{%r2421, %r2422}, [%rd2+16];
	st.global.v2.u32 	[%rd2+8], {%r2420, %r2421};
	shl.b32 	%r2423, %r2422, 4;
	shl.b32 	%r2424, %r2418, 1;
	xor.b32  	%r2425, %r2424, %r2423;
	xor.b32  	%r2426, %r2425, %r2418;
	xor.b32  	%r2427, %r2426, %r2422;
	st.global.v2.u32 	[%rd2+16], {%r2422, %r2427};
	add.s32 	%r2428, %r2415, 362437;
	st.global.v2.u32 	[%rd2], {%r2428, %r2419};
	add.s32 	%r2429, %r2427, %r2428;
	cvt.rn.f32.u32 	%f259, %r2429;
	fma.rn.f32 	%f260, %f259, 0f2F800000, 0f2F000000;
	mul.f32 	%f261, %f260, 0f40800000;
	cvt.rzi.s32.f32 	%r2430, %f261;
	add.s32 	%r2431, %r2430, 1;
	rem.s32 	%r2432, %r35, %r568;
	mul.wide.s32 	%rd254, %r2432, 4;
	add.s64 	%rd255, %rd3, %rd254;
	st.global.u32 	[%rd255], %r2431;
	ld.global.v2.u32 	{%r2433, %r2434}, [%rd2];
	shr.u32 	%r2435, %r2434, 2;
	xor.b32  	%r2436, %r2435, %r2434;
	ld.global.v2.u32 	{%r2437, %r2438}, [%rd2+8];
	ld.global.v2.u32 	{%r2439, %r2440}, [%rd2+16];
	st.global.v2.u32 	[%rd2+8], {%r2438, %r2439};
	shl.b32 	%r2441, %r2440, 4;
	shl.b32 	%r2442, %r2436, 1;
	xor.b32  	%r2443, %r2442, %r2441;
	xor.b32  	%r2444, %r2443, %r2436;
	xor.b32  	%r2445, %r2444, %r2440;
	st.global.v2.u32 	[%rd2+16], {%r2440, %r2445};
	add.s32 	%r2446, %r2433, 362437;
	st.global.v2.u32 	[%rd2], {%r2446, %r2437};
	add.s32 	%r2447, %r2445, %r2446;
	cvt.rn.f32.u32 	%f262, %r2447;
	fma.rn.f32 	%f263, %f262, 0f2F800000, 0f2F000000;
	mul.f32 	%f264, %f263, 0f40800000;
	cvt.rzi.s32.f32 	%r2448, %f264;
	add.s32 	%r2449, %r2448, 1;
	rem.s32 	%r2450, %r9, %r568;
	mul.wide.s32 	%rd256, %r2450, 4;
	add.s64 	%rd257, %rd3, %rd256;
	st.global.u32 	[%rd257], %r2449;
	ld.global.v2.u32 	{%r2451, %r2452}, [%rd2];
	shr.u32 	%r2453, %r2452, 2;
	xor.b32  	%r2454, %r2453, %r2452;
	ld.global.v2.u32 	{%r2455, %r2456}, [%rd2+8];
	ld.global.v2.u32 	{%r2457, %r2458}, [%rd2+16];
	st.global.v2.u32 	[%rd2+8], {%r2456, %r2457};
	shl.b32 	%r2459, %r2458, 4;
	shl.b32 	%r2460, %r2454, 1;
	xor.b32  	%r2461, %r2460, %r2459;
	xor.b32  	%r2462, %r2461, %r2454;
	xor.b32  	%r2463, %r2462, %r2458;
	st.global.v2.u32 	[%rd2+16], {%r2458, %r2463};
	add.s32 	%r2464, %r2451, 362437;
	st.global.v2.u32 	[%rd2], {%r2464, %r2455};
	add.s32 	%r2465, %r2463, %r2464;
	cvt.rn.f32.u32 	%f265, %r2465;
	fma.rn.f32 	%f266, %f265, 0f2F800000, 0f2F000000;
	mul.f32 	%f267, %f266, 0f40800000;
	cvt.rzi.s32.f32 	%r2466, %f267;
	add.s32 	%r2467, %r2466, 1;
	rem.s32 	%r2468, %r10, %r568;
	mul.wide.s32 	%rd258, %r2468, 4;
	add.s64 	%rd259, %rd3, %rd258;
	st.global.u32 	[%rd259], %r2467;
	ld.global.v2.u32 	{%r2469, %r2470}, [%rd2];
	shr.u32 	%r2471, %r2470, 2;
	xor.b32  	%r2472, %r2471, %r2470;
	ld.global.v2.u32 	{%r2473, %r2474}, [%rd2+8];
	ld.global.v2.u32 	{%r2475, %r2476}, [%rd2+16];
	st.global.v2.u32 	[%rd2+8], {%r2474, %r2475};
	shl.b32 	%r2477, %r2476, 4;
	shl.b32 	%r2478, %r2472, 1;
	xor.b32  	%r2479, %r2478, %r2477;
	xor.b32  	%r2480, %r2479, %r2472;
	xor.b32  	%r2481, %r2480, %r2476;
	st.global.v2.u32 	[%rd2+16], {%r2476, %r2481};
	add.s32 	%r2482, %r2469, 362437;
	st.global.v2.u32 	[%rd2], {%r2482, %r2473};
	add.s32 	%r2483, %r2481, %r2482;
	cvt.rn.f32.u32 	%f268, %r2483;
	fma.rn.f32 	%f269, %f268, 0f2F800000, 0f2F000000;
	mul.f32 	%f270, %f269, 0f40800000;
	cvt.rzi.s32.f32 	%r2484, %f270;
	add.s32 	%r2485, %r2484, 1;
	rem.s32 	%r2486, %r34, %r568;
	mul.wide.s32 	%rd260, %r2486, 4;
	add.s64 	%rd261, %rd3, %rd260;
	st.global.u32 	[%rd261], %r2485;
	mov.b32 	%r2487, -2;
	st.global.u32 	[%rd5+-4], %r2487;
	bra.uni 	$L__BB0_29;
$L__BB0_25:
	setp.ne.s32 	%p107, %r571, 1;
	@%p107 bra 	$L__BB0_27;
	ld.global.v2.u32 	{%r2574, %r2575}, [%rd2];
	shr.u32 	%r2576, %r2575, 2;
	xor.b32  	%r2577, %r2576, %r2575;
	ld.global.v2.u32 	{%r2578, %r2579}, [%rd2+8];
	ld.global.v2.u32 	{%r2580, %r2581}, [%rd2+16];
	st.global.v2.u32 	[%rd2+8], {%r2579, %r2580};
	shl.b32 	%r2582, %r2581, 4;
	shl.b32 	%r2583, %r2577, 1;
	xor.b32  	%r2584, %r2583, %r2582;
	xor.b32  	%r2585, %r2584, %r2577;
	xor.b32  	%r2586, %r2585, %r2581;
	st.global.v2.u32 	[%rd2+16], {%r2581, %r2586};
	add.s32 	%r2587, %r2574, 362437;
	st.global.v2.u32 	[%rd2], {%r2587, %r2578};
	add.s32 	%r2588, %r2586, %r2587;
	cvt.rn.f32.u32 	%f286, %r2588;
	fma.rn.f32 	%f287, %f286, 0f2F800000, 0f2F000000;
	mul.f32 	%f288, %f287, 0f40800000;
	cvt.rzi.s32.f32 	%r2589, %f288;
	add.s32 	%r2590, %r2589, 1;
	st.global.u32 	[%rd5], %r2590;
	ld.global.v2.u32 	{%r2591, %r2592}, [%rd2];
	shr.u32 	%r2593, %r2592, 2;
	xor.b32  	%r2594, %r2593, %r2592;
	ld.global.v2.u32 	{%r2595, %r2596}, [%rd2+8];
	ld.global.v2.u32 	{%r2597, %r2598}, [%rd2+16];
	st.global.v2.u32 	[%rd2+8], {%r2596, %r2597};
	shl.b32 	%r2599, %r2598, 4;
	shl.b32 	%r2600, %r2594, 1;
	xor.b32  	%r2601, %r2600, %r2599;
	xor.b32  	%r2602, %r2601, %r2594;
	xor.b32  	%r2603, %r2602, %r2598;
	st.global.v2.u32 	[%rd2+16], {%r2598, %r2603};
	add.s32 	%r2604, %r2591, 362437;
	st.global.v2.u32 	[%rd2], {%r2604, %r2595};
	add.s32 	%r2605, %r2603, %r2604;
	cvt.rn.f32.u32 	%f289, %r2605;
	fma.rn.f32 	%f290, %f289, 0f2F800000, 0f2F000000;
	mul.f32 	%f291, %f290, 0f40800000;
	cvt.rzi.s32.f32 	%r2606, %f291;
	add.s32 	%r2607, %r2606, 1;
	st.global.u32 	[%rd5+4], %r2607;
	ld.global.v2.u32 	{%r2608, %r2609}, [%rd2];
	shr.u32 	%r2610, %r2609, 2;
	xor.b32  	%r2611, %r2610, %r2609;
	ld.global.v2.u32 	{%r2612, %r2613}, [%rd2+8];
	ld.global.v2.u32 	{%r2614, %r2615}, [%rd2+16];
	st.global.v2.u32 	[%rd2+8], {%r2613, %r2614};
	shl.b32 	%r2616, %r2615, 4;
	shl.b32 	%r2617, %r2611, 1;
	xor.b32  	%r2618, %r2617, %r2616;
	xor.b32  	%r2619, %r2618, %r2611;
	xor.b32  	%r2620, %r2619, %r2615;
	st.global.v2.u32 	[%rd2+16], {%r2615, %r2620};
	add.s32 	%r2621, %r2608, 362437;
	st.global.v2.u32 	[%rd2], {%r2621, %r2612};
	add.s32 	%r2622, %r2620, %r2621;
	cvt.rn.f32.u32 	%f292, %r2622;
	fma.rn.f32 	%f293, %f292, 0f2F800000, 0f2F000000;
	mul.f32 	%f294, %f293, 0f40800000;
	cvt.rzi.s32.f32 	%r2623, %f294;
	add.s32 	%r2624, %r2623, 1;
	st.global.u32 	[%rd5+8], %r2624;
	ld.global.v2.u32 	{%r2625, %r2626}, [%rd2];
	shr.u32 	%r2627, %r2626, 2;
	xor.b32  	%r2628, %r2627, %r2626;
	ld.global.v2.u32 	{%r2629, %r2630}, [%rd2+8];
	ld.global.v2.u32 	{%r2631, %r2632}, [%rd2+16];
	st.global.v2.u32 	[%rd2+8], {%r2630, %r2631};
	shl.b32 	%r2633, %r2632, 4;
	shl.b32 	%r2634, %r2628, 1;
	xor.b32  	%r2635, %r2634, %r2633;
	xor.b32  	%r2636, %r2635, %r2628;
	xor.b32  	%r2637, %r2636, %r2632;
	st.global.v2.u32 	[%rd2+16], {%r2632, %r2637};
	add.s32 	%r2638, %r2625, 362437;
	st.global.v2.u32 	[%rd2], {%r2638, %r2629};
	add.s32 	%r2639, %r2637, %r2638;
	cvt.rn.f32.u32 	%f295, %r2639;
	fma.rn.f32 	%f296, %f295, 0f2F800000, 0f2F000000;
	mul.f32 	%f297, %f296, 0f40800000;
	cvt.rzi.s32.f32 	%r2640, %f297;
	add.s32 	%r2641, %r2640, 1;
	st.global.u32 	[%rd5+12], %r2641;
	ld.global.v2.u32 	{%r2642, %r2643}, [%rd2];
	shr.u32 	%r2644, %r2643, 2;
	xor.b32  	%r2645, %r2644, %r2643;
	ld.global.v2.u32 	{%r2646, %r2647}, [%rd2+8];
	ld.global.v2.u32 	{%r2648, %r2649}, [%rd2+16];
	st.global.v2.u32 	[%rd2+8], {%r2647, %r2648};
	shl.b32 	%r2650, %r2649, 4;
	shl.b32 	%r2651, %r2645, 1;
	xor.b32  	%r2652, %r2651, %r2650;
	xor.b32  	%r2653, %r2652, %r2645;
	xor.b32  	%r2654, %r2653, %r2649;
	st.global.v2.u32 	[%rd2+16], {%r2649, %r2654};
	add.s32 	%r2655, %r2642, 362437;
	st.global.v2.u32 	[%rd2], {%r2655, %r2646};
	add.s32 	%r2656, %r2654, %r2655;
	cvt.rn.f32.u32 	%f298, %r2656;
	fma.rn.f32 	%f299, %f298, 0f2F800000, 0f2F000000;
	mul.f32 	%f300, %f299, 0f40800000;
	cvt.rzi.s32.f32 	%r2657, %f300;
	add.s32 	%r2658, %r2657, 1;
	st.global.u32 	[%rd5+16], %r2658;
	mov.b32 	%r2659, -2;
	st.global.u32 	[%rd5+-4], %r2659;
	bra.uni 	$L__BB0_29;
$L__BB0_27:
	ld.global.v2.u32 	{%r2488, %r2489}, [%rd2];
	shr.u32 	%r2490, %r2489, 2;
	xor.b32  	%r2491, %r2490, %r2489;
	ld.global.v2.u32 	{%r2492, %r2493}, [%rd2+8];
	ld.global.v2.u32 	{%r2494, %r2495}, [%rd2+16];
	st.global.v2.u32 	[%rd2+8], {%r2493, %r2494};
	shl.b32 	%r2496, %r2495, 4;
	shl.b32 	%r2497, %r2491, 1;
	xor.b32  	%r2498, %r2497, %r2496;
	xor.b32  	%r2499, %r2498, %r2491;
	xor.b32  	%r2500, %r2499, %r2495;
	st.global.v2.u32 	[%rd2+16], {%r2495, %r2500};
	add.s32 	%r2501, %r2488, 362437;
	st.global.v2.u32 	[%rd2], {%r2501, %r2492};
	add.s32 	%r2502, %r2500, %r2501;
	cvt.rn.f32.u32 	%f271, %r2502;
	fma.rn.f32 	%f272, %f271, 0f2F800000, 0f2F000000;
	mul.f32 	%f273, %f272, 0f40C00000;
	cvt.rzi.s32.f32 	%r2503, %f273;
	add.s32 	%r2504, %r2503, 1;
	st.global.u32 	[%rd5], %r2504;
	ld.global.v2.u32 	{%r2505, %r2506}, [%rd2];
	shr.u32 	%r2507, %r2506, 2;
	xor.b32  	%r2508, %r2507, %r2506;
	ld.global.v2.u32 	{%r2509, %r2510}, [%rd2+8];
	ld.global.v2.u32 	{%r2511, %r2512}, [%rd2+16];
	st.global.v2.u32 	[%rd2+8], {%r2510, %r2511};
	shl.b32 	%r2513, %r2512, 4;
	shl.b32 	%r2514, %r2508, 1;
	xor.b32  	%r2515, %r2514, %r2513;
	xor.b32  	%r2516, %r2515, %r2508;
	xor.b32  	%r2517, %r2516, %r2512;
	st.global.v2.u32 	[%rd2+16], {%r2512, %r2517};
	add.s32 	%r2518, %r2505, 362437;
	st.global.v2.u32 	[%rd2], {%r2518, %r2509};
	add.s32 	%r2519, %r2517, %r2518;
	cvt.rn.f32.u32 	%f274, %r2519;
	fma.rn.f32 	%f275, %f274, 0f2F800000, 0f2F000000;
	mul.f32 	%f276, %f275, 0f40C00000;
	cvt.rzi.s32.f32 	%r2520, %f276;
	add.s32 	%r2521, %r2520, 1;
	st.global.u32 	[%rd5+4], %r2521;
	ld.global.v2.u32 	{%r2522, %r2523}, [%rd2];
	shr.u32 	%r2524, %r2523, 2;
	xor.b32  	%r2525, %r2524, %r2523;
	ld.global.v2.u32 	{%r2526, %r2527}, [%rd2+8];
	ld.global.v2.u32 	{%r2528, %r2529}, [%rd2+16];
	st.global.v2.u32 	[%rd2+8], {%r2527, %r2528};
	shl.b32 	%r2530, %r2529, 4;
	shl.b32 	%r2531, %r2525, 1;
	xor.b32  	%r2532, %r2531, %r2530;
	xor.b32  	%r2533, %r2532, %r2525;
	xor.b32  	%r2534, %r2533, %r2529;
	st.global.v2.u32 	[%rd2+16], {%r2529, %r2534};
	add.s32 	%r2535, %r2522, 362437;
	st.global.v2.u32 	[%rd2], {%r2535, %r2526};
	add.s32 	%r2536, %r2534, %r2535;
	cvt.rn.f32.u32 	%f277, %r2536;
	fma.rn.f32 	%f278, %f277, 0f2F800000, 0f2F000000;
	mul.f32 	%f279, %f278, 0f40C00000;
	cvt.rzi.s32.f32 	%r2537, %f279;
	add.s32 	%r2538, %r2537, 1;
	st.global.u32 	[%rd5+8], %r2538;
	ld.global.v2.u32 	{%r2539, %r2540}, [%rd2];
	shr.u32 	%r2541, %r2540, 2;
	xor.b32  	%r2542, %r2541, %r2540;
	ld.global.v2.u32 	{%r2543, %r2544}, [%rd2+8];
	ld.global.v2.u32 	{%r2545, %r2546}, [%rd2+16];
	st.global.v2.u32 	[%rd2+8], {%r2544, %r2545};
	shl.b32 	%r2547, %r2546, 4;
	shl.b32 	%r2548, %r2542, 1;
	xor.b32  	%r2549, %r2548, %r2547;
	xor.b32  	%r2550, %r2549, %r2542;
	xor.b32  	%r2551, %r2550, %r2546;
	st.global.v2.u32 	[%rd2+16], {%r2546, %r2551};
	add.s32 	%r2552, %r2539, 362437;
	st.global.v2.u32 	[%rd2], {%r2552, %r2543};
	add.s32 	%r2553, %r2551, %r2552;
	cvt.rn.f32.u32 	%f280, %r2553;
	fma.rn.f32 	%f281, %f280, 0f2F800000, 0f2F000000;
	mul.f32 	%f282, %f281, 0f40C00000;
	cvt.rzi.s32.f32 	%r2554, %f282;
	add.s32 	%r2555, %r2554, 1;
	st.global.u32 	[%rd5+12], %r2555;
	ld.global.v2.u32 	{%r2556, %r2557}, [%rd2];
	shr.u32 	%r2558, %r2557, 2;
	xor.b32  	%r2559, %r2558, %r2557;
	ld.global.v2.u32 	{%r2560, %r2561}, [%rd2+8];
	ld.global.v2.u32 	{%r2562, %r2563}, [%rd2+16];
	st.global.v2.u32 	[%rd2+8], {%r2561, %r2562};
	shl.b32 	%r2564, %r2563, 4;
	shl.b32 	%r2565, %r2559, 1;
	xor.b32  	%r2566, %r2565, %r2564;
	xor.b32  	%r2567, %r2566, %r2559;
	xor.b32  	%r2568, %r2567, %r2563;
	st.global.v2.u32 	[%rd2+16], {%r2563, %r2568};
	add.s32 	%r2569, %r2556, 362437;
	st.global.v2.u32 	[%rd2], {%r2569, %r2560};
	add.s32 	%r2570, %r2568, %r2569;
	cvt.rn.f32.u32 	%f283, %r2570;
	fma.rn.f32 	%f284, %f283, 0f2F800000, 0f2F000000;
	mul.f32 	%f285, %f284, 0f40C00000;
	cvt.rzi.s32.f32 	%r2571, %f285;
	add.s32 	%r2572, %r2571, 1;
	st.global.u32 	[%rd5+16], %r2572;
	mov.b32 	%r2573, -2;
	st.global.u32 	[%rd5+-4], %r2573;
	bra.uni 	$L__BB0_29;
$L__BB0_28:
	ld.global.v2.u32 	{%r2306, %r2307}, [%rd2];
	shr.u32 	%r2308, %r2307, 2;
	xor.b32  	%r2309, %r2308, %r2307;
	ld.global.v2.u32 	{%r2310, %r2311}, [%rd2+8];
	ld.global.v2.u32 	{%r2312, %r2313}, [%rd2+16];
	st.global.v2.u32 	[%rd2+8], {%r2311, %r2312};
	shl.b32 	%r2314, %r2313, 4;
	shl.b32 	%r2315, %r2309, 1;
	xor.b32  	%r2316, %r2315, %r2314;
	xor.b32  	%r2317, %r2316, %r2309;
	xor.b32  	%r2318, %r2317, %r2313;
	st.global.v2.u32 	[%rd2+16], {%r2313, %r2318};
	add.s32 	%r2319, %r2306, 362437;
	st.global.v2.u32 	[%rd2], {%r2319, %r2310};
	add.s32 	%r2320, %r2318, %r2319;
	cvt.rn.f32.u32 	%f241, %r2320;
	fma.rn.f32 	%f242, %f241, 0f2F800000, 0f2F000000;
	mul.f32 	%f243, %f242, 0f40C00000;
	cvt.rzi.s32.f32 	%r2321, %f243;
	add.s32 	%r2322, %r2321, 1;
	rem.s32 	%r2323, %r3, %r568;
	mul.wide.s32 	%rd242, %r2323, 4;
	add.s64 	%rd243, %rd3, %rd242;
	st.global.u32 	[%rd243], %r2322;
	ld.global.v2.u32 	{%r2324, %r2325}, [%rd2];
	shr.u32 	%r2326, %r2325, 2;
	xor.b32  	%r2327, %r2326, %r2325;
	ld.global.v2.u32 	{%r2328, %r2329}, [%rd2+8];
	ld.global.v2.u32 	{%r2330, %r2331}, [%rd2+16];
	st.global.v2.u32 	[%rd2+8], {%r2329, %r2330};
	shl.b32 	%r2332, %r2331, 4;
	shl.b32 	%r2333, %r2327, 1;
	xor.b32  	%r2334, %r2333, %r2332;
	xor.b32  	%r2335, %r2334, %r2327;
	xor.b32  	%r2336, %r2335, %r2331;
	st.global.v2.u32 	[%rd2+16], {%r2331, %r2336};
	add.s32 	%r2337, %r2324, 362437;
	st.global.v2.u32 	[%rd2], {%r2337, %r2328};
	add.s32 	%r2338, %r2336, %r2337;
	cvt.rn.f32.u32 	%f244, %r2338;
	fma.rn.f32 	%f245, %f244, 0f2F800000, 0f2F000000;
	mul.f32 	%f246, %f245, 0f40C00000;
	cvt.rzi.s32.f32 	%r2339, %f246;
	add.s32 	%r2340, %r2339, 1;
	rem.s32 	%r2341, %r35, %r568;
	mul.wide.s32 	%rd244, %r2341, 4;
	add.s64 	%rd245, %rd3, %rd244;
	st.global.u32 	[%rd245], %r2340;
	ld.global.v2.u32 	{%r2342, %r2343}, [%rd2];
	shr.u32 	%r2344, %r2343, 2;
	xor.b32  	%r2345, %r2344, %r2343;
	ld.global.v2.u32 	{%r2346, %r2347}, [%rd2+8];
	ld.global.v2.u32 	{%r2348, %r2349}, [%rd2+16];
	st.global.v2.u32 	[%rd2+8], {%r2347, %r2348};
	shl.b32 	%r2350, %r2349, 4;
	shl.b32 	%r2351, %r2345, 1;
	xor.b32  	%r2352, %r2351, %r2350;
	xor.b32  	%r2353, %r2352, %r2345;
	xor.b32  	%r2354, %r2353, %r2349;
	st.global.v2.u32 	[%rd2+16], {%r2349, %r2354};
	add.s32 	%r2355, %r2342, 362437;
	st.global.v2.u32 	[%rd2], {%r2355, %r2346};
	add.s32 	%r2356, %r2354, %r2355;
	cvt.rn.f32.u32 	%f247, %r2356;
	fma.rn.f32 	%f248, %f247, 0f2F800000, 0f2F000000;
	mul.f32 	%f249, %f248, 0f40C00000;
	cvt.rzi.s32.f32 	%r2357, %f249;
	add.s32 	%r2358, %r2357, 1;
	rem.s32 	%r2359, %r9, %r568;
	mul.wide.s32 	%rd246, %r2359, 4;
	add.s64 	%rd247, %rd3, %rd246;
	st.global.u32 	[%rd247], %r2358;
	ld.global.v2.u32 	{%r2360, %r2361}, [%rd2];
	shr.u32 	%r2362, %r2361, 2;
	xor.b32  	%r2363, %r2362, %r2361;
	ld.global.v2.u32 	{%r2364, %r2365}, [%rd2+8];
	ld.global.v2.u32 	{%r2366, %r2367}, [%rd2+16];
	st.global.v2.u32 	[%rd2+8], {%r2365, %r2366};
	shl.b32 	%r2368, %r2367, 4;
	shl.b32 	%r2369, %r2363, 1;
	xor.b32  	%r2370, %r2369, %r2368;
	xor.b32  	%r2371, %r2370, %r2363;
	xor.b32  	%r2372, %r2371, %r2367;
	st.global.v2.u32 	[%rd2+16], {%r2367, %r2372};
	add.s32 	%r2373, %r2360, 362437;
	st.global.v2.u32 	[%rd2], {%r2373, %r2364};
	add.s32 	%r2374, %r2372, %r2373;
	cvt.rn.f32.u32 	%f250, %r2374;
	fma.rn.f32 	%f251, %f250, 0f2F800000, 0f2F000000;
	mul.f32 	%f252, %f251, 0f40C00000;
	cvt.rzi.s32.f32 	%r2375, %f252;
	add.s32 	%r2376, %r2375, 1;
	rem.s32 	%r2377, %r10, %r568;
	mul.wide.s32 	%rd248, %r2377, 4;
	add.s64 	%rd249, %rd3, %rd248;
	st.global.u32 	[%rd249], %r2376;
	ld.global.v2.u32 	{%r2378, %r2379}, [%rd2];
	shr.u32 	%r2380, %r2379, 2;
	xor.b32  	%r2381, %r2380, %r2379;
	ld.global.v2.u32 	{%r2382, %r2383}, [%rd2+8];
	ld.global.v2.u32 	{%r2384, %r2385}, [%rd2+16];
	st.global.v2.u32 	[%rd2+8], {%r2383, %r2384};
	shl.b32 	%r2386, %r2385, 4;
	shl.b32 	%r2387, %r2381, 1;
	xor.b32  	%r2388, %r2387, %r2386;
	xor.b32  	%r2389, %r2388, %r2381;
	xor.b32  	%r2390, %r2389, %r2385;
	st.global.v2.u32 	[%rd2+16], {%r2385, %r2390};
	add.s32 	%r2391, %r2378, 362437;
	st.global.v2.u32 	[%rd2], {%r2391, %r2382};
	add.s32 	%r2392, %r2390, %r2391;
	cvt.rn.f32.u32 	%f253, %r2392;
	fma.rn.f32 	%f254, %f253, 0f2F800000, 0f2F000000;
	mul.f32 	%f255, %f254, 0f40C00000;
	cvt.rzi.s32.f32 	%r2393, %f255;
	add.s32 	%r2394, %r2393, 1;
	rem.s32 	%r2395, %r34, %r568;
	mul.wide.s32 	%rd250, %r2395, 4;
	add.s64 	%rd251, %rd3, %rd250;
	st.global.u32 	[%rd251], %r2394;
	mov.b32 	%r2396, -2;
	st.global.u32 	[%rd5+-4], %r2396;
$L__BB0_29:
	ld.global.u32 	%r2660, [%rd1];
	add.s32 	%r2661, %r2660, 1;
	st.global.u32 	[%rd1], %r2661;
	bra.uni 	$L__BB0_172;
$L__BB0_30:
	setp.ne.s32 	%p14, %r6, %r7;
	@%p14 bra 	$L__BB0_58;
	add.s32 	%r36, %r3, -2;
	ld.global.u32 	%r590, [%rd5+-8];
	setp.ne.s32 	%p15, %r6, %r590;
	@%p15 bra 	$L__BB0_58;
	add.s32 	%r37, %r3, -1;
	ld.global.u32 	%r591, [%rd5+-4];
	setp.ne.s32 	%p16, %r6, %r591;
	@%p16 bra 	$L__BB0_58;
	add.s32 	%r38, %r3, 1;
	ld.global.u32 	%r592, [%rd5+4];
	setp.ne.s32 	%p17, %r6, %r592;
	@%p17 bra 	$L__BB0_58;
	add.s32 	%r39, %r3, 2;
	ld.global.u32 	%r593, [%rd5+8];
	setp.ne.s32 	%p18, %r6, %r593;
	@%p18 bra 	$L__BB0_58;
	add.s32 	%r40, %r3, 3;
	ld.global.u32 	%r594, [%rd5+12];
	setp.ne.s32 	%p19, %r6, %r594;
	@%p19 bra 	$L__BB0_58;
	div.s32 	%r595, %r3, %r568;
	setp.ne.s32 	%p20, %r595, %r570;
	@%p20 bra 	$L__BB0_58;
	div.s32 	%r596, %r37, %r568;
	setp.ne.s32 	%p21, %r596, %r570;
	@%p21 bra 	$L__BB0_58;
	div.s32 	%r597, %r38, %r568;
	setp.ne.s32 	%p22, %r597, %r570;
	@%p22 bra 	$L__BB0_58;
	div.s32 	%r598, %r39, %r568;
	setp.ne.s32 	%p23, %r598, %r570;
	@%p23 bra 	$L__BB0_58;
	div.s32 	%r599, %r40, %r568;
	setp.ne.s32 	%p24, %r599, %r570;
	@%p24 bra 	$L__BB0_58;
	st.local.v2.u32 	[%rd4], {%r2, %r1};
	mov.u64 	%rd176, $str;
	cvta.global.u64 	%rd177, %rd176;
	{ // callseq 3, 0
	.param .b64 param0;
	st.param.b64 	[param0], %rd177;
	.param .b64 param1;
	st.param.b64 	[param1], %rd45;
	.param .b32 retval0;
	call.uni (retval0), 
	vprintf, 
	(
	param0, 
	param1
	);
	ld.param.b32 	%r1849, [retval0];
	} // callseq 3
	st.shared.u32 	[_ZZ8ponerTNTPiiiiiiS_iiP17curandStateXORWOWE13arr_adyacente], %r37;
	st.shared.u32 	[_ZZ8ponerTNTPiiiiiiS_iiP17curandStateXORWOWE13arr_adyacente+4], %r3;
	st.shared.u32 	[_ZZ8ponerTNTPiiiiiiS_iiP17curandStateXORWOWE13arr_adyacente+8], %r36;
	st.shared.u32 	[_ZZ8ponerTNTPiiiiiiS_iiP17curandStateXORWOWE13arr_adyacente+12], %r38;
	st.shared.u32 	[_ZZ8ponerTNTPiiiiiiS_iiP17curandStateXORWOWE13arr_adyacente+16], %r39;
	st.shared.u32 	[_ZZ8ponerTNTPiiiiiiS_iiP17curandStateXORWOWE13arr_adyacente+20], %r40;
	setp.eq.s32 	%p88, %r570, 0;
	@%p88 bra 	$L__BB0_53;
	setp.lt.s32 	%p89, %r570, 1;
	@%p89 bra 	$L__BB0_51;
	add.s32 	%r1852, %r570, -1;
	setp.lt.u32 	%p90, %r1852, 3;
	mov.b32 	%r5317, 0;
	@%p90 bra 	$L__BB0_46;
	and.b32  	%r1853, %r570, 2147483644;
	neg.s32 	%r5315, %r1853;
	shl.b32 	%r1854, %r568, 2;
	neg.s32 	%r5314, %r1854;
	mul.lo.s32 	%r5313, %r568, -3;
	shl.b32 	%r1855, %r568, 1;
	neg.s32 	%r5312, %r1855;
	neg.s32 	%r5311, %r568;
	mul.wide.s32 	%rd181, %r568, 4;
$L__BB0_45:
	.pragma "nounroll";
	and.b32  	%r5317, %r570, 2147483644;
	mul.wide.s32 	%rd179, %r5311, 4;
	add.s64 	%rd180, %rd5, %rd179;
	ld.global.u32 	%r1856, [%rd180];
	add.s64 	%rd182, %rd180, %rd181;
	st.global.u32 	[%rd182], %r1856;
	ld.global.u32 	%r1857, [%rd180+-8];
	st.global.u32 	[%rd182+-8], %r1857;
	ld.global.u32 	%r1858, [%rd180+4];
	st.global.u32 	[%rd182+4], %r1858;
	ld.global.u32 	%r1859, [%rd180+8];
	st.global.u32 	[%rd182+8], %r1859;
	ld.global.u32 	%r1860, [%rd180+12];
	st.global.u32 	[%rd182+12], %r1860;
	mul.wide.s32 	%rd183, %r5312, 4;
	add.s64 	%rd184, %rd5, %rd183;
	ld.global.u32 	%r1861, [%rd184];
	st.global.u32 	[%rd180], %r1861;
	ld.global.u32 	%r1862, [%rd184+-8];
	st.global.u32 	[%rd180+-8], %r1862;
	ld.global.u32 	%r1863, [%rd184+4];
	st.global.u32 	[%rd180+4], %r1863;
	ld.global.u32 	%r1864, [%rd184+8];
	st.global.u32 	[%rd180+8], %r1864;
	ld.global.u32 	%r1865, [%rd184+12];
	st.global.u32 	[%rd180+12], %r1865;
	mul.wide.s32 	%rd185, %r5313, 4;
	add.s64 	%rd186, %rd5, %rd185;
	ld.global.u32 	%r1866, [%rd186];
	st.global.u32 	[%rd184], %r1866;
	ld.global.u32 	%r1867, [%rd186+-8];
	st.global.u32 	[%rd184+-8], %r1867;
	ld.global.u32 	%r1868, [%rd186+4];
	st.global.u32 	[%rd184+4], %r1868;
	ld.global.u32 	%r1869, [%rd186+8];
	st.global.u32 	[%rd184+8], %r1869;
	ld.global.u32 	%r1870, [%rd186+12];
	st.global.u32 	[%rd184+12], %r1870;
	mul.wide.s32 	%rd187, %r5314, 4;
	add.s64 	%rd188, %rd5, %rd187;
	ld.global.u32 	%r1871, [%rd188];
	st.global.u32 	[%rd186], %r1871;
	ld.global.u32 	%r1872, [%rd188+-8];
	st.global.u32 	[%rd186+-8], %r1872;
	ld.global.u32 	%r1873, [%rd188+4];
	st.global.u32 	[%rd186+4], %r1873;
	ld.global.u32 	%r1874, [%rd188+8];
	st.global.u32 	[%rd186+8], %r1874;
	ld.global.u32 	%r1875, [%rd188+12];
	st.global.u32 	[%rd186+12], %r1875;
	add.s32 	%r5315, %r5315, 4;
	shl.b32 	%r1876, %r568, 2;
	sub.s32 	%r5314, %r5314, %r1876;
	sub.s32 	%r5313, %r5313, %r1876;
	sub.s32 	%r5312, %r5312, %r1876;
	sub.s32 	%r5311, %r5311, %r1876;
	setp.ne.s32 	%p91, %r5315, 0;
	@%p91 bra 	$L__BB0_45;
$L__BB0_46:
	and.b32  	%r58, %r570, 3;
	setp.eq.s32 	%p92, %r58, 0;
	@%p92 bra 	$L__BB0_51;
	setp.eq.s32 	%p93, %r58, 1;
	@%p93 bra 	$L__BB0_49;
	not.b32 	%r1877, %r5317;
	mul.lo.s32 	%r1878, %r568, %r1877;
	mul.wide.s32 	%rd189, %r1878, 4;
	add.s64 	%rd190, %rd5, %rd189;
	ld.global.u32 	%r1879, [%rd190];
	mul.wide.s32 	%rd191, %r568, 4;
	add.s64 	%rd192, %rd190, %rd191;
	st.global.u32 	[%rd192], %r1879;
	ld.global.u32 	%r1880, [%rd190+-8];
	st.global.u32 	[%rd192+-8], %r1880;
	ld.global.u32 	%r1881, [%rd190+4];
	st.global.u32 	[%rd192+4], %r1881;
	ld.global.u32 	%r1882, [%rd190+8];
	st.global.u32 	[%rd192+8], %r1882;
	ld.global.u32 	%r1883, [%rd190+12];
	st.global.u32 	[%rd192+12], %r1883;
	sub.s32 	%r1884, -2, %r5317;
	mul.lo.s32 	%r1885, %r568, %r1884;
	mul.wide.s32 	%rd193, %r1885, 4;
	add.s64 	%rd194, %rd5, %rd193;
	ld.global.u32 	%r1886, [%rd194];
	st.global.u32 	[%rd190], %r1886;
	ld.global.u32 	%r1887, [%rd194+-8];
	st.global.u32 	[%rd190+-8], %r1887;
	ld.global.u32 	%r1888, [%rd194+4];
	st.global.u32 	[%rd190+4], %r1888;
	ld.global.u32 	%r1889, [%rd194+8];
	st.global.u32 	[%rd190+8], %r1889;
	ld.global.u32 	%r1890, [%rd194+12];
	st.global.u32 	[%rd190+12], %r1890;
	add.s32 	%r5317, %r5317, 2;
$L__BB0_49:
	and.b32  	%r1891, %r570, 1;
	setp.eq.b32 	%p94, %r1891, 1;
	not.pred 	%p95, %p94;
	@%p95 bra 	$L__BB0_51;
	not.b32 	%r1892, %r5317;
	mul.lo.s32 	%r1893, %r568, %r1892;
	mul.wide.s32 	%rd195, %r1893, 4;
	add.s64 	%rd196, %rd5, %rd195;
	ld.global.u32 	%r1894, [%rd196];
	mul.wide.s32 	%rd197, %r568, 4;
	add.s64 	%rd198, %rd196, %rd197;
	st.global.u32 	[%rd198], %r1894;
	ld.global.u32 	%r1895, [%rd196+-8];
	st.global.u32 	[%rd198+-8], %r1895;
	ld.global.u32 	%r1896, [%rd196+4];
	st.global.u32 	[%rd198+4], %r1896;
	ld.global.u32 	%r1897, [%rd196+8];
	st.global.u32 	[%rd198+8], %r1897;
	ld.global.u32 	%r1898, [%rd196+12];
	st.global.u32 	[%rd198+12], %r1898;
$L__BB0_51:
	add.s32 	%r63, %r3, 3;
	add.s32 	%r64, %r3, -2;
	setp.ne.s32 	%p96, %r571, 1;
	@%p96 bra 	$L__BB0_56;
	ld.global.v2.u32 	{%r1990, %r1991}, [%rd2];
	shr.u32 	%r1992, %r1991, 2;
	xor.b32  	%r1993, %r1992, %r1991;
	ld.global.v2.u32 	{%r1994, %r1995}, [%rd2+8];
	ld.global.v2.u32 	{%r1996, %r1997}, [%rd2+16];
	st.global.v2.u32 	[%rd2+8], {%r1995, %r1996};
	shl.b32 	%r1998, %r1997, 4;
	shl.b32 	%r1999, %r1993, 1;
	xor.b32  	%r2000, %r1999, %r1998;
	xor.b32  	%r2001, %r2000, %r1993;
	xor.b32  	%r2002, %r2001, %r1997;
	st.global.v2.u32 	[%rd2+16], {%r1997, %r2002};
	add.s32 	%r2003, %r1990, 362437;
	st.global.v2.u32 	[%rd2], {%r2003, %r1994};
	add.s32 	%r2004, %r2002, %r2003;
	cvt.rn.f32.u32 	%f196, %r2004;
	fma.rn.f32 	%f197, %f196, 0f2F800000, 0f2F000000;
	mul.f32 	%f198, %f197, 0f40800000;
	cvt.rzi.s32.f32 	%r2005, %f198;
	add.s32 	%r2006, %r2005, 1;
	rem.s32 	%r2007, %r3, %r568;
	mul.wide.s32 	%rd209, %r2007, 4;
	add.s64 	%rd210, %rd3, %rd209;
	st.global.u32 	[%rd210], %r2006;
	ld.global.v2.u32 	{%r2008, %r2009}, [%rd2];
	shr.u32 	%r2010, %r2009, 2;
	xor.b32  	%r2011, %r2010, %r2009;
	ld.global.v2.u32 	{%r2012, %r2013}, [%rd2+8];
	ld.global.v2.u32 	{%r2014, %r2015}, [%rd2+16];
	st.global.v2.u32 	[%rd2+8], {%r2013, %r2014};
	shl.b32 	%r2016, %r2015, 4;
	shl.b32 	%r2017, %r2011, 1;
	xor.b32  	%r2018, %r2017, %r2016;
	xor.b32  	%r2019, %r2018, %r2011;
	xor.b32  	%r2020, %r2019, %r2015;
	st.global.v2.u32 	[%rd2+16], {%r2015, %r2020};
	add.s32 	%r2021, %r2008, 362437;
	st.global.v2.u32 	[%rd2], {%r2021, %r2012};
	add.s32 	%r2022, %r2020, %r2021;
	cvt.rn.f32.u32 	%f199, %r2022;
	fma.rn.f32 	%f200, %f199, 0f2F800000, 0f2F000000;
	mul.f32 	%f201, %f200, 0f40800000;
	cvt.rzi.s32.f32 	%r2023, %f201;
	add.s32 	%r2024, %r2023, 1;
	rem.s32 	%r2025, %r64, %r568;
	mul.wide.s32 	%rd211, %r2025, 4;
	add.s64 	%rd212, %rd3, %rd211;
	st.global.u32 	[%rd212], %r2024;
	ld.global.v2.u32 	{%r2026, %r2027}, [%rd2];
	shr.u32 	%r2028, %r2027, 2;
	xor.b32  	%r2029, %r2028, %r2027;
	ld.global.v2.u32 	{%r2030, %r2031}, [%rd2+8];
	ld.global.v2.u32 	{%r2032, %r2033}, [%rd2+16];
	st.global.v2.u32 	[%rd2+8], {%r2031, %r2032};
	shl.b32 	%r2034, %r2033, 4;
	shl.b32 	%r2035, %r2029, 1;
	xor.b32  	%r2036, %r2035, %r2034;
	xor.b32  	%r2037, %r2036, %r2029;
	xor.b32  	%r2038, %r2037, %r2033;
	st.global.v2.u32 	[%rd2+16], {%r2033, %r2038};
	add.s32 	%r2039, %r2026, 362437;
	st.global.v2.u32 	[%rd2], {%r2039, %r2030};
	add.s32 	%r2040, %r2038, %r2039;
	cvt.rn.f32.u32 	%f202, %r2040;
	fma.rn.f32 	%f203, %f202, 0f2F800000, 0f2F000000;
	mul.f32 	%f204, %f203, 0f40800000;
	cvt.rzi.s32.f32 	%r2041, %f204;
	add.s32 	%r2042, %r2041, 1;
	rem.s32 	%r2043, %r38, %r568;
	mul.wide.s32 	%rd213, %r2043, 4;
	add.s64 	%rd214, %rd3, %rd213;
	st.global.u32 	[%rd214], %r2042;
	ld.global.v2.u32 	{%r2044, %r2045}, [%rd2];
	shr.u32 	%r2046, %r2045, 2;
	xor.b32  	%r2047, %r2046, %r2045;
	ld.global.v2.u32 	{%r2048, %r2049}, [%rd2+8];
	ld.global.v2.u32 	{%r2050, %r2051}, [%rd2+16];
	st.global.v2.u32 	[%rd2+8], {%r2049, %r2050};
	shl.b32 	%r2052, %r2051, 4;
	shl.b32 	%r2053, %r2047, 1;
	xor.b32  	%r2054, %r2053, %r2052;
	xor.b32  	%r2055, %r2054, %r2047;
	xor.b32  	%r2056, %r2055, %r2051;
	st.global.v2.u32 	[%rd2+16], {%r2051, %r2056};
	add.s32 	%r2057, %r2044, 362437;
	st.global.v2.u32 	[%rd2], {%r2057, %r2048};
	add.s32 	%r2058, %r2056, %r2057;
	cvt.rn.f32.u32 	%f205, %r2058;
	fma.rn.f32 	%f206, %f205, 0f2F800000, 0f2F000000;
	mul.f32 	%f207, %f206, 0f40800000;
	cvt.rzi.s32.f32 	%r2059, %f207;
	add.s32 	%r2060, %r2059, 1;
	rem.s32 	%r2061, %r39, %r568;
	mul.wide.s32 	%rd215, %r2061, 4;
	add.s64 	%rd216, %rd3, %rd215;
	st.global.u32 	[%rd216], %r2060;
	ld.global.v2.u32 	{%r2062, %r2063}, [%rd2];
	shr.u32 	%r2064, %r2063, 2;
	xor.b32  	%r2065, %r2064, %r2063;
	ld.global.v2.u32 	{%r2066, %r2067}, [%rd2+8];
	ld.global.v2.u32 	{%r2068, %r2069}, [%rd2+16];
	st.global.v2.u32 	[%rd2+8], {%r2067, %r2068};
	shl.b32 	%r2070, %r2069, 4;
	shl.b32 	%r2071, %r2065, 1;
	xor.b32  	%r2072, %r2071, %r2070;
	xor.b32  	%r2073, %r2072, %r2065;
	xor.b32  	%r2074, %r2073, %r2069;
	st.global.v2.u32 	[%rd2+16], {%r2069, %r2074};
	add.s32 	%r2075, %r2062, 362437;
	st.global.v2.u32 	[%rd2], {%r2075, %r2066};
	add.s32 	%r2076, %r2074, %r2075;
	cvt.rn.f32.u32 	%f208, %r2076;
	fma.rn.f32 	%f209, %f208, 0f2F800000, 0f2F000000;
	mul.f32 	%f210, %f209, 0f40800000;
	cvt.rzi.s32.f32 	%r2077, %f210;
	add.s32 	%r2078, %r2077, 1;
	rem.s32 	%r2079, %r63, %r568;
	mul.wide.s32 	%rd217, %r2079, 4;
	add.s64 	%rd218, %rd3, %rd217;
	st.global.u32 	[%rd218], %r2078;
	mov.b32 	%r2080, -2;
	st.global.u32 	[%rd5+-4], %r2080;
	bra.uni 	$L__BB0_57;
$L__BB0_53:
	setp.ne.s32 	%p97, %r571, 1;
	@%p97 bra 	$L__BB0_55;
	ld.global.v2.u32 	{%r2167, %r2168}, [%rd2];
	shr.u32 	%r2169, %r2168, 2;
	xor.b32  	%r2170, %r2169, %r2168;
	ld.global.v2.u32 	{%r2171, %r2172}, [%rd2+8];
	ld.global.v2.u32 	{%r2173, %r2174}, [%rd2+16];
	st.global.v2.u32 	[%rd2+8], {%r2172, %r2173};
	shl.b32 	%r2175, %r2174, 4;
	shl.b32 	%r2176, %r2170, 1;
	xor.b32  	%r2177, %r2176, %r2175;
	xor.b32  	%r2178, %r2177, %r2170;
	xor.b32  	%r2179, %r2178, %r2174;
	st.global.v2.u32 	[%rd2+16], {%r2174, %r2179};
	add.s32 	%r2180, %r2167, 362437;
	st.global.v2.u32 	[%rd2], {%r2180, %r2171};
	add.s32 	%r2181, %r2179, %r2180;
	cvt.rn.f32.u32 	%f226, %r2181;
	fma.rn.f32 	%f227, %f226, 0f2F800000, 0f2F000000;
	mul.f32 	%f228, %f227, 0f40800000;
	cvt.rzi.s32.f32 	%r2182, %f228;
	add.s32 	%r2183, %r2182, 1;
	st.global.u32 	[%rd5], %r2183;
	ld.global.v2.u32 	{%r2184, %r2185}, [%rd2];
	shr.u32 	%r2186, %r2185, 2;
	xor.b32  	%r2187, %r2186, %r2185;
	ld.global.v2.u32 	{%r2188, %r2189}, [%rd2+8];
	ld.global.v2.u32 	{%r2190, %r2191}, [%rd2+16];
	st.global.v2.u32 	[%rd2+8], {%r2189, %r2190};
	shl.b32 	%r2192, %r2191, 4;
	shl.b32 	%r2193, %r2187, 1;
	xor.b32  	%r2194, %r2193, %r2192;
	xor.b32  	%r2195, %r2194, %r2187;
	xor.b32  	%r2196, %r2195, %r2191;
	st.global.v2.u32 	[%rd2+16], {%r2191, %r2196};
	add.s32 	%r2197, %r2184, 362437;
	st.global.v2.u32 	[%rd2], {%r2197, %r2188};
	add.s32 	%r2198, %r2196, %r2197;
	cvt.rn.f32.u32 	%f229, %r2198;
	fma.rn.f32 	%f230, %f229, 0f2F800000, 0f2F000000;
	mul.f32 	%f231, %f230, 0f40800000;
	cvt.rzi.s32.f32 	%r2199, %f231;
	add.s32 	%r2200, %r2199, 1;
	st.global.u32 	[%rd5+-8], %r2200;
	ld.global.v2.u32 	{%r2201, %r2202}, [%rd2];
	shr.u32 	%r2203, %r2202, 2;
	xor.b32  	%r2204, %r2203, %r2202;
	ld.global.v2.u32 	{%r2205, %r2206}, [%rd2+8];
	ld.global.v2.u32 	{%r2207, %r2208}, [%rd2+16];
	st.global.v2.u32 	[%rd2+8], {%r2206, %r2207};
	shl.b32 	%r2209, %r2208, 4;
	shl.b32 	%r2210, %r2204, 1;
	xor.b32  	%r2211, %r2210, %r2209;
	xor.b32  	%r2212, %r2211, %r2204;
	xor.b32  	%r2213, %r2212, %r2208;
	st.global.v2.u32 	[%rd2+16], {%r2208, %r2213};
	add.s32 	%r2214, %r2201, 362437;
	st.global.v2.u32 	[%rd2], {%r2214, %r2205};
	add.s32 	%r2215, %r2213, %r2214;
	cvt.rn.f32.u32 	%f232, %r2215;
	fma.rn.f32 	%f233, %f232, 0f2F800000, 0f2F000000;
	mul.f32 	%f234, %f233, 0f40800000;
	cvt.rzi.s32.f32 	%r2216, %f234;
	add.s32 	%r2217, %r2216, 1;
	st.global.u32 	[%rd5+4], %r2217;
	ld.global.v2.u32 	{%r2218, %r2219}, [%rd2];
	shr.u32 	%r2220, %r2219, 2;
	xor.b32  	%r2221, %r2220, %r2219;
	ld.global.v2.u32 	{%r2222, %r2223}, [%rd2+8];
	ld.global.v2.u32 	{%r2224, %r2225}, [%rd2+16];
	st.global.v2.u32 	[%rd2+8], {%r2223, %r2224};
	shl.b32 	%r2226, %r2225, 4;
	shl.b32 	%r2227, %r2221, 1;
	xor.b32  	%r2228, %r2227, %r2226;
	xor.b32  	%r2229, %r2228, %r2221;
	xor.b32  	%r2230, %r2229, %r2225;
	st.global.v2.u32 	[%rd2+16], {%r2225, %r2230};
	add.s32 	%r2231, %r2218, 362437;
	st.global.v2.u32 	[%rd2], {%r2231, %r2222};
	add.s32 	%r2232, %r2230, %r2231;
	cvt.rn.f32.u32 	%f235, %r2232;
	fma.rn.f32 	%f236, %f235, 0f2F800000, 0f2F000000;
	mul.f32 	%f237, %f236, 0f40800000;
	cvt.rzi.s32.f32 	%r2233, %f237;
	add.s32 	%r2234, %r2233, 1;
	st.global.u32 	[%rd5+8], %r2234;
	ld.global.v2.u32 	{%r2235, %r2236}, [%rd2];
	shr.u32 	%r2237, %r2236, 2;
	xor.b32  	%r2238, %r2237, %r2236;
	ld.global.v2.u32 	{%r2239, %r2240}, [%rd2+8];
	ld.global.v2.u32 	{%r2241, %r2242}, [%rd2+16];
	st.global.v2.u32 	[%rd2+8], {%r2240, %r2241};
	shl.b32 	%r2243, %r2242, 4;
	shl.b32 	%r2244, %r2238, 1;
	xor.b32  	%r2245, %r2244, %r2243;
	xor.b32  	%r2246, %r2245, %r2238;
	xor.b32  	%r2247, %r2246, %r2242;
	st.global.v2.u32 	[%rd2+16], {%r2242, %r2247};
	add.s32 	%r2248, %r2235, 362437;
	st.global.v2.u32 	[%rd2], {%r2248, %r2239};
	add.s32 	%r2249, %r2247, %r2248;
	cvt.rn.f32.u32 	%f238, %r2249;
	fma.rn.f32 	%f239, %f238, 0f2F800000, 0f2F000000;
	mul.f32 	%f240, %f239, 0f40800000;
	cvt.rzi.s32.f32 	%r2250, %f240;
	add.s32 	%r2251, %r2250, 1;
	st.global.u32 	[%rd5+12], %r2251;
	mov.b32 	%r2252, -2;
	st.global.u32 	[%rd5+-4], %r2252;
	bra.uni 	$L__BB0_57;
$L__BB0_55:
	ld.global.v2.u32 	{%r2081, %r2082}, [%rd2];
	shr.u32 	%r2083, %r2082, 2;
	xor.b32  	%r2084, %r2083, %r2082;
	ld.global.v2.u32 	{%r2085, %r2086}, [%rd2+8];
	ld.global.v2.u32 	{%r2087, %r2088}, [%rd2+16];
	st.global.v2.u32 	[%rd2+8], {%r2086, %r2087};
	shl.b32 	%r2089, %r2088, 4;
	shl.b32 	%r2090, %r2084, 1;
	xor.b32  	%r2091, %r2090, %r2089;
	xor.b32  	%r2092, %r2091, %r2084;
	xor.b32  	%r2093, %r2092, %r2088;
	st.global.v2.u32 	[%rd2+16], {%r2088, %r2093};
	add.s32 	%r2094, %r2081, 362437;
	st.global.v2.u32 	[%rd2], {%r2094, %r2085};
	add.s32 	%r2095, %r2093, %r2094;
	cvt.rn.f32.u32 	%f211, %r2095;
	fma.rn.f32 	%f212, %f211, 0f2F800000, 0f2F000000;
	mul.f32 	%f213, %f212, 0f40C00000;
	cvt.rzi.s32.f32 	%r2096, %f213;
	add.s32 	%r2097, %r2096, 1;
	st.global.u32 	[%rd5], %r2097;
	ld.global.v2.u32 	{%r2098, %r2099}, [%rd2];
	shr.u32 	%r2100, %r2099, 2;
	xor.b32  	%r2101, %r2100, %r2099;
	ld.global.v2.u32 	{%r2102, %r2103}, [%rd2+8];
	ld.global.v2.u32 	{%r2104, %r2105}, [%rd2+16];
	st.global.v2.u32 	[%rd2+8], {%r2103, %r2104};
	shl.b32 	%r2106, %r2105, 4;
	shl.b32 	%r2107, %r2101, 1;
	xor.b32  	%r2108, %r2107, %r2106;
	xor.b32  	%r2109, %r2108, %r2101;
	xor.b32  	%r2110, %r2109, %r2105;
	st.global.v2.u32 	[%rd2+16], {%r2105, %r2110};
	add.s32 	%r2111, %r2098, 362437;
	st.global.v2.u32 	[%rd2], {%r2111, %r2102};
	add.s32 	%r2112, %r2110, %r2111;
	cvt.rn.f32.u32 	%f214, %r2112;
	fma.rn.f32 	%f215, %f214, 0f2F800000, 0f2F000000;
	mul.f32 	%f216, %f215, 0f40C00000;
	cvt.rzi.s32.f32 	%r2113, %f216;
	add.s32 	%r2114, %r2113, 1;
	st.global.u32 	[%rd5+-8], %r2114;
	ld.global.v2.u32 	{%r2115, %r2116}, [%rd2];
	shr.u32 	%r2117, %r2116, 2;
	xor.b32  	%r2118, %r2117, %r2116;
	ld.global.v2.u32 	{%r2119, %r2120}, [%rd2+8];
	ld.global.v2.u32 	{%r2121, %r2122}, [%rd2+16];
	st.global.v2.u32 	[%rd2+8], {%r2120, %r2121};
	shl.b32 	%r2123, %r2122, 4;
	shl.b32 	%r2124, %r2118, 1;
	xor.b32  	%r2125, %r2124, %r2123;
	xor.b32  	%r2126, %r2125, %r2118;
	xor.b32  	%r2127, %r2126, %r2122;
	st.global.v2.u32 	[%rd2+16], {%r2122, %r2127};
	add.s32 	%r2128, %r2115, 362437;
	st.global.v2.u32 	[%rd2], {%r2128, %r2119};
	add.s32 	%r2129, %r2127, %r2128;
	cvt.rn.f32.u32 	%f217, %r2129;
	fma.rn.f32 	%f218, %f217, 0f2F800000, 0f2F000000;
	mul.f32 	%f219, %f218, 0f40C00000;
	cvt.rzi.s32.f32 	%r2130, %f219;
	add.s32 	%r2131, %r2130, 1;
	st.global.u32 	[%rd5+4], %r2131;
	ld.global.v2.u32 	{%r2132, %r2133}, [%rd2];
	shr.u32 	%r2134, %r2133, 2;
	xor.b32  	%r2135, %r2134, %r2133;
	ld.global.v2.u32 	{%r2136, %r2137}, [%rd2+8];
	ld.global.v2.u32 	{%r2138, %r2139}, [%rd2+16];
	st.global.v2.u32 	[%rd2+8], {%r2137, %r2138};
	shl.b32 	%r2140, %r2139, 4;
	shl.b32 	%r2141, %r2135, 1;
	xor.b32  	%r2142, %r2141, %r2140;
	xor.b32  	%r2143, %r2142, %r2135;
	xor.b32  	%r2144, %r2143, %r2139;
	st.global.v2.u32 	[%rd2+16], {%r2139, %r2144};
	add.s32 	%r2145, %r2132, 362437;
	st.global.v2.u32 	[%rd2], {%r2145, %r2136};
	add.s32 	%r2146, %r2144, %r2145;
	cvt.rn.f32.u32 	%f220, %r2146;
	fma.rn.f32 	%f221, %f220, 0f2F800000, 0f2F000000;
	mul.f32 	%f222, %f221, 0f40C00000;
	cvt.rzi.s32.f32 	%r2147, %f222;
	add.s32 	%r2148, %r2147, 1;
	st.global.u32 	[%rd5+8], %r2148;
	ld.global.v2.u32 	{%r2149, %r2150}, [%rd2];
	shr.u32 	%r2151, %r2150, 2;
	xor.b32  	%r2152, %r2151, %r2150;
	ld.global.v2.u32 	{%r2153, %r2154}, [%rd2+8];
	ld.global.v2.u32 	{%r2155, %r2156}, [%rd2+16];
	st.global.v2.u32 	[%rd2+8], {%r2154, %r2155};
	shl.b32 	%r2157, %r2156, 4;
	shl.b32 	%r2158, %r2152, 1;
	xor.b32  	%r2159, %r2158, %r2157;
	xor.b32  	%r2160, %r2159, %r2152;
	xor.b32  	%r2161, %r2160, %r2156;
	st.global.v2.u32 	[%rd2+16], {%r2156, %r2161};
	add.s32 	%r2162, %r2149, 362437;
	st.global.v2.u32 	[%rd2], {%r2162, %r2153};
	add.s32 	%r2163, %r2161, %r2162;
	cvt.rn.f32.u32 	%f223, %r2163;
	fma.rn.f32 	%f224, %f223, 0f2F800000, 0f2F000000;
	mul.f32 	%f225, %f224, 0f40C00000;
	cvt.rzi.s32.f32 	%r2164, %f225;
	add.s32 	%r2165, %r2164, 1;
	st.global.u32 	[%rd5+12], %r2165;
	mov.b32 	%r2166, -2;
	st.global.u32 	[%rd5+-4], %r2166;
	bra.uni 	$L__BB0_57;
$L__BB0_56:
	ld.global.v2.u32 	{%r1899, %r1900}, [%rd2];
	shr.u32 	%r1901, %r1900, 2;
	xor.b32  	%r1902, %r1901, %r1900;
	ld.global.v2.u32 	{%r1903, %r1904}, [%rd2+8];
	ld.global.v2.u32 	{%r1905, %r1906}, [%rd2+16];
	st.global.v2.u32 	[%rd2+8], {%r1904, %r1905};
	shl.b32 	%r1907, %r1906, 4;
	shl.b32 	%r1908, %r1902, 1;
	xor.b32  	%r1909, %r1908, %r1907;
	xor.b32  	%r1910, %r1909, %r1902;
	xor.b32  	%r1911, %r1910, %r1906;
	st.global.v2.u32 	[%rd2+16], {%r1906, %r1911};
	add.s32 	%r1912, %r1899, 362437;
	st.global.v2.u32 	[%rd2], {%r1912, %r1903};
	add.s32 	%r1913, %r1911, %r1912;
	cvt.rn.f32.u32 	%f181, %r1913;
	fma.rn.f32 	%f182, %f181, 0f2F800000, 0f2F000000;
	mul.f32 	%f183, %f182, 0f40C00000;
	cvt.rzi.s32.f32 	%r1914, %f183;
	add.s32 	%r1915, %r1914, 1;
	rem.s32 	%r1916, %r3, %r568;
	mul.wide.s32 	%rd199, %r1916, 4;
	add.s64 	%rd200, %rd3, %rd199;
	st.global.u32 	[%rd200], %r1915;
	ld.global.v2.u32 	{%r1917, %r1918}, [%rd2];
	shr.u32 	%r1919, %r1918, 2;
	xor.b32  	%r1920, %r1919, %r1918;
	ld.global.v2.u32 	{%r1921, %r1922}, [%rd2+8];
	ld.global.v2.u32 	{%r1923, %r1924}, [%rd2+16];
	st.global.v2.u32 	[%rd2+8], {%r1922, %r1923};
	shl.b32 	%r1925, %r1924, 4;
	shl.b32 	%r1926, %r1920, 1;
	xor.b32  	%r1927, %r1926, %r1925;
	xor.b32  	%r1928, %r1927, %r1920;
	xor.b32  	%r1929, %r1928, %r1924;
	st.global.v2.u32 	[%rd2+16], {%r1924, %r1929};
	add.s32 	%r1930, %r1917, 362437;
	st.global.v2.u32 	[%rd2], {%r1930, %r1921};
	add.s32 	%r1931, %r1929, %r1930;
	cvt.rn.f32.u32 	%f184, %r1931;
	fma.rn.f32 	%f185, %f184, 0f2F800000, 0f2F000000;
	mul.f32 	%f186, %f185, 0f40C00000;
	cvt.rzi.s32.f32 	%r1932, %f186;
	add.s32 	%r1933, %r1932, 1;
	rem.s32 	%r1934, %r64, %r568;
	mul.wide.s32 	%rd201, %r1934, 4;
	add.s64 	%rd202, %rd3, %rd201;
	st.global.u32 	[%rd202], %r1933;
	ld.global.v2.u32 	{%r1935, %r1936}, [%rd2];
	shr.u32 	%r1937, %r1936, 2;
	xor.b32  	%r1938, %r1937, %r1936;
	ld.global.v2.u32 	{%r1939, %r1940}, [%rd2+8];
	ld.global.v2.u32 	{%r1941, %r1942}, [%rd2+16];
	st.global.v2.u32 	[%rd2+8], {%r1940, %r1941};
	shl.b32 	%r1943, %r1942, 4;
	shl.b32 	%r1944, %r1938, 1;
	xor.b32  	%r1945, %r1944, %r1943;
	xor.b32  	%r1946, %r1945, %r1938;
	xor.b32  	%r1947, %r1946, %r1942;
	st.global.v2.u32 	[%rd2+16], {%r1942, %r1947};
	add.s32 	%r1948, %r1935, 362437;
	st.global.v2.u32 	[%rd2], {%r1948, %r1939};
	add.s32 	%r1949, %r1947, %r1948;
	cvt.rn.f32.u32 	%f187, %r1949;
	fma.rn.f32 	%f188, %f187, 0f2F800000, 0f2F000000;
	mul.f32 	%f189, %f188, 0f40C00000;
	cvt.rzi.s32.f32 	%r1950, %f189;
	add.s32 	%r1951, %r1950, 1;
	rem.s32 	%r1952, %r38, %r568;
	mul.wide.s32 	%rd203, %r1952, 4;
	add.s64 	%rd204, %rd3, %rd203;
	st.global.u32 	[%rd204], %r1951;
	ld.global.v2.u32 	{%r1953, %r1954}, [%rd2];
	shr.u32 	%r1955, %r1954, 2;
	xor.b32  	%r1956, %r1955, %r1954;
	ld.global.v2.u32 	{%r1957, %r1958}, [%rd2+8];
	ld.global.v2.u32 	{%r1959, %r1960}, [%rd2+16];
	st.global.v2.u32 	[%rd2+8], {%r1958, %r1959};
	shl.b32 	%r1961, %r1960, 4;
	shl.b32 	%r1962, %r1956, 1;
	xor.b32  	%r1963, %r1962, %r1961;
	xor.b32  	%r1964, %r1963, %r1956;
	xor.b32  	%r1965, %r1964, %r1960;
	st.global.v2.u32 	[%rd2+16], {%r1960, %r1965};
	add.s32 	%r1966, %r1953, 362437;
	st.global.v2.u32 	[%rd2], {%r1966, %r1957};
	add.s32 	%r1967, %r1965, %r1966;
	cvt.rn.f32.u32 	%f190, %r1967;
	fma.rn.f32 	%f191, %f190, 0f2F800000, 0f2F000000;
	mul.f32 	%f192, %f191, 0f40C00000;
	cvt.rzi.s32.f32 	%r1968, %f192;
	add.s32 	%r1969, %r1968, 1;
	rem.s32 	%r1970, %r39, %r568;
	mul.wide.s32 	%rd205, %r1970, 4;
	add.s64 	%rd206, %rd3, %rd205;
	st.global.u32 	[%rd206], %r1969;
	ld.global.v2.u32 	{%r1971, %r1972}, [%rd2];
	shr.u32 	%r1973, %r1972, 2;
	xor.b32  	%r1974, %r1973, %r1972;
	ld.global.v2.u32 	{%r1975, %r1976}, [%rd2+8];
	ld.global.v2.u32 	{%r1977, %r1978}, [%rd2+16];
	st.global.v2.u32 	[%rd2+8], {%r1976, %r1977};
	shl.b32 	%r1979, %r1978, 4;
	shl.b32 	%r1980, %r1974, 1;
	xor.b32  	%r1981, %r1980, %r1979;
	xor.b32  	%r1982, %r1981, %r1974;
	xor.b32  	%r1983, %r1982, %r1978;
	st.global.v2.u32 	[%rd2+16], {%r1978, %r1983};
	add.s32 	%r1984, %r1971, 362437;
	st.global.v2.u32 	[%rd2], {%r1984, %r1975};
	add.s32 	%r1985, %r1983, %r1984;
	cvt.rn.f32.u32 	%f193, %r1985;
	fma.rn.f32 	%f194, %f193, 0f2F800000, 0f2F000000;
	mul.f32 	%f195, %f194, 0f40C00000;
	cvt.rzi.s32.f32 	%r1986, %f195;
	add.s32 	%r1987, %r1986, 1;
	rem.s32 	%r1988, %r63, %r568;
	mul.wide.s32 	%rd207, %r1988, 4;
	add.s64 	%rd208, %rd3, %rd207;
	st.global.u32 	[%rd208], %r1987;
	mov.b32 	%r1989, -2;
	st.global.u32 	[%rd5+-4], %r1989;
$L__BB0_57:
	ld.global.u32 	%r2253, [%rd1];
	add.s32 	%r2254, %r2253, 1;
	st.global.u32 	[%rd1], %r2254;
	bra.uni 	$L__BB0_172;
$L__BB0_58:
	setp.ne.s32 	%p25, %r6, %r7;
	@%p25 bra 	$L__BB0_86;
	add.s32 	%r65, %r3, -3;
	ld.global.u32 	%r600, [%rd5+-12];
	setp.ne.s32 	%p26, %r6, %r600;
	@%p26 bra 	$L__BB0_86;
	add.s32 	%r66, %r3, -2;
	ld.global.u32 	%r601, [%rd5+-8];
	setp.ne.s32 	%p27, %r6, %r601;
	@%p27 bra 	$L__BB0_86;
	add.s32 	%r67, %r3, -1;
	ld.global.u32 	%r602, [%rd5+-4];
	setp.ne.s32 	%p28, %r6, %r602;
	@%p28 bra 	$L__BB0_86;
	add.s32 	%r68, %r3, 1;
	ld.global.u32 	%r603, [%rd5+4];
	setp.ne.s32 	%p29, %r6, %r603;
	@%p29 bra 	$L__BB0_86;
	add.s32 	%r69, %r3, 2;
	ld.global.u32 	%r604, [%rd5+8];
	setp.ne.s32 	%p30, %r6, %r604;
	@%p30 bra 	$L__BB0_86;
	div.s32 	%r605, %r3, %r568;
	setp.ne.s32 	%p31, %r605, %r570;
	@%p31 bra 	$L__BB0_86;
	div.s32 	%r606, %r66, %r568;
	setp.ne.s32 	%p32, %r606, %r570;
	@%p32 bra 	$L__BB0_86;
	div.s32 	%r607, %r67, %r568;
	setp.ne.s32 	%p33, %r607, %r570;
	@%p33 bra 	$L__BB0_86;
	div.s32 	%r608, %r68, %r568;
	setp.ne.s32 	%p34, %r608, %r570;
	@%p34 bra 	$L__BB0_86;
	div.s32 	%r609, %r65, %r568;
	setp.ne.s32 	%p35, %r609, %r570;
	@%p35 bra 	$L__BB0_86;
	st.local.v2.u32 	[%rd4], {%r2, %r1};
	mov.u64 	%rd133, $str;
	cvta.global.u64 	%rd134, %rd133;
	{ // callseq 2, 0
	.param .b64 param0;
	st.param.b64 	[param0], %rd134;
	.param .b64 param1;
	st.param.b64 	[param1], %rd45;
	.param .b32 retval0;
	call.uni (retval0), 
	vprintf, 
	(
	param0, 
	param1
	);
	ld.param.b32 	%r1443, [retval0];
	} // callseq 2
	st.shared.u32 	[_ZZ8ponerTNTPiiiiiiS_iiP17curandStateXORWOWE13arr_adyacente], %r67;
	st.shared.u32 	[_ZZ8ponerTNTPiiiiiiS_iiP17curandStateXORWOWE13arr_adyacente+4], %r3;
	st.shared.u32 	[_ZZ8ponerTNTPiiiiiiS_iiP17curandStateXORWOWE13arr_adyacente+8], %r65;
	st.shared.u32 	[_ZZ8ponerTNTPiiiiiiS_iiP17curandStateXORWOWE13arr_adyacente+12], %r66;
	st.shared.u32 	[_ZZ8ponerTNTPiiiiiiS_iiP17curandStateXORWOWE13arr_adyacente+16], %r68;
	st.shared.u32 	[_ZZ8ponerTNTPiiiiiiS_iiP17curandStateXORWOWE13arr_adyacente+20], %r69;
	setp.eq.s32 	%p78, %r570, 0;
	@%p78 bra 	$L__BB0_81;
	setp.lt.s32 	%p79, %r570, 1;
	@%p79 bra 	$L__BB0_79;
	add.s32 	%r1446, %r570, -1;
	setp.lt.u32 	%p80, %r1446, 3;
	mov.b32 	%r5324, 0;
	@%p80 bra 	$L__BB0_74;
	and.b32  	%r1447, %r570, 2147483644;
	neg.s32 	%r5322, %r1447;
	shl.b32 	%r1448, %r568, 2;
	neg.s32 	%r5321, %r1448;
	mul.lo.s32 	%r5320, %r568, -3;
	shl.b32 	%r1449, %r568, 1;
	neg.s32 	%r5319, %r1449;
	neg.s32 	%r5318, %r568;
	mul.wide.s32 	%rd138, %r568, 4;
$L__BB0_73:
	.pragma "nounroll";
	and.b32  	%r5324, %r570, 2147483644;
	mul.wide.s32 	%rd136, %r5318, 4;
	add.s64 	%rd137, %rd5, %rd136;
	ld.global.u32 	%r1450, [%rd137];
	add.s64 	%rd139, %rd137, %rd138;
	st.global.u32 	[%rd139], %r1450;
	ld.global.u32 	%r1451, [%rd137+-12];
	st.global.u32 	[%rd139+-12], %r1451;
	ld.global.u32 	%r1452, [%rd137+-8];
	st.global.u32 	[%rd139+-8], %r1452;
	ld.global.u32 	%r1453, [%rd137+4];
	st.global.u32 	[%rd139+4], %r1453;
	ld.global.u32 	%r1454, [%rd137+8];
	st.global.u32 	[%rd139+8], %r1454;
	mul.wide.s32 	%rd140, %r5319, 4;
	add.s64 	%rd141, %rd5, %rd140;
	ld.global.u32 	%r1455, [%rd141];
	st.global.u32 	[%rd137], %r1455;
	ld.global.u32 	%r1456, [%rd141+-12];
	st.global.u32 	[%rd137+-12], %r1456;
	ld.global.u32 	%r1457, [%rd141+-8];
	st.global.u32 	[%rd137+-8], %r1457;
	ld.global.u32 	%r1458, [%rd141+4];
	st.global.u32 	[%rd137+4], %r1458;
	ld.global.u32 	%r1459, [%rd141+8];
	st.global.u32 	[%rd137+8], %r1459;
	mul.wide.s32 	%rd142, %r5320, 4;
	add.s64 	%rd143, %rd5, %rd142;
	ld.global.u32 	%r1460, [%rd143];
	st.global.u32 	[%rd141], %r1460;
	ld.global.u32 	%r1461, [%rd143+-12];
	st.global.u32 	[%rd141+-12], %r1461;
	ld.global.u32 	%r1462, [%rd143+-8];
	st.global.u32 	[%rd141+-8], %r1462;
	ld.global.u32 	%r1463, [%rd143+4];
	st.global.u32 	[%rd141+4], %r1463;
	ld.global.u32 	%r1464, [%rd143+8];
	st.global.u32 	[%rd141+8], %r1464;
	mul.wide.s32 	%rd144, %r5321, 4;
	add.s64 	%rd145, %rd5, %rd144;
	ld.global.u32 	%r1465, [%rd145];
	st.global.u32 	[%rd143], %r1465;
	ld.global.u32 	%r1466, [%rd145+-12];
	st.global.u32 	[%rd143+-12], %r1466;
	ld.global.u32 	%r1467, [%rd145+-8];
	st.global.u32 	[%rd143+-8], %r1467;
	ld.global.u32 	%r1468, [%rd145+4];
	st.global.u32 	[%rd143+4], %r1468;
	ld.global.u32 	%r1469, [%rd145+8];
	st.global.u32 	[%rd143+8], %r1469;
	add.s32 	%r5322, %r5322, 4;
	shl.b32 	%r1470, %r568, 2;
	sub.s32 	%r5321, %r5321, %r1470;
	sub.s32 	%r5320, %r5320, %r1470;
	sub.s32 	%r5319, %r5319, %r1470;
	sub.s32 	%r5318, %r5318, %r1470;
	setp.ne.s32 	%p81, %r5322, 0;
	@%p81 bra 	$L__BB0_73;
$L__BB0_74:
	and.b32  	%r87, %r570, 3;
	setp.eq.s32 	%p82, %r87, 0;
	@%p82 bra 	$L__BB0_79;
	setp.eq.s32 	%p83, %r87, 1;
	@%p83 bra 	$L__BB0_77;
	not.b32 	%r1471, %r5324;
	mul.lo.s32 	%r1472, %r568, %r1471;
	mul.wide.s32 	%rd146, %r1472, 4;
	add.s64 	%rd147, %rd5, %rd146;
	ld.global.u32 	%r1473, [%rd147];
	mul.wide.s32 	%rd148, %r568, 4;
	add.s64 	%rd149, %rd147, %rd148;
	st.global.u32 	[%rd149], %r1473;
	ld.global.u32 	%r1474, [%rd147+-12];
	st.global.u32 	[%rd149+-12], %r1474;
	ld.global.u32 	%r1475, [%rd147+-8];
	st.global.u32 	[%rd149+-8], %r1475;
	ld.global.u32 	%r1476, [%rd147+4];
	st.global.u32 	[%rd149+4], %r1476;
	ld.global.u32 	%r1477, [%rd147+8];
	st.global.u32 	[%rd149+8], %r1477;
	sub.s32 	%r1478, -2, %r5324;
	mul.lo.s32 	%r1479, %r568, %r1478;
	mul.wide.s32 	%rd150, %r1479, 4;
	add.s64 	%rd151, %rd5, %rd150;
	ld.global.u32 	%r1480, [%rd151];
	st.global.u32 	[%rd147], %r1480;
	ld.global.u32 	%r1481, [%rd151+-12];
	st.global.u32 	[%rd147+-12], %r1481;
	ld.global.u32 	%r1482, [%rd151+-8];
	st.global.u32 	[%rd147+-8], %r1482;
	ld.global.u32 	%r1483, [%rd151+4];
	st.global.u32 	[%rd147+4], %r1483;
	ld.global.u32 	%r1484, [%rd151+8];
	st.global.u32 	[%rd147+8], %r1484;
	add.s32 	%r5324, %r5324, 2;
$L__BB0_77:
	and.b32  	%r1485, %r570, 1;
	setp.eq.b32 	%p84, %r1485, 1;
	not.pred 	%p85, %p84;
	@%p85 bra 	$L__BB0_79;
	not.b32 	%r1486, %r5324;
	mul.lo.s32 	%r1487, %r568, %r1486;
	mul.wide.s32 	%rd152, %r1487, 4;
	add.s64 	%rd153, %rd5, %rd152;
	ld.global.u32 	%r1488, [%rd153];
	mul.wide.s32 	%rd154, %r568, 4;
	add.s64 	%rd155, %rd153, %rd154;
	st.global.u32 	[%rd155], %r1488;
	ld.global.u32 	%r1489, [%rd153+-12];
	st.global.u32 	[%rd155+-12], %r1489;
	ld.global.u32 	%r1490, [%rd153+-8];
	st.global.u32 	[%rd155+-8], %r1490;
	ld.global.u32 	%r1491, [%rd153+4];
	st.global.u32 	[%rd155+4], %r1491;
	ld.global.u32 	%r1492, [%rd153+8];
	st.global.u32 	[%rd155+8], %r1492;
$L__BB0_79:
	add.s32 	%r92, %r3, -3;
	add.s32 	%r93, %r3, 2;
	setp.ne.s32 	%p86, %r571, 1;
	@%p86 bra 	$L__BB0_84;
	ld.global.v2.u32 	{%r1584, %r1585}, [%rd2];
	shr.u32 	%r1586, %r1585, 2;
	xor.b32  	%r1587, %r1586, %r1585;
	ld.global.v2.u32 	{%r1588, %r1589}, [%rd2+8];
	ld.global.v2.u32 	{%r1590, %r1591}, [%rd2+16];
	st.global.v2.u32 	[%rd2+8], {%r1589, %r1590};
	shl.b32 	%r1592, %r1591, 4;
	shl.b32 	%r1593, %r1587, 1;
	xor.b32  	%r1594, %r1593, %r1592;
	xor.b32  	%r1595, %r1594, %r1587;
	xor.b32  	%r1596, %r1595, %r1591;
	st.global.v2.u32 	[%rd2+16], {%r1591, %r1596};
	add.s32 	%r1597, %r1584, 362437;
	st.global.v2.u32 	[%rd2], {%r1597, %r1588};
	add.s32 	%r1598, %r1596, %r1597;
	cvt.rn.f32.u32 	%f136, %r1598;
	fma.rn.f32 	%f137, %f136, 0f2F800000, 0f2F000000;
	mul.f32 	%f138, %f137, 0f40800000;
	cvt.rzi.s32.f32 	%r1599, %f138;
	add.s32 	%r1600, %r1599, 1;
	rem.s32 	%r1601, %r3, %r568;
	mul.wide.s32 	%rd166, %r1601, 4;
	add.s64 	%rd167, %rd3, %rd166;
	st.global.u32 	[%rd167], %r1600;
	ld.global.v2.u32 	{%r1602, %r1603}, [%rd2];
	shr.u32 	%r1604, %r1603, 2;
	xor.b32  	%r1605, %r1604, %r1603;
	ld.global.v2.u32 	{%r1606, %r1607}, [%rd2+8];
	ld.global.v2.u32 	{%r1608, %r1609}, [%rd2+16];
	st.global.v2.u32 	[%rd2+8], {%r1607, %r1608};
	shl.b32 	%r1610, %r1609, 4;
	shl.b32 	%r1611, %r1605, 1;
	xor.b32  	%r1612, %r1611, %r1610;
	xor.b32  	%r1613, %r1612, %r1605;
	xor.b32  	%r1614, %r1613, %r1609;
	st.global.v2.u32 	[%rd2+16], {%r1609, %r1614};
	add.s32 	%r1615, %r1602, 362437;
	st.global.v2.u32 	[%rd2], {%r1615, %r1606};
	add.s32 	%r1616, %r1614, %r1615;
	cvt.rn.f32.u32 	%f139, %r1616;
	fma.rn.f32 	%f140, %f139, 0f2F800000, 0f2F000000;
	mul.f32 	%f141, %f140, 0f40800000;
	cvt.rzi.s32.f32 	%r1617, %f141;
	add.s32 	%r1618, %r1617, 1;
	rem.s32 	%r1619, %r92, %r568;
	mul.wide.s32 	%rd168, %r1619, 4;
	add.s64 	%rd169, %rd3, %rd168;
	st.global.u32 	[%rd169], %r1618;
	ld.global.v2.u32 	{%r1620, %r1621}, [%rd2];
	shr.u32 	%r1622, %r1621, 2;
	xor.b32  	%r1623, %r1622, %r1621;
	ld.global.v2.u32 	{%r1624, %r1625}, [%rd2+8];
	ld.global.v2.u32 	{%r1626, %r1627}, [%rd2+16];
	st.global.v2.u32 	[%rd2+8], {%r1625, %r1626};
	shl.b32 	%r1628, %r1627, 4;
	shl.b32 	%r1629, %r1623, 1;
	xor.b32  	%r1630, %r1629, %r1628;
	xor.b32  	%r1631, %r1630, %r1623;
	xor.b32  	%r1632, %r1631, %r1627;
	st.global.v2.u32 	[%rd2+16], {%r1627, %r1632};
	add.s32 	%r1633, %r1620, 362437;
	st.global.v2.u32 	[%rd2], {%r1633, %r1624};
	add.s32 	%r1634, %r1632, %r1633;
	cvt.rn.f32.u32 	%f142, %r1634;
	fma.rn.f32 	%f143, %f142, 0f2F800000, 0f2F000000;
	mul.f32 	%f144, %f143, 0f40800000;
	cvt.rzi.s32.f32 	%r1635, %f144;
	add.s32 	%r1636, %r1635, 1;
	rem.s32 	%r1637, %r66, %r568;
	mul.wide.s32 	%rd170, %r1637, 4;
	add.s64 	%rd171, %rd3, %rd170;
	st.global.u32 	[%rd171], %r1636;
	ld.global.v2.u32 	{%r1638, %r1639}, [%rd2];
	shr.u32 	%r1640, %r1639, 2;
	xor.b32  	%r1641, %r1640, %r1639;
	ld.global.v2.u32 	{%r1642, %r1643}, [%rd2+8];
	ld.global.v2.u32 	{%r1644, %r1645}, [%rd2+16];
	st.global.v2.u32 	[%rd2+8], {%r1643, %r1644};
	shl.b32 	%r1646, %r1645, 4;
	shl.b32 	%r1647, %r1641, 1;
	xor.b32  	%r1648, %r1647, %r1646;
	xor.b32  	%r1649, %r1648, %r1641;
	xor.b32  	%r1650, %r1649, %r1645;
	st.global.v2.u32 	[%rd2+16], {%r1645, %r1650};
	add.s32 	%r1651, %r1638, 362437;
	st.global.v2.u32 	[%rd2], {%r1651, %r1642};
	add.s32 	%r1652, %r1650, %r1651;
	cvt.rn.f32.u32 	%f145, %r1652;
	fma.rn.f32 	%f146, %f145, 0f2F800000, 0f2F000000;
	mul.f32 	%f147, %f146, 0f40800000;
	cvt.rzi.s32.f32 	%r1653, %f147;
	add.s32 	%r1654, %r1653, 1;
	rem.s32 	%r1655, %r68, %r568;
	mul.wide.s32 	%rd172, %r1655, 4;
	add.s64 	%rd173, %rd3, %rd172;
	st.global.u32 	[%rd173], %r1654;
	ld.global.v2.u32 	{%r1656, %r1657}, [%rd2];
	shr.u32 	%r1658, %r1657, 2;
	xor.b32  	%r1659, %r1658, %r1657;
	ld.global.v2.u32 	{%r1660, %r1661}, [%rd2+8];
	ld.global.v2.u32 	{%r1662, %r1663}, [%rd2+16];
	st.global.v2.u32 	[%rd2+8], {%r1661, %r1662};
	shl.b32 	%r1664, %r1663, 4;
	shl.b32 	%r1665, %r1659, 1;
	xor.b32  	%r1666, %r1665, %r1664;
	xor.b32  	%r1667, %r1666, %r1659;
	xor.b32  	%r1668, %r1667, %r1663;
	st.global.v2.u32 	[%rd2+16], {%r1663, %r1668};
	add.s32 	%r1669, %r1656, 362437;
	st.global.v2.u32 	[%rd2], {%r1669, %r1660};
	add.s32 	%r1670, %r1668, %r1669;
	cvt.rn.f32.u32 	%f148, %r1670;
	fma.rn.f32 	%f149, %f148, 0f2F800000, 0f2F000000;
	mul.f32 	%f150, %f149, 0f40800000;
	cvt.rzi.s32.f32 	%r1671, %f150;
	add.s32 	%r1672, %r1671, 1;
	rem.s32 	%r1673, %r93, %r568;
	mul.wide.s32 	%rd174, %r1673, 4;
	add.s64 	%rd175, %rd3, %rd174;
	st.global.u32 	[%rd175], %r1672;
	mov.b32 	%r1674, -2;
	st.global.u32 	[%rd5+-4], %r1674;
	bra.uni 	$L__BB0_85;
$L__BB0_81:
	setp.ne.s32 	%p87, %r571, 1;
	@%p87 bra 	$L__BB0_83;
	ld.global.v2.u32 	{%r1761, %r1762}, [%rd2];
	shr.u32 	%r1763, %r1762, 2;
	xor.b32  	%r1764, %r1763, %r1762;
	ld.global.v2.u32 	{%r1765, %r1766}, [%rd2+8];
	ld.global.v2.u32 	{%r1767, %r1768}, [%rd2+16];
	st.global.v2.u32 	[%rd2+8], {%r1766, %r1767};
	shl.b32 	%r1769, %r1768, 4;
	shl.b32 	%r1770, %r1764, 1;
	xor.b32  	%r1771, %r1770, %r1769;
	xor.b32  	%r1772, %r1771, %r1764;
	xor.b32  	%r1773, %r1772, %r1768;
	st.global.v2.u32 	[%rd2+16], {%r1768, %r1773};
	add.s32 	%r1774, %r1761, 362437;
	st.global.v2.u32 	[%rd2], {%r1774, %r1765};
	add.s32 	%r1775, %r1773, %r1774;
	cvt.rn.f32.u32 	%f166, %r1775;
	fma.rn.f32 	%f167, %f166, 0f2F800000, 0f2F000000;
	mul.f32 	%f168, %f167, 0f40800000;
	cvt.rzi.s32.f32 	%r1776, %f168;
	add.s32 	%r1777, %r1776, 1;
	st.global.u32 	[%rd5], %r1777;
	ld.global.v2.u32 	{%r1778, %r1779}, [%rd2];
	shr.u32 	%r1780, %r1779, 2;
	xor.b32  	%r1781, %r1780, %r1779;
	ld.global.v2.u32 	{%r1782, %r1783}, [%rd2+8];
	ld.global.v2.u32 	{%r1784, %r1785}, [%rd2+16];
	st.global.v2.u32 	[%rd2+8], {%r1783, %r1784};
	shl.b32 	%r1786, %r1785, 4;
	shl.b32 	%r1787, %r1781, 1;
	xor.b32  	%r1788, %r1787, %r1786;
	xor.b32  	%r1789, %r1788, %r1781;
	xor.b32  	%r1790, %r1789, %r1785;
	st.global.v2.u32 	[%rd2+16], {%r1785, %r1790};
	add.s32 	%r1791, %r1778, 362437;
	st.global.v2.u32 	[%rd2], {%r1791, %r1782};
	add.s32 	%r1792, %r1790, %r1791;
	cvt.rn.f32.u32 	%f169, %r1792;
	fma.rn.f32 	%f170, %f169, 0f2F800000, 0f2F000000;
	mul.f32 	%f171, %f170, 0f40800000;
	cvt.rzi.s32.f32 	%r1793, %f171;
	add.s32 	%r1794, %r1793, 1;
	st.global.u32 	[%rd5+-12], %r1794;
	ld.global.v2.u32 	{%r1795, %r1796}, [%rd2];
	shr.u32 	%r1797, %r1796, 2;
	xor.b32  	%r1798, %r1797, %r1796;
	ld.global.v2.u32 	{%r1799, %r1800}, [%rd2+8];
	ld.global.v2.u32 	{%r1801, %r1802}, [%rd2+16];
	st.global.v2.u32 	[%rd2+8], {%r1800, %r1801};
	shl.b32 	%r1803, %r1802, 4;
	shl.b32 	%r1804, %r1798, 1;
	xor.b32  	%r1805, %r1804, %r1803;
	xor.b32  	%r1806, %r1805, %r1798;
	xor.b32  	%r1807, %r1806, %r1802;
	st.global.v2.u32 	[%rd2+16], {%r1802, %r1807};
	add.s32 	%r1808, %r1795, 362437;
	st.global.v2.u32 	[%rd2], {%r1808, %r1799};
	add.s32 	%r1809, %r1807, %r1808;
	cvt.rn.f32.u32 	%f172, %r1809;
	fma.rn.f32 	%f173, %f172, 0f2F800000, 0f2F000000;
	mul.f32 	%f174, %f173, 0f40800000;
	cvt.rzi.s32.f32 	%r1810, %f174;
	add.s32 	%r1811, %r1810, 1;
	st.global.u32 	[%rd5+-8], %r1811;
	ld.global.v2.u32 	{%r1812, %r1813}, [%rd2];
	shr.u32 	%r1814, %r1813, 2;
	xor.b32  	%r1815, %r1814, %r1813;
	ld.global.v2.u32 	{%r1816, %r1817}, [%rd2+8];
	ld.global.v2.u32 	{%r1818, %r1819}, [%rd2+16];
	st.global.v2.u32 	[%rd2+8], {%r1817, %r1818};
	shl.b32 	%r1820, %r1819, 4;
	shl.b32 	%r1821, %r1815, 1;
	xor.b32  	%r1822, %r1821, %r1820;
	xor.b32  	%r1823, %r1822, %r1815;
	xor.b32  	%r1824, %r1823, %r1819;
	st.global.v2.u32 	[%rd2+16], {%r1819, %r1824};
	add.s32 	%r1825, %r1812, 362437;
	st.global.v2.u32 	[%rd2], {%r1825, %r1816};
	add.s32 	%r1826, %r1824, %r1825;
	cvt.rn.f32.u32 	%f175, %r1826;
	fma.rn.f32 	%f176, %f175, 0f2F800000, 0f2F000000;
	mul.f32 	%f177, %f176, 0f40800000;
	cvt.rzi.s32.f32 	%r1827, %f177;
	add.s32 	%r1828, %r1827, 1;
	st.global.u32 	[%rd5+4], %r1828;
	ld.global.v2.u32 	{%r1829, %r1830}, [%rd2];
	shr.u32 	%r1831, %r1830, 2;
	xor.b32  	%r1832, %r1831, %r1830;
	ld.global.v2.u32 	{%r1833, %r1834}, [%rd2+8];
	ld.global.v2.u32 	{%r1835, %r1836}, [%rd2+16];
	st.global.v2.u32 	[%rd2+8], {%r1834, %r1835};
	shl.b32 	%r1837, %r1836, 4;
	shl.b32 	%r1838, %r1832, 1;
	xor.b32  	%r1839, %r1838, %r1837;
	xor.b32  	%r1840, %r1839, %r1832;
	xor.b32  	%r1841, %r1840, %r1836;
	st.global.v2.u32 	[%rd2+16], {%r1836, %r1841};
	add.s32 	%r1842, %r1829, 362437;
	st.global.v2.u32 	[%rd2], {%r1842, %r1833};
	add.s32 	%r1843, %r1841, %r1842;
	cvt.rn.f32.u32 	%f178, %r1843;
	fma.rn.f32 	%f179, %f178, 0f2F800000, 0f2F000000;
	mul.f32 	%f180, %f179, 0f40800000;
	cvt.rzi.s32.f32 	%r1844, %f180;
	add.s32 	%r1845, %r1844, 1;
	st.global.u32 	[%rd5+8], %r1845;
	mov.b32 	%r1846, -2;
	st.global.u32 	[%rd5+-4], %r1846;
	bra.uni 	$L__BB0_85;
$L__BB0_83:
	ld.global.v2.u32 	{%r1675, %r1676}, [%rd2];
	shr.u32 	%r1677, %r1676, 2;
	xor.b32  	%r1678, %r1677, %r1676;
	ld.global.v2.u32 	{%r1679, %r1680}, [%rd2+8];
	ld.global.v2.u32 	{%r1681, %r1682}, [%rd2+16];
	st.global.v2.u32 	[%rd2+8], {%r1680, %r1681};
	shl.b32 	%r1683, %r1682, 4;
	shl.b32 	%r1684, %r1678, 1;
	xor.b32  	%r1685, %r1684, %r1683;
	xor.b32  	%r1686, %r1685, %r1678;
	xor.b32  	%r1687, %r1686, %r1682;
	st.global.v2.u32 	[%rd2+16], {%r1682, %r1687};
	add.s32 	%r1688, %r1675, 362437;
	st.global.v2.u32 	[%rd2], {%r1688, %r1679};
	add.s32 	%r1689, %r1687, %r1688;
	cvt.rn.f32.u32 	%f151, %r1689;
	fma.rn.f32 	%f152, %f151, 0f2F800000, 0f2F000000;
	mul.f32 	%f153, %f152, 0f40C00000;
	cvt.rzi.s32.f32 	%r1690, %f153;
	add.s32 	%r1691, %r1690, 1;
	st.global.u32 	[%rd5], %r1691;
	ld.global.v2.u32 	{%r1692, %r1693}, [%rd2];
	shr.u32 	%r1694, %r1693, 2;
	xor.b32  	%r1695, %r1694, %r1693;
	ld.global.v2.u32 	{%r1696, %r1697}, [%rd2+8];
	ld.global.v2.u32 	{%r1698, %r1699}, [%rd2+16];
	st.global.v2.u32 	[%rd2+8], {%r1697, %r1698};
	shl.b32 	%r1700, %r1699, 4;
	shl.b32 	%r1701, %r1695, 1;
	xor.b32  	%r1702, %r1701, %r1700;
	xor.b32  	%r1703, %r1702, %r1695;
	xor.b32  	%r1704, %r1703, %r1699;
	st.global.v2.u32 	[%rd2+16], {%r1699, %r1704};
	add.s32 	%r1705, %r1692, 362437;
	st.global.v2.u32 	[%rd2], {%r1705, %r1696};
	add.s32 	%r1706, %r1704, %r1705;
	cvt.rn.f32.u32 	%f154, %r1706;
	fma.rn.f32 	%f155, %f154, 0f2F800000, 0f2F000000;
	mul.f32 	%f156, %f155, 0f40C00000;
	cvt.rzi.s32.f32 	%r1707, %f156;
	add.s32 	%r1708, %r1707, 1;
	st.global.u32 	[%rd5+-12], %r1708;
	ld.global.v2.u32 	{%r1709, %r1710}, [%rd2];
	shr.u32 	%r1711, %r1710, 2;
	xor.b32  	%r1712, %r1711, %r1710;
	ld.global.v2.u32 	{%r1713, %r1714}, [%rd2+8];
	ld.global.v2.u32 	{%r1715, %r1716}, [%rd2+16];
	st.global.v2.u32 	[%rd2+8], {%r1714, %r1715};
	shl.b32 	%r1717, %r1716, 4;
	shl.b32 	%r1718, %r1712, 1;
	xor.b32  	%r1719, %r1718, %r1717;
	xor.b32  	%r1720, %r1719, %r1712;
	xor.b32  	%r1721, %r1720, %r1716;
	st.global.v2.u32 	[%rd2+16], {%r1716, %r1721};
	add.s32 	%r1722, %r1709, 362437;
	st.global.v2.u32 	[%rd2], {%r1722, %r1713};
	add.s32 	%r1723, %r1721, %r1722;
	cvt.rn.f32.u32 	%f157, %r1723;
	fma.rn.f32 	%f158, %f157, 0f2F800000, 0f2F000000;
	mul.f32 	%f159, %f158, 0f40C00000;
	cvt.rzi.s32.f32 	%r1724, %f159;
	add.s32 	%r1725, %r1724, 1;
	st.global.u32 	[%rd5+-8], %r1725;
	ld.global.v2.u32 	{%r1726, %r1727}, [%rd2];
	shr.u32 	%r1728, %r1727, 2;
	xor.b32  	%r1729, %r1728, %r1727;
	ld.global.v2.u32 	{%r1730, %r1731}, [%rd2+8];
	ld.global.v2.u32 	{%r1732, %r1733}, [%rd2+16];
	st.global.v2.u32 	[%rd2+8], {%r1731, %r1732};
	shl.b32 	%r1734, %r1733, 4;
	shl.b32 	%r1735, %r1729, 1;
	xor.b32  	%r1736, %r1735, %r1734;
	xor.b32  	%r1737, %r1736, %r1729;
	xor.b32  	%r1738, %r1737, %r1733;
	st.global.v2.u32 	[%rd2+16], {%r1733, %r1738};
	add.s32 	%r1739, %r1726, 362437;
	st.global.v2.u32 	[%rd2], {%r1739, %r1730};
	add.s32 	%r1740, %r1738, %r1739;
	cvt.rn.f32.u32 	%f160, %r1740;
	fma.rn.f32 	%f161, %f160, 0f2F800000, 0f2F000000;
	mul.f32 	%f162, %f161, 0f40C00000;
	cvt.rzi.s32.f32 	%r1741, %f162;
	add.s32 	%r1742, %r1741, 1;
	st.global.u32 	[%rd5+4], %r1742;
	ld.global.v2.u32 	{%r1743, %r1744}, [%rd2];
	shr.u32 	%r1745, %r1744, 2;
	xor.b32  	%r1746, %r1745, %r1744;
	ld.global.v2.u32 	{%r1747, %r1748}, [%rd2+8];
	ld.global.v2.u32 	{%r1749, %r1750}, [%rd2+16];
	st.global.v2.u32 	[%rd2+8], {%r1748, %r1749};
	shl.b32 	%r1751, %r1750, 4;
	shl.b32 	%r1752, %r1746, 1;
	xor.b32  	%r1753, %r1752, %r1751;
	xor.b32  	%r1754, %r1753, %r1746;
	xor.b32  	%r1755, %r1754, %r1750;
	st.global.v2.u32 	[%rd2+16], {%r1750, %r1755};
	add.s32 	%r1756, %r1743, 362437;
	st.global.v2.u32 	[%rd2], {%r1756, %r1747};
	add.s32 	%r1757, %r1755, %r1756;
	cvt.rn.f32.u32 	%f163, %r1757;
	fma.rn.f32 	%f164, %f163, 0f2F800000, 0f2F000000;
	mul.f32 	%f165, %f164, 0f40C00000;
	cvt.rzi.s32.f32 	%r1758, %f165;
	add.s32 	%r1759, %r1758, 1;
	st.global.u32 	[%rd5+8], %r1759;
	mov.b32 	%r1760, -2;
	st.global.u32 	[%rd5+-4], %r1760;
	bra.uni 	$L__BB0_85;
$L__BB0_84:
	ld.global.v2.u32 	{%r1493, %r1494}, [%rd2];
	shr.u32 	%r1495, %r1494, 2;
	xor.b32  	%r1496, %r1495, %r1494;
	ld.global.v2.u32 	{%r1497, %r1498}, [%rd2+8];
	ld.global.v2.u32 	{%r1499, %r1500}, [%rd2+16];
	st.global.v2.u32 	[%rd2+8], {%r1498, %r1499};
	shl.b32 	%r1501, %r1500, 4;
	shl.b32 	%r1502, %r1496, 1;
	xor.b32  	%r1503, %r1502, %r1501;
	xor.b32  	%r1504, %r1503, %r1496;
	xor.b32  	%r1505, %r1504, %r1500;
	st.global.v2.u32 	[%rd2+16], {%r1500, %r1505};
	add.s32 	%r1506, %r1493, 362437;
	st.global.v2.u32 	[%rd2], {%r1506, %r1497};
	add.s32 	%r1507, %r1505, %r1506;
	cvt.rn.f32.u32 	%f121, %r1507;
	fma.rn.f32 	%f122, %f121, 0f2F800000, 0f2F000000;
	mul.f32 	%f123, %f122, 0f40C00000;
	cvt.rzi.s32.f32 	%r1508, %f123;
	add.s32 	%r1509, %r1508, 1;
	rem.s32 	%r1510, %r3, %r568;
	mul.wide.s32 	%rd156, %r1510, 4;
	add.s64 	%rd157, %rd3, %rd156;
	st.global.u32 	[%rd157], %r1509;
	ld.global.v2.u32 	{%r1511, %r1512}, [%rd2];
	shr.u32 	%r1513, %r1512, 2;
	xor.b32  	%r1514, %r1513, %r1512;
	ld.global.v2.u32 	{%r1515, %r1516}, [%rd2+8];
	ld.global.v2.u32 	{%r1517, %r1518}, [%rd2+16];
	st.global.v2.u32 	[%rd2+8], {%r1516, %r1517};
	shl.b32 	%r1519, %r1518, 4;
	shl.b32 	%r1520, %r1514, 1;
	xor.b32  	%r1521, %r1520, %r1519;
	xor.b32  	%r1522, %r1521, %r1514;
	xor.b32  	%r1523, %r1522, %r1518;
	st.global.v2.u32 	[%rd2+16], {%r1518, %r1523};
	add.s32 	%r1524, %r1511, 362437;
	st.global.v2.u32 	[%rd2], {%r1524, %r1515};
	add.s32 	%r1525, %r1523, %r1524;
	cvt.rn.f32.u32 	%f124, %r1525;
	fma.rn.f32 	%f125, %f124, 0f2F800000, 0f2F000000;
	mul.f32 	%f126, %f125, 0f40C00000;
	cvt.rzi.s32.f32 	%r1526, %f126;
	add.s32 	%r1527, %r1526, 1;
	rem.s32 	%r1528, %r92, %r568;
	mul.wide.s32 	%rd158, %r1528, 4;
	add.s64 	%rd159, %rd3, %rd158;
	st.global.u32 	[%rd159], %r1527;
	ld.global.v2.u32 	{%r1529, %r1530}, [%rd2];
	shr.u32 	%r1531, %r1530, 2;
	xor.b32  	%r1532, %r1531, %r1530;
	ld.global.v2.u32 	{%r1533, %r1534}, [%rd2+8];
	ld.global.v2.u32 	{%r1535, %r1536}, [%rd2+16];
	st.global.v2.u32 	[%rd2+8], {%r1534, %r1535};
	shl.b32 	%r1537, %r1536, 4;
	shl.b32 	%r1538, %r1532, 1;
	xor.b32  	%r1539, %r1538, %r1537;
	xor.b32  	%r1540, %r1539, %r1532;
	xor.b32  	%r1541, %r1540, %r1536;
	st.global.v2.u32 	[%rd2+16], {%r1536, %r1541};
	add.s32 	%r1542, %r1529, 362437;
	st.global.v2.u32 	[%rd2], {%r1542, %r1533};
	add.s32 	%r1543, %r1541, %r1542;
	cvt.rn.f32.u32 	%f127, %r1543;
	fma.rn.f32 	%f128, %f127, 0f2F800000, 0f2F000000;
	mul.f32 	%f129, %f128, 0f40C00000;
	cvt.rzi.s32.f32 	%r1544, %f129;
	add.s32 	%r1545, %r1544, 1;
	rem.s32 	%r1546, %r66, %r568;
	mul.wide.s32 	%rd160, %r1546, 4;
	add.s64 	%rd161, %rd3, %rd160;
	st.global.u32 	[%rd161], %r1545;
	ld.global.v2.u32 	{%r1547, %r1548}, [%rd2];
	shr.u32 	%r1549, %r1548, 2;
	xor.b32  	%r1550, %r1549, %r1548;
	ld.global.v2.u32 	{%r1551, %r1552}, [%rd2+8];
	ld.global.v2.u32 	{%r1553, %r1554}, [%rd2+16];
	st.global.v2.u32 	[%rd2+8], {%r1552, %r1553};
	shl.b32 	%r1555, %r1554, 4;
	shl.b32 	%r1556, %r1550, 1;
	xor.b32  	%r1557, %r1556, %r1555;
	xor.b32  	%r1558, %r1557, %r1550;
	xor.b32  	%r1559, %r1558, %r1554;
	st.global.v2.u32 	[%rd2+16], {%r1554, %r1559};
	add.s32 	%r1560, %r1547, 362437;
	st.global.v2.u32 	[%rd2], {%r1560, %r1551};
	add.s32 	%r1561, %r1559, %r1560;
	cvt.rn.f32.u32 	%f130, %r1561;
	fma.rn.f32 	%f131, %f130, 0f2F800000, 0f2F000000;
	mul.f32 	%f132, %f131, 0f40C00000;
	cvt.rzi.s32.f32 	%r1562, %f132;
	add.s32 	%r1563, %r1562, 1;
	rem.s32 	%r1564, %r68, %r568;
	mul.wide.s32 	%rd162, %r1564, 4;
	add.s64 	%rd163, %rd3, %rd162;
	st.global.u32 	[%rd163], %r1563;
	ld.global.v2.u32 	{%r1565, %r1566}, [%rd2];
	shr.u32 	%r1567, %r1566, 2;
	xor.b32  	%r1568, %r1567, %r1566;
	ld.global.v2.u32 	{%r1569, %r1570}, [%rd2+8];
	ld.global.v2.u32 	{%r1571, %r1572}, [%rd2+16];
	st.global.v2.u32 	[%rd2+8], {%r1570, %r1571};
	shl.b32 	%r1573, %r1572, 4;
	shl.b32 	%r1574, %r1568, 1;
	xor.b32  	%r1575, %r1574, %r1573;
	xor.b32  	%r1576, %r1575, %r1568;
	xor.b32  	%r1577, %r1576, %r1572;
	st.global.v2.u32 	[%rd2+16], {%r1572, %r1577};
	add.s32 	%r1578, %r1565, 362437;
	st.global.v2.u32 	[%rd2], {%r1578, %r1569};
	add.s32 	%r1579, %r1577, %r1578;
	cvt.rn.f32.u32 	%f133, %r1579;
	fma.rn.f32 	%f134, %f133, 0f2F800000, 0f2F000000;
	mul.f32 	%f135, %f134, 0f40C00000;
	cvt.rzi.s32.f32 	%r1580, %f135;
	add.s32 	%r1581, %r1580, 1;
	rem.s32 	%r1582, %r93, %r568;
	mul.wide.s32 	%rd164, %r1582, 4;
	add.s64 	%rd165, %rd3, %rd164;
	st.global.u32 	[%rd165], %r1581;
	mov.b32 	%r1583, -2;
	st.global.u32 	[%rd5+-4], %r1583;
$L__BB0_85:
	ld.global.u32 	%r1847, [%rd1];
	add.s32 	%r1848, %r1847, 1;
	st.global.u32 	[%rd1], %r1848;
	bra.uni 	$L__BB0_172;
$L__BB0_86:
	setp.ne.s32 	%p36, %r6, %r7;
	@%p36 bra 	$L__BB0_114;
	add.s32 	%r94, %r3, -4;
	ld.global.u32 	%r610, [%rd5+-16];
	setp.ne.s32 	%p37, %r6, %r610;
	@%p37 bra 	$L__BB0_114;
	add.s32 	%r95, %r3, -3;
	ld.global.u32 	%r611, [%rd5+-12];
	setp.ne.s32 	%p38, %r6, %r611;
	@%p38 bra 	$L__BB0_114;
	add.s32 	%r96, %r3, -2;
	ld.global.u32 	%r612, [%rd5+-8];
	setp.ne.s32 	%p39, %r6, %r612;
	@%p39 bra 	$L__BB0_114;
	add.s32 	%r97, %r3, -1;
	ld.global.u32 	%r613, [%rd5+-4];
	setp.ne.s32 	%p40, %r6, %r613;
	@%p40 bra 	$L__BB0_114;
	add.s32 	%r98, %r3, 1;
	ld.global.u32 	%r614, [%rd5+4];
	setp.ne.s32 	%p41, %r6, %r614;
	@%p41 bra 	$L__BB0_114;
	div.s32 	%r615, %r3, %r568;
	setp.ne.s32 	%p42, %r615, %r570;
	@%p42 bra 	$L__BB0_114;
	div.s32 	%r616, %r95, %r568;
	setp.ne.s32 	%p43, %r616, %r570;
	@%p43 bra 	$L__BB0_114;
	div.s32 	%r617, %r96, %r568;
	setp.ne.s32 	%p44, %r617, %r570;
	@%p44 bra 	$L__BB0_114;
	div.s32 	%r618, %r97, %r568;
	setp.ne.s32 	%p45, %r618, %r570;
	@%p45 bra 	$L__BB0_114;
	div.s32 	%r619, %r94, %r568;
	setp.ne.s32 	%p46, %r619, %r570;
	@%p46 bra 	$L__BB0_114;
	st.local.v2.u32 	[%rd4], {%r2, %r1};
	mov.u64 	%rd90, $str;
	cvta.global.u64 	%rd91, %rd90;
	{ // callseq 1, 0
	.param .b64 param0;
	st.param.b64 	[param0], %rd91;
	.param .b64 param1;
	st.param.b64 	[param1], %rd45;
	.param .b32 retval0;
	call.uni (retval0), 
	vprintf, 
	(
	param0, 
	param1
	);
	ld.param.b32 	%r1037, [retval0];
	} // callseq 1
	st.shared.u32 	[_ZZ8ponerTNTPiiiiiiS_iiP17curandStateXORWOWE13arr_adyacente], %r97;
	st.shared.u32 	[_ZZ8ponerTNTPiiiiiiS_iiP17curandStateXORWOWE13arr_adyacente+4], %r3;
	st.shared.u32 	[_ZZ8ponerTNTPiiiiiiS_iiP17curandStateXORWOWE13arr_adyacente+8], %r94;
	st.shared.u32 	[_ZZ8ponerTNTPiiiiiiS_iiP17curandStateXORWOWE13arr_adyacente+12], %r95;
	st.shared.u32 	[_ZZ8ponerTNTPiiiiiiS_iiP17curandStateXORWOWE13arr_adyacente+16], %r96;
	st.shared.u32 	[_ZZ8ponerTNTPiiiiiiS_iiP17curandStateXORWOWE13arr_adyacente+20], %r98;
	setp.eq.s32 	%p68, %r570, 0;
	@%p68 bra 	$L__BB0_109;
	setp.lt.s32 	%p69, %r570, 1;
	@%p69 bra 	$L__BB0_107;
	add.s32 	%r1040, %r570, -1;
	setp.lt.u32 	%p70, %r1040, 3;
	mov.b32 	%r5331, 0;
	@%p70 bra 	$L__BB0_102;
	and.b32  	%r1041, %r570, 2147483644;
	neg.s32 	%r5329, %r1041;
	shl.b32 	%r1042, %r568, 2;
	neg.s32 	%r5328, %r1042;
	mul.lo.s32 	%r5327, %r568, -3;
	shl.b32 	%r1043, %r568, 1;
	neg.s32 	%r5326, %r1043;
	neg.s32 	%r5325, %r568;
	mul.wide.s32 	%rd95, %r568, 4;
$L__BB0_101:
	.pragma "nounroll";
	and.b32  	%r5331, %r570, 2147483644;
	mul.wide.s32 	%rd93, %r5325, 4;
	add.s64 	%rd94, %rd5, %rd93;
	ld.global.u32 	%r1044, [%rd94];
	add.s64 	%rd96, %rd94, %rd95;
	st.global.u32 	[%rd96], %r1044;
	ld.global.u32 	%r1045, [%rd94+-16];
	st.global.u32 	[%rd96+-16], %r1045;
	ld.global.u32 	%r1046, [%rd94+-12];
	st.global.u32 	[%rd96+-12], %r1046;
	ld.global.u32 	%r1047, [%rd94+-8];
	st.global.u32 	[%rd96+-8], %r1047;
	ld.global.u32 	%r1048, [%rd94+4];
	st.global.u32 	[%rd96+4], %r1048;
	mul.wide.s32 	%rd97, %r5326, 4;
	add.s64 	%rd98, %rd5, %rd97;
	ld.global.u32 	%r1049, [%rd98];
	st.global.u32 	[%rd94], %r1049;
	ld.global.u32 	%r1050, [%rd98+-16];
	st.global.u32 	[%rd94+-16], %r1050;
	ld.global.u32 	%r1051, [%rd98+-12];
	st.global.u32 	[%rd94+-12], %r1051;
	ld.global.u32 	%r1052, [%rd98+-8];
	st.global.u32 	[%rd94+-8], %r1052;
	ld.global.u32 	%r1053, [%rd98+4];
	st.global.u32 	[%rd94+4], %r1053;
	mul.wide.s32 	%rd99, %r5327, 4;
	add.s64 	%rd100, %rd5, %rd99;
	ld.global.u32 	%r1054, [%rd100];
	st.global.u32 	[%rd98], %r1054;
	ld.global.u32 	%r1055, [%rd100+-16];
	st.global.u32 	[%rd98+-16], %r1055;
	ld.global.u32 	%r1056, [%rd100+-12];
	st.global.u32 	[%rd98+-12], %r1056;
	ld.global.u32 	%r1057, [%rd100+-8];
	st.global.u32 	[%rd98+-8], %r1057;
	ld.global.u32 	%r1058, [%rd100+4];
	st.global.u32 	[%rd98+4], %r1058;
	mul.wide.s32 	%rd101, %r5328, 4;
	add.s64 	%rd102, %rd5, %rd101;
	ld.global.u32 	%r1059, [%rd102];
	st.global.u32 	[%rd100], %r1059;
	ld.global.u32 	%r1060, [%rd102+-16];
	st.global.u32 	[%rd100+-16], %r1060;
	ld.global.u32 	%r1061, [%rd102+-12];
	st.global.u32 	[%rd100+-12], %r1061;
	ld.global.u32 	%r1062, [%rd102+-8];
	st.global.u32 	[%rd100+-8], %r1062;
	ld.global.u32 	%r1063, [%rd102+4];
	st.global.u32 	[%rd100+4], %r1063;
	add.s32 	%r5329, %r5329, 4;
	shl.b32 	%r1064, %r568, 2;
	sub.s32 	%r5328, %r5328, %r1064;
	sub.s32 	%r5327, %r5327, %r1064;
	sub.s32 	%r5326, %r5326, %r1064;
	sub.s32 	%r5325, %r5325, %r1064;
	setp.ne.s32 	%p71, %r5329, 0;
	@%p71 bra 	$L__BB0_101;
$L__BB0_102:
	and.b32  	%r116, %r570, 3;
	setp.eq.s32 	%p72, %r116, 0;
	@%p72 bra 	$L__BB0_107;
	setp.eq.s32 	%p73, %r116, 1;
	@%p73 bra 	$L__BB0_105;
	not.b32 	%r1065, %r5331;
	mul.lo.s32 	%r1066, %r568, %r1065;
	mul.wide.s32 	%rd103, %r1066, 4;
	add.s64 	%rd104, %rd5, %rd103;
	ld.global.u32 	%r1067, [%rd104];
	mul.wide.s32 	%rd105, %r568, 4;
	add.s64 	%rd106, %rd104, %rd105;
	st.global.u32 	[%rd106], %r1067;
	ld.global.u32 	%r1068, [%rd104+-16];
	st.global.u32 	[%rd106+-16], %r1068;
	ld.global.u32 	%r1069, [%rd104+-12];
	st.global.u32 	[%rd106+-12], %r1069;
	ld.global.u32 	%r1070, [%rd104+-8];
	st.global.u32 	[%rd106+-8], %r1070;
	ld.global.u32 	%r1071, [%rd104+4];
	st.global.u32 	[%rd106+4], %r1071;
	sub.s32 	%r1072, -2, %r5331;
	mul.lo.s32 	%r1073, %r568, %r1072;
	mul.wide.s32 	%rd107, %r1073, 4;
	add.s64 	%rd108, %rd5, %rd107;
	ld.global.u32 	%r1074, [%rd108];
	st.global.u32 	[%rd104], %r1074;
	ld.global.u32 	%r1075, [%rd108+-16];
	st.global.u32 	[%rd104+-16], %r1075;
	ld.global.u32 	%r1076, [%rd108+-12];
	st.global.u32 	[%rd104+-12], %r1076;
	ld.global.u32 	%r1077, [%rd108+-8];
	st.global.u32 	[%rd104+-8], %r1077;
	ld.global.u32 	%r1078, [%rd108+4];
	st.global.u32 	[%rd104+4], %r1078;
	add.s32 	%r5331, %r5331, 2;
$L__BB0_105:
	and.b32  	%r1079, %r570, 1;
	setp.eq.b32 	%p74, %r1079, 1;
	not.pred 	%p75, %p74;
	@%p75 bra 	$L__BB0_107;
	not.b32 	%r1080, %r5331;
	mul.lo.s32 	%r1081, %r568, %r1080;
	mul.wide.s32 	%rd109, %r1081, 4;
	add.s64 	%rd110, %rd5, %rd109;
	ld.global.u32 	%r1082, [%rd110];
	mul.wide.s32 	%rd111, %r568, 4;
	add.s64 	%rd112, %rd110, %rd111;
	st.global.u32 	[%rd112], %r1082;
	ld.global.u32 	%r1083, [%rd110+-16];
	st.global.u32 	[%rd112+-16], %r1083;
	ld.global.u32 	%r1084, [%rd110+-12];
	st.global.u32 	[%rd112+-12], %r1084;
	ld.global.u32 	%r1085, [%rd110+-8];
	st.global.u32 	[%rd112+-8], %r1085;
	ld.global.u32 	%r1086, [%rd110+4];
	st.global.u32 	[%rd112+4], %r1086;
$L__BB0_107:
	add.s32 	%r121, %r3, -2;
	add.s32 	%r122, %r3, 1;
	setp.ne.s32 	%p76, %r571, 1;
	@%p76 bra 	$L__BB0_112;
	ld.global.v2.u32 	{%r1178, %r1179}, [%rd2];
	shr.u32 	%r1180, %r1179, 2;
	xor.b32  	%r1181, %r1180, %r1179;
	ld.global.v2.u32 	{%r1182, %r1183}, [%rd2+8];
	ld.global.v2.u32 	{%r1184, %r1185}, [%rd2+16];
	st.global.v2.u32 	[%rd2+8], {%r1183, %r1184};
	shl.b32 	%r1186, %r1185, 4;
	shl.b32 	%r1187, %r1181, 1;
	xor.b32  	%r1188, %r1187, %r1186;
	xor.b32  	%r1189, %r1188, %r1181;
	xor.b32  	%r1190, %r1189, %r1185;
	st.global.v2.u32 	[%rd2+16], {%r1185, %r1190};
	add.s32 	%r1191, %r1178, 362437;
	st.global.v2.u32 	[%rd2], {%r1191, %r1182};
	add.s32 	%r1192, %r1190, %r1191;
	cvt.rn.f32.u32 	%f76, %r1192;
	fma.rn.f32 	%f77, %f76, 0f2F800000, 0f2F000000;
	mul.f32 	%f78, %f77, 0f40800000;
	cvt.rzi.s32.f32 	%r1193, %f78;
	add.s32 	%r1194, %r1193, 1;
	rem.s32 	%r1195, %r3, %r568;
	mul.wide.s32 	%rd123, %r1195, 4;
	add.s64 	%rd124, %rd3, %rd123;
	st.global.u32 	[%rd124], %r1194;
	ld.global.v2.u32 	{%r1196, %r1197}, [%rd2];
	shr.u32 	%r1198, %r1197, 2;
	xor.b32  	%r1199, %r1198, %r1197;
	ld.global.v2.u32 	{%r1200, %r1201}, [%rd2+8];
	ld.global.v2.u32 	{%r1202, %r1203}, [%rd2+16];
	st.global.v2.u32 	[%rd2+8], {%r1201, %r1202};
	shl.b32 	%r1204, %r1203, 4;
	shl.b32 	%r1205, %r1199, 1;
	xor.b32  	%r1206, %r1205, %r1204;
	xor.b32  	%r1207, %r1206, %r1199;
	xor.b32  	%r1208, %r1207, %r1203;
	st.global.v2.u32 	[%rd2+16], {%r1203, %r1208};
	add.s32 	%r1209, %r1196, 362437;
	st.global.v2.u32 	[%rd2], {%r1209, %r1200};
	add.s32 	%r1210, %r1208, %r1209;
	cvt.rn.f32.u32 	%f79, %r1210;
	fma.rn.f32 	%f80, %f79, 0f2F800000, 0f2F000000;
	mul.f32 	%f81, %f80, 0f40800000;
	cvt.rzi.s32.f32 	%r1211, %f81;
	add.s32 	%r1212, %r1211, 1;
	rem.s32 	%r1213, %r94, %r568;
	mul.wide.s32 	%rd125, %r1213, 4;
	add.s64 	%rd126, %rd3, %rd125;
	st.global.u32 	[%rd126], %r1212;
	ld.global.v2.u32 	{%r1214, %r1215}, [%rd2];
	shr.u32 	%r1216, %r1215, 2;
	xor.b32  	%r1217, %r1216, %r1215;
	ld.global.v2.u32 	{%r1218, %r1219}, [%rd2+8];
	ld.global.v2.u32 	{%r1220, %r1221}, [%rd2+16];
	st.global.v2.u32 	[%rd2+8], {%r1219, %r1220};
	shl.b32 	%r1222, %r1221, 4;
	shl.b32 	%r1223, %r1217, 1;
	xor.b32  	%r1224, %r1223, %r1222;
	xor.b32  	%r1225, %r1224, %r1217;
	xor.b32  	%r1226, %r1225, %r1221;
	st.global.v2.u32 	[%rd2+16], {%r1221, %r1226};
	add.s32 	%r1227, %r1214, 362437;
	st.global.v2.u32 	[%rd2], {%r1227, %r1218};
	add.s32 	%r1228, %r1226, %r1227;
	cvt.rn.f32.u32 	%f82, %r1228;
	fma.rn.f32 	%f83, %f82, 0f2F800000, 0f2F000000;
	mul.f32 	%f84, %f83, 0f40800000;
	cvt.rzi.s32.f32 	%r1229, %f84;
	add.s32 	%r1230, %r1229, 1;
	rem.s32 	%r1231, %r95, %r568;
	mul.wide.s32 	%rd127, %r1231, 4;
	add.s64 	%rd128, %rd3, %rd127;
	st.global.u32 	[%rd128], %r1230;
	ld.global.v2.u32 	{%r1232, %r1233}, [%rd2];
	shr.u32 	%r1234, %r1233, 2;
	xor.b32  	%r1235, %r1234, %r1233;
	ld.global.v2.u32 	{%r1236, %r1237}, [%rd2+8];
	ld.global.v2.u32 	{%r1238, %r1239}, [%rd2+16];
	st.global.v2.u32 	[%rd2+8], {%r1237, %r1238};
	shl.b32 	%r1240, %r1239, 4;
	shl.b32 	%r1241, %r1235, 1;
	xor.b32  	%r1242, %r1241, %r1240;
	xor.b32  	%r1243, %r1242, %r1235;
	xor.b32  	%r1244, %r1243, %r1239;
	st.global.v2.u32 	[%rd2+16], {%r1239, %r1244};
	add.s32 	%r1245, %r1232, 362437;
	st.global.v2.u32 	[%rd2], {%r1245, %r1236};
	add.s32 	%r1246, %r1244, %r1245;
	cvt.rn.f32.u32 	%f85, %r1246;
	fma.rn.f32 	%f86, %f85, 0f2F800000, 0f2F000000;
	mul.f32 	%f87, %f86, 0f40800000;
	cvt.rzi.s32.f32 	%r1247, %f87;
	add.s32 	%r1248, %r1247, 1;
	rem.s32 	%r1249, %r121, %r568;
	mul.wide.s32 	%rd129, %r1249, 4;
	add.s64 	%rd130, %rd3, %rd129;
	st.global.u32 	[%rd130], %r1248;
	ld.global.v2.u32 	{%r1250, %r1251}, [%rd2];
	shr.u32 	%r1252, %r1251, 2;
	xor.b32  	%r1253, %r1252, %r1251;
	ld.global.v2.u32 	{%r1254, %r1255}, [%rd2+8];
	ld.global.v2.u32 	{%r1256, %r1257}, [%rd2+16];
	st.global.v2.u32 	[%rd2+8], {%r1255, %r1256};
	shl.b32 	%r1258, %r1257, 4;
	shl.b32 	%r1259, %r1253, 1;
	xor.b32  	%r1260, %r1259, %r1258;
	xor.b32  	%r1261, %r1260, %r1253;
	xor.b32  	%r1262, %r1261, %r1257;
	st.global.v2.u32 	[%rd2+16], {%r1257, %r1262};
	add.s32 	%r1263, %r1250, 362437;
	st.global.v2.u32 	[%rd2], {%r1263, %r1254};
	add.s32 	%r1264, %r1262, %r1263;
	cvt.rn.f32.u32 	%f88, %r1264;
	fma.rn.f32 	%f89, %f88, 0f2F800000, 0f2F000000;
	mul.f32 	%f90, %f89, 0f40800000;
	cvt.rzi.s32.f32 	%r1265, %f90;
	add.s32 	%r1266, %r1265, 1;
	rem.s32 	%r1267, %r122, %r568;
	mul.wide.s32 	%rd131, %r1267, 4;
	add.s64 	%rd132, %rd3, %rd131;
	st.global.u32 	[%rd132], %r1266;
	mov.b32 	%r1268, -2;
	st.global.u32 	[%rd5+-4], %r1268;
	bra.uni 	$L__BB0_113;
$L__BB0_109:
	setp.ne.s32 	%p77, %r571, 1;
	@%p77 bra 	$L__BB0_111;
	ld.global.v2.u32 	{%r1355, %r1356}, [%rd2];
	shr.u32 	%r1357, %r1356, 2;
	xor.b32  	%r1358, %r1357, %r1356;
	ld.global.v2.u32 	{%r1359, %r1360}, [%rd2+8];
	ld.global.v2.u32 	{%r1361, %r1362}, [%rd2+16];
	st.global.v2.u32 	[%rd2+8], {%r1360, %r1361};
	shl.b32 	%r1363, %r1362, 4;
	shl.b32 	%r1364, %r1358, 1;
	xor.b32  	%r1365, %r1364, %r1363;
	xor.b32  	%r1366, %r1365, %r1358;
	xor.b32  	%r1367, %r1366, %r1362;
	st.global.v2.u32 	[%rd2+16], {%r1362, %r1367};
	add.s32 	%r1368, %r1355, 362437;
	st.global.v2.u32 	[%rd2], {%r1368, %r1359};
	add.s32 	%r1369, %r1367, %r1368;
	cvt.rn.f32.u32 	%f106, %r1369;
	fma.rn.f32 	%f107, %f106, 0f2F800000, 0f2F000000;
	mul.f32 	%f108, %f107, 0f40800000;
	cvt.rzi.s32.f32 	%r1370, %f108;
	add.s32 	%r1371, %r1370, 1;
	st.global.u32 	[%rd5], %r1371;
	ld.global.v2.u32 	{%r1372, %r1373}, [%rd2];
	shr.u32 	%r1374, %r1373, 2;
	xor.b32  	%r1375, %r1374, %r1373;
	ld.global.v2.u32 	{%r1376, %r1377}, [%rd2+8];
	ld.global.v2.u32 	{%r1378, %r1379}, [%rd2+16];
	st.global.v2.u32 	[%rd2+8], {%r1377, %r1378};
	shl.b32 	%r1380, %r1379, 4;
	shl.b32 	%r1381, %r1375, 1;
	xor.b32  	%r1382, %r1381, %r1380;
	xor.b32  	%r1383, %r1382, %r1375;
	xor.b32  	%r1384, %r1383, %r1379;
	st.global.v2.u32 	[%rd2+16], {%r1379, %r1384};
	add.s32 	%r1385, %r1372, 362437;
	st.global.v2.u32 	[%rd2], {%r1385, %r1376};
	add.s32 	%r1386, %r1384, %r1385;
	cvt.rn.f32.u32 	%f109, %r1386;
	fma.rn.f32 	%f110, %f109, 0f2F800000, 0f2F000000;
	mul.f32 	%f111, %f110, 0f40800000;
	cvt.rzi.s32.f32 	%r1387, %f111;
	add.s32 	%r1388, %r1387, 1;
	st.global.u32 	[%rd5+-16], %r1388;
	ld.global.v2.u32 	{%r1389, %r1390}, [%rd2];
	shr.u32 	%r1391, %r1390, 2;
	xor.b32  	%r1392, %r1391, %r1390;
	ld.global.v2.u32 	{%r1393, %r1394}, [%rd2+8];
	ld.global.v2.u32 	{%r1395, %r1396}, [%rd2+16];
	st.global.v2.u32 	[%rd2+8], {%r1394, %r1395};
	shl.b32 	%r1397, %r1396, 4;
	shl.b32 	%r1398, %r1392, 1;
	xor.b32  	%r1399, %r1398, %r1397;
	xor.b32  	%r1400, %r1399, %r1392;
	xor.b32  	%r1401, %r1400, %r1396;
	st.global.v2.u32 	[%rd2+16], {%r1396, %r1401};
	add.s32 	%r1402, %r1389, 362437;
	st.global.v2.u32 	[%rd2], {%r1402, %r1393};
	add.s32 	%r1403, %r1401, %r1402;
	cvt.rn.f32.u32 	%f112, %r1403;
	fma.rn.f32 	%f113, %f112, 0f2F800000, 0f2F000000;
	mul.f32 	%f114, %f113, 0f40800000;
	cvt.rzi.s32.f32 	%r1404, %f114;
	add.s32 	%r1405, %r1404, 1;
	st.global.u32 	[%rd5+-12], %r1405;
	ld.global.v2.u32 	{%r1406, %r1407}, [%rd2];
	shr.u32 	%r1408, %r1407, 2;
	xor.b32  	%r1409, %r1408, %r1407;
	ld.global.v2.u32 	{%r1410, %r1411}, [%rd2+8];
	ld.global.v2.u32 	{%r1412, %r1413}, [%rd2+16];
	st.global.v2.u32 	[%rd2+8], {%r1411, %r1412};
	shl.b32 	%r1414, %r1413, 4;
	shl.b32 	%r1415, %r1409, 1;
	xor.b32  	%r1416, %r1415, %r1414;
	xor.b32  	%r1417, %r1416, %r1409;
	xor.b32  	%r1418, %r1417, %r1413;
	st.global.v2.u32 	[%rd2+16], {%r1413, %r1418};
	add.s32 	%r1419, %r1406, 362437;
	st.global.v2.u32 	[%rd2], {%r1419, %r1410};
	add.s32 	%r1420, %r1418, %r1419;
	cvt.rn.f32.u32 	%f115, %r1420;
	fma.rn.f32 	%f116, %f115, 0f2F800000, 0f2F000000;
	mul.f32 	%f117, %f116, 0f40800000;
	cvt.rzi.s32.f32 	%r1421, %f117;
	add.s32 	%r1422, %r1421, 1;
	st.global.u32 	[%rd5+-8], %r1422;
	ld.global.v2.u32 	{%r1423, %r1424}, [%rd2];
	shr.u32 	%r1425, %r1424, 2;
	xor.b32  	%r1426, %r1425, %r1424;
	ld.global.v2.u32 	{%r1427, %r1428}, [%rd2+8];
	ld.global.v2.u32 	{%r1429, %r1430}, [%rd2+16];
	st.global.v2.u32 	[%rd2+8], {%r1428, %r1429};
	shl.b32 	%r1431, %r1430, 4;
	shl.b32 	%r1432, %r1426, 1;
	xor.b32  	%r1433, %r1432, %r1431;
	xor.b32  	%r1434, %r1433, %r1426;
	xor.b32  	%r1435, %r1434, %r1430;
	st.global.v2.u32 	[%rd2+16], {%r1430, %r1435};
	add.s32 	%r1436, %r1423, 362437;
	st.global.v2.u32 	[%rd2], {%r1436, %r1427};
	add.s32 	%r1437, %r1435, %r1436;
	cvt.rn.f32.u32 	%f118, %r1437;
	fma.rn.f32 	%f119, %f118, 0f2F800000, 0f2F000000;
	mul.f32 	%f120, %f119, 0f40800000;
	cvt.rzi.s32.f32 	%r1438, %f120;
	add.s32 	%r1439, %r1438, 1;
	st.global.u32 	[%rd5+4], %r1439;
	mov.b32 	%r1440, -2;
	st.global.u32 	[%rd5+-4], %r1440;
	bra.uni 	$L__BB0_113;
$L__BB0_111:
	ld.global.v2.u32 	{%r1269, %r1270}, [%rd2];
	shr.u32 	%r1271, %r1270, 2;
	xor.b32  	%r1272, %r1271, %r1270;
	ld.global.v2.u32 	{%r1273, %r1274}, [%rd2+8];
	ld.global.v2.u32 	{%r1275, %r1276}, [%rd2+16];
	st.global.v2.u32 	[%rd2+8], {%r1274, %r1275};
	shl.b32 	%r1277, %r1276, 4;
	shl.b32 	%r1278, %r1272, 1;
	xor.b32  	%r1279, %r1278, %r1277;
	xor.b32  	%r1280, %r1279, %r1272;
	xor.b32  	%r1281, %r1280, %r1276;
	st.global.v2.u32 	[%rd2+16], {%r1276, %r1281};
	add.s32 	%r1282, %r1269, 362437;
	st.global.v2.u32 	[%rd2], {%r1282, %r1273};
	add.s32 	%r1283, %r1281, %r1282;
	cvt.rn.f32.u32 	%f91, %r1283;
	fma.rn.f32 	%f92, %f91, 0f2F800000, 0f2F000000;
	mul.f32 	%f93, %f92, 0f40C00000;
	cvt.rzi.s32.f32 	%r1284, %f93;
	add.s32 	%r1285, %r1284, 1;
	st.global.u32 	[%rd5], %r1285;
	ld.global.v2.u32 	{%r1286, %r1287}, [%rd2];
	shr.u32 	%r1288, %r1287, 2;
	xor.b32  	%r1289, %r1288, %r1287;
	ld.global.v2.u32 	{%r1290, %r1291}, [%rd2+8];
	ld.global.v2.u32 	{%r1292, %r1293}, [%rd2+16];
	st.global.v2.u32 	[%rd2+8], {%r1291, %r1292};
	shl.b32 	%r1294, %r1293, 4;
	shl.b32 	%r1295, %r1289, 1;
	xor.b32  	%r1296, %r1295, %r1294;
	xor.b32  	%r1297, %r1296, %r1289;
	xor.b32  	%r1298, %r1297, %r1293;
	st.global.v2.u32 	[%rd2+16], {%r1293, %r1298};
	add.s32 	%r1299, %r1286, 362437;
	st.global.v2.u32 	[%rd2], {%r1299, %r1290};
	add.s32 	%r1300, %r1298, %r1299;
	cvt.rn.f32.u32 	%f94, %r1300;
	fma.rn.f32 	%f95, %f94, 0f2F800000, 0f2F000000;
	mul.f32 	%f96, %f95, 0f40C00000;
	cvt.rzi.s32.f32 	%r1301, %f96;
	add.s32 	%r1302, %r1301, 1;
	st.global.u32 	[%rd5+-16], %r1302;
	ld.global.v2.u32 	{%r1303, %r1304}, [%rd2];
	shr.u32 	%r1305, %r1304, 2;
	xor.b32  	%r1306, %r1305, %r1304;
	ld.global.v2.u32 	{%r1307, %r1308}, [%rd2+8];
	ld.global.v2.u32 	{%r1309, %r1310}, [%rd2+16];
	st.global.v2.u32 	[%rd2+8], {%r1308, %r1309};
	shl.b32 	%r1311, %r1310, 4;
	shl.b32 	%r1312, %r1306, 1;
	xor.b32  	%r1313, %r1312, %r1311;
	xor.b32  	%r1314, %r1313, %r1306;
	xor.b32  	%r1315, %r1314, %r1310;
	st.global.v2.u32 	[%rd2+16], {%r1310, %r1315};
	add.s32 	%r1316, %r1303, 362437;
	st.global.v2.u32 	[%rd2], {%r1316, %r1307};
	add.s32 	%r1317, %r1315, %r1316;
	cvt.rn.f32.u32 	%f97, %r1317;
	fma.rn.f32 	%f98, %f97, 0f2F800000, 0f2F000000;
	mul.f32 	%f99, %f98, 0f40C00000;
	cvt.rzi.s32.f32 	%r1318, %f99;
	add.s32 	%r1319, %r1318, 1;
	st.global.u32 	[%rd5+-12], %r1319;
	ld.global.v2.u32 	{%r1320, %r1321}, [%rd2];
	shr.u32 	%r1322, %r1321, 2;
	xor.b32  	%r1323, %r1322, %r1321;
	ld.global.v2.u32 	{%r1324, %r1325}, [%rd2+8];
	ld.global.v2.u32 	{%r1326, %r1327}, [%rd2+16];
	st.global.v2.u32 	[%rd2+8], {%r1325, %r1326};
	shl.b32 	%r1328, %r1327, 4;
	shl.b32 	%r1329, %r1323, 1;
	xor.b32  	%r1330, %r1329, %r1328;
	xor.b32  	%r1331, %r1330, %r1323;
	xor.b32  	%r1332, %r1331, %r1327;
	st.global.v2.u32 	[%rd2+16], {%r1327, %r1332};
	add.s32 	%r1333, %r1320, 362437;
	st.global.v2.u32 	[%rd2], {%r1333, %r1324};
	add.s32 	%r1334, %r1332, %r1333;
	cvt.rn.f32.u32 	%f100, %r1334;
	fma.rn.f32 	%f101, %f100, 0f2F800000, 0f2F000000;
	mul.f32 	%f102, %f101, 0f40C00000;
	cvt.rzi.s32.f32 	%r1335, %f102;
	add.s32 	%r1336, %r1335, 1;
	st.global.u32 	[%rd5+-8], %r1336;
	ld.global.v2.u32 	{%r1337, %r1338}, [%rd2];
	shr.u32 	%r1339, %r1338, 2;
	xor.b32  	%r1340, %r1339, %r1338;
	ld.global.v2.u32 	{%r1341, %r1342}, [%rd2+8];
	ld.global.v2.u32 	{%r1343, %r1344}, [%rd2+16];
	st.global.v2.u32 	[%rd2+8], {%r1342, %r1343};
	shl.b32 	%r1345, %r1344, 4;
	shl.b32 	%r1346, %r1340, 1;
	xor.b32  	%r1347, %r1346, %r1345;
	xor.b32  	%r1348, %r1347, %r1340;
	xor.b32  	%r1349, %r1348, %r1344;
	st.global.v2.u32 	[%rd2+16], {%r1344, %r1349};
	add.s32 	%r1350, %r1337, 362437;
	st.global.v2.u32 	[%rd2], {%r1350, %r1341};
	add.s32 	%r1351, %r1349, %r1350;
	cvt.rn.f32.u32 	%f103, %r1351;
	fma.rn.f32 	%f104, %f103, 0f2F800000, 0f2F000000;
	mul.f32 	%f105, %f104, 0f40C00000;
	cvt.rzi.s32.f32 	%r1352, %f105;
	add.s32 	%r1353, %r1352, 1;
	st.global.u32 	[%rd5+4], %r1353;
	mov.b32 	%r1354, -2;
	st.global.u32 	[%rd5+-4], %r1354;
	bra.uni 	$L__BB0_113;
$L__BB0_112:
	ld.global.v2.u32 	{%r1087, %r1088}, [%rd2];
	shr.u32 	%r1089, %r1088, 2;
	xor.b32  	%r1090, %r1089, %r1088;
	ld.global.v2.u32 	{%r1091, %r1092}, [%rd2+8];
	ld.global.v2.u32 	{%r1093, %r1094}, [%rd2+16];
	st.global.v2.u32 	[%rd2+8], {%r1092, %r1093};
	shl.b32 	%r1095, %r1094, 4;
	shl.b32 	%r1096, %r1090, 1;
	xor.b32  	%r1097, %r1096, %r1095;
	xor.b32  	%r1098, %r1097, %r1090;
	xor.b32  	%r1099, %r1098, %r1094;
	st.global.v2.u32 	[%rd2+16], {%r1094, %r1099};
	add.s32 	%r1100, %r1087, 362437;
	st.global.v2.u32 	[%rd2], {%r1100, %r1091};
	add.s32 	%r1101, %r1099, %r1100;
	cvt.rn.f32.u32 	%f61, %r1101;
	fma.rn.f32 	%f62, %f61, 0f2F800000, 0f2F000000;
	mul.f32 	%f63, %f62, 0f40C00000;
	cvt.rzi.s32.f32 	%r1102, %f63;
	add.s32 	%r1103, %r1102, 1;
	rem.s32 	%r1104, %r3, %r568;
	mul.wide.s32 	%rd113, %r1104, 4;
	add.s64 	%rd114, %rd3, %rd113;
	st.global.u32 	[%rd114], %r1103;
	ld.global.v2.u32 	{%r1105, %r1106}, [%rd2];
	shr.u32 	%r1107, %r1106, 2;
	xor.b32  	%r1108, %r1107, %r1106;
	ld.global.v2.u32 	{%r1109, %r1110}, [%rd2+8];
	ld.global.v2.u32 	{%r1111, %r1112}, [%rd2+16];
	st.global.v2.u32 	[%rd2+8], {%r1110, %r1111};
	shl.b32 	%r1113, %r1112, 4;
	shl.b32 	%r1114, %r1108, 1;
	xor.b32  	%r1115, %r1114, %r1113;
	xor.b32  	%r1116, %r1115, %r1108;
	xor.b32  	%r1117, %r1116, %r1112;
	st.global.v2.u32 	[%rd2+16], {%r1112, %r1117};
	add.s32 	%r1118, %r1105, 362437;
	st.global.v2.u32 	[%rd2], {%r1118, %r1109};
	add.s32 	%r1119, %r1117, %r1118;
	cvt.rn.f32.u32 	%f64, %r1119;
	fma.rn.f32 	%f65, %f64, 0f2F800000, 0f2F000000;
	mul.f32 	%f66, %f65, 0f40C00000;
	cvt.rzi.s32.f32 	%r1120, %f66;
	add.s32 	%r1121, %r1120, 1;
	rem.s32 	%r1122, %r94, %r568;
	mul.wide.s32 	%rd115, %r1122, 4;
	add.s64 	%rd116, %rd3, %rd115;
	st.global.u32 	[%rd116], %r1121;
	ld.global.v2.u32 	{%r1123, %r1124}, [%rd2];
	shr.u32 	%r1125, %r1124, 2;
	xor.b32  	%r1126, %r1125, %r1124;
	ld.global.v2.u32 	{%r1127, %r1128}, [%rd2+8];
	ld.global.v2.u32 	{%r1129, %r1130}, [%rd2+16];
	st.global.v2.u32 	[%rd2+8], {%r1128, %r1129};
	shl.b32 	%r1131, %r1130, 4;
	shl.b32 	%r1132, %r1126, 1;
	xor.b32  	%r1133, %r1132, %r1131;
	xor.b32  	%r1134, %r1133, %r1126;
	xor.b32  	%r1135, %r1134, %r1130;
	st.global.v2.u32 	[%rd2+16], {%r1130, %r1135};
	add.s32 	%r1136, %r1123, 362437;
	st.global.v2.u32 	[%rd2], {%r1136, %r1127};
	add.s32 	%r1137, %r1135, %r1136;
	cvt.rn.f32.u32 	%f67, %r1137;
	fma.rn.f32 	%f68, %f67, 0f2F800000, 0f2F000000;
	mul.f32 	%f69, %f68, 0f40C00000;
	cvt.rzi.s32.f32 	%r1138, %f69;
	add.s32 	%r1139, %r1138, 1;
	rem.s32 	%r1140, %r95, %r568;
	mul.wide.s32 	%rd117, %r1140, 4;
	add.s64 	%rd118, %rd3, %rd117;
	st.global.u32 	[%rd118], %r1139;
	ld.global.v2.u32 	{%r1141, %r1142}, [%rd2];
	shr.u32 	%r1143, %r1142, 2;
	xor.b32  	%r1144, %r1143, %r1142;
	ld.global.v2.u32 	{%r1145, %r1146}, [%rd2+8];
	ld.global.v2.u32 	{%r1147, %r1148}, [%rd2+16];
	st.global.v2.u32 	[%rd2+8], {%r1146, %r1147};
	shl.b32 	%r1149, %r1148, 4;
	shl.b32 	%r1150, %r1144, 1;
	xor.b32  	%r1151, %r1150, %r1149;
	xor.b32  	%r1152, %r1151, %r1144;
	xor.b32  	%r1153, %r1152, %r1148;
	st.global.v2.u32 	[%rd2+16], {%r1148, %r1153};
	add.s32 	%r1154, %r1141, 362437;
	st.global.v2.u32 	[%rd2], {%r1154, %r1145};
	add.s32 	%r1155, %r1153, %r1154;
	cvt.rn.f32.u32 	%f70, %r1155;
	fma.rn.f32 	%f71, %f70, 0f2F800000, 0f2F000000;
	mul.f32 	%f72, %f71, 0f40C00000;
	cvt.rzi.s32.f32 	%r1156, %f72;
	add.s32 	%r1157, %r1156, 1;
	rem.s32 	%r1158, %r121, %r568;
	mul.wide.s32 	%rd119, %r1158, 4;
	add.s64 	%rd120, %rd3, %rd119;
	st.global.u32 	[%rd120], %r1157;
	ld.global.v2.u32 	{%r1159, %r1160}, [%rd2];
	shr.u32 	%r1161, %r1160, 2;
	xor.b32  	%r1162, %r1161, %r1160;
	ld.global.v2.u32 	{%r1163, %r1164}, [%rd2+8];
	ld.global.v2.u32 	{%r1165, %r1166}, [%rd2+16];
	st.global.v2.u32 	[%rd2+8], {%r1164, %r1165};
	shl.b32 	%r1167, %r1166, 4;
	shl.b32 	%r1168, %r1162, 1;
	xor.b32  	%r1169, %r1168, %r1167;
	xor.b32  	%r1170, %r1169, %r1162;
	xor.b32  	%r1171, %r1170, %r1166;
	st.global.v2.u32 	[%rd2+16], {%r1166, %r1171};
	add.s32 	%r1172, %r1159, 362437;
	st.global.v2.u32 	[%rd2], {%r1172, %r1163};
	add.s32 	%r1173, %r1171, %r1172;
	cvt.rn.f32.u32 	%f73, %r1173;
	fma.rn.f32 	%f74, %f73, 0f2F800000, 0f2F000000;
	mul.f32 	%f75, %f74, 0f40C00000;
	cvt.rzi.s32.f32 	%r1174, %f75;
	add.s32 	%r1175, %r1174, 1;
	rem.s32 	%r1176, %r122, %r568;
	mul.wide.s32 	%rd121, %r1176, 4;
	add.s64 	%rd122, %rd3, %rd121;
	st.global.u32 	[%rd122], %r1175;
	mov.b32 	%r1177, -2;
	st.global.u32 	[%rd5+-4], %r1177;
$L__BB0_113:
	ld.global.u32 	%r1441, [%rd1];
	add.s32 	%r1442, %r1441, 1;
	st.global.u32 	[%rd1], %r1442;
	bra.uni 	$L__BB0_172;
$L__BB0_114:
	setp.ne.s32 	%p47, %r6, %r7;
	@%p47 bra 	$L__BB0_143;
	add.s32 	%r123, %r3, -5;
	ld.global.u32 	%r620, [%rd5+-20];
	setp.ne.s32 	%p48, %r6, %r620;
	@%p48 bra 	$L__BB0_143;
	add.s32 	%r124, %r3, -4;
	ld.global.u32 	%r621, [%rd5+-16];
	setp.ne.s32 	%p49, %r6, %r621;
	@%p49 bra 	$L__BB0_143;
	add.s32 	%r125, %r3, -3;
	ld.global.u32 	%r622, [%rd5+-12];
	setp.ne.s32 	%p50, %r6, %r622;
	@%p50 bra 	$L__BB0_143;
	add.s32 	%r126, %r3, -2;
	ld.global.u32 	%r623, [%rd5+-8];
	setp.ne.s32 	%p51, %r6, %r623;
	@%p51 bra 	$L__BB0_143;
	ld.global.u32 	%r624, [%rd5+-4];
	setp.ne.s32 	%p52, %r6, %r624;
	@%p52 bra 	$L__BB0_143;
	div.s32 	%r625, %r3, %r568;
	setp.ne.s32 	%p53, %r625, %r570;
	@%p53 bra 	$L__BB0_143;
	div.s32 	%r626, %r124, %r568;
	setp.ne.s32 	%p54, %r626, %r570;
	@%p54 bra 	$L__BB0_143;
	div.s32 	%r627, %r125, %r568;
	setp.ne.s32 	%p55, %r627, %r570;
	@%p55 bra 	$L__BB0_143;
	div.s32 	%r628, %r126, %r568;
	setp.ne.s32 	%p56, %r628, %r570;
	@%p56 bra 	$L__BB0_143;
	div.s32 	%r629, %r123, %r568;
	setp.ne.s32 	%p57, %r629, %r570;
	@%p57 bra 	$L__BB0_143;
	st.local.v2.u32 	[%rd4], {%r2, %r1};
	mov.u64 	%rd47, $str;
	cvta.global.u64 	%rd48, %rd47;
	{ // callseq 0, 0
	.param .b64 param0;
	st.param.b64 	[param0], %rd48;
	.param .b64 param1;
	st.param.b64 	[param1], %rd45;
	.param .b32 retval0;
	call.uni (retval0), 
	vprintf, 
	(
	param0, 
	param1
	);
	ld.param.b32 	%r630, [retval0];
	} // callseq 0
	add.s32 	%r632, %r3, -1;
	st.shared.u32 	[_ZZ8ponerTNTPiiiiiiS_iiP17curandStateXORWOWE13arr_adyacente], %r632;
	st.shared.u32 	[_ZZ8ponerTNTPiiiiiiS_iiP17curandStateXORWOWE13arr_adyacente+4], %r3;
	st.shared.u32 	[_ZZ8ponerTNTPiiiiiiS_iiP17curandStateXORWOWE13arr_adyacente+8], %r123;
	st.shared.u32 	[_ZZ8ponerTNTPiiiiiiS_iiP17curandStateXORWOWE13arr_adyacente+12], %r124;
	st.shared.u32 	[_ZZ8ponerTNTPiiiiiiS_iiP17curandStateXORWOWE13arr_adyacente+16], %r125;
	st.shared.u32 	[_ZZ8ponerTNTPiiiiiiS_iiP17curandStateXORWOWE13arr_adyacente+20], %r126;
	setp.eq.s32 	%p58, %r570, 0;
	@%p58 bra 	$L__BB0_137;
	setp.lt.s32 	%p59, %r570, 1;
	@%p59 bra 	$L__BB0_135;
	add.s32 	%r634, %r570, -1;
	setp.lt.u32 	%p60, %r634, 3;
	mov.b32 	%r5338, 0;
	@%p60 bra 	$L__BB0_130;
	and.b32  	%r635, %r570, 2147483644;
	neg.s32 	%r5336, %r635;
	shl.b32 	%r636, %r568, 2;
	neg.s32 	%r5335, %r636;
	mul.lo.s32 	%r5334, %r568, -3;
	shl.b32 	%r637, %r568, 1;
	neg.s32 	%r5333, %r637;
	neg.s32 	%r5332, %r568;
	mul.wide.s32 	%rd52, %r568, 4;
$L__BB0_129:
	.pragma "nounroll";
	and.b32  	%r5338, %r570, 2147483644;
	mul.wide.s32 	%rd50, %r5332, 4;
	add.s64 	%rd51, %rd5, %rd50;
	ld.global.u32 	%r638, [%rd51];
	add.s64 	%rd53, %rd51, %rd52;
	st.global.u32 	[%rd53], %r638;
	ld.global.u32 	%r639, [%rd51+-20];
	st.global.u32 	[%rd53+-20], %r639;
	ld.global.u32 	%r640, [%rd51+-16];
	st.global.u32 	[%rd53+-16], %r640;
	ld.global.u32 	%r641, [%rd51+-12];
	st.global.u32 	[%rd53+-12], %r641;
	ld.global.u32 	%r642, [%rd51+-8];
	st.global.u32 	[%rd53+-8], %r642;
	mul.wide.s32 	%rd54, %r5333, 4;
	add.s64 	%rd55, %rd5, %rd54;
	ld.global.u32 	%r643, [%rd55];
	st.global.u32 	[%rd51], %r643;
	ld.global.u32 	%r644, [%rd55+-20];
	st.global.u32 	[%rd51+-20], %r644;
	ld.global.u32 	%r645, [%rd55+-16];
	st.global.u32 	[%rd51+-16], %r645;
	ld.global.u32 	%r646, [%rd55+-12];
	st.global.u32 	[%rd51+-12], %r646;
	ld.global.u32 	%r647, [%rd55+-8];
	st.global.u32 	[%rd51+-8], %r647;
	mul.wide.s32 	%rd56, %r5334, 4;
	add.s64 	%rd57, %rd5, %rd56;
	ld.global.u32 	%r648, [%rd57];
	st.global.u32 	[%rd55], %r648;
	ld.global.u32 	%r649, [%rd57+-20];
	st.global.u32 	[%rd55+-20], %r649;
	ld.global.u32 	%r650, [%rd57+-16];
	st.global.u32 	[%rd55+-16], %r650;
	ld.global.u32 	%r651, [%rd57+-12];
	st.global.u32 	[%rd55+-12], %r651;
	ld.global.u32 	%r652, [%rd57+-8];
	st.global.u32 	[%rd55+-8], %r652;
	mul.wide.s32 	%rd58, %r5335, 4;
	add.s64 	%rd59, %rd5, %rd58;
	ld.global.u32 	%r653, [%rd59];
	st.global.u32 	[%rd57], %r653;
	ld.global.u32 	%r654, [%rd59+-20];
	st.global.u32 	[%rd57+-20], %r654;
	ld.global.u32 	%r655, [%rd59+-16];
	st.global.u32 	[%rd57+-16], %r655;
	ld.global.u32 	%r656, [%rd59+-12];
	st.global.u32 	[%rd57+-12], %r656;
	ld.global.u32 	%r657, [%rd59+-8];
	st.global.u32 	[%rd57+-8], %r657;
	add.s32 	%r5336, %r5336, 4;
	shl.b32 	%r658, %r568, 2;
	sub.s32 	%r5335, %r5335, %r658;
	sub.s32 	%r5334, %r5334, %r658;
	sub.s32 	%r5333, %r5333, %r658;
	sub.s32 	%r5332, %r5332, %r658;
	setp.ne.s32 	%p61, %r5336, 0;
	@%p61 bra 	$L__BB0_129;
$L__BB0_130:
	and.b32  	%r144, %r570, 3;
	setp.eq.s32 	%p62, %r144, 0;
	@%p62 bra 	$L__BB0_135;
	setp.eq.s32 	%p63, %r144, 1;
	@%p63 bra 	$L__BB0_133;
	not.b32 	%r659, %r5338;
	mul.lo.s32 	%r660, %r568, %r659;
	mul.wide.s32 	%rd60, %r660, 4;
	add.s64 	%rd61, %rd5, %rd60;
	ld.global.u32 	%r661, [%rd61];
	mul.wide.s32 	%rd62, %r568, 4;
	add.s64 	%rd63, %rd61, %rd62;
	st.global.u32 	[%rd63], %r661;
	ld.global.u32 	%r662, [%rd61+-20];
	st.global.u32 	[%rd63+-20], %r662;
	ld.global.u32 	%r663, [%rd61+-16];
	st.global.u32 	[%rd63+-16], %r663;
	ld.global.u32 	%r664, [%rd61+-12];
	st.global.u32 	[%rd63+-12], %r664;
	ld.global.u32 	%r665, [%rd61+-8];
	st.global.u32 	[%rd63+-8], %r665;
	sub.s32 	%r666, -2, %r5338;
	mul.lo.s32 	%r667, %r568, %r666;
	mul.wide.s32 	%rd64, %r667, 4;
	add.s64 	%rd65, %rd5, %rd64;
	ld.global.u32 	%r668, [%rd65];
	st.global.u32 	[%rd61], %r668;
	ld.global.u32 	%r669, [%rd65+-20];
	st.global.u32 	[%rd61+-20], %r669;
	ld.global.u32 	%r670, [%rd65+-16];
	st.global.u32 	[%rd61+-16], %r670;
	ld.global.u32 	%r671, [%rd65+-12];
	st.global.u32 	[%rd61+-12], %r671;
	ld.global.u32 	%r672, [%rd65+-8];
	st.global.u32 	[%rd61+-8], %r672;
	add.s32 	%r5338, %r5338, 2;
$L__BB0_133:
	and.b32  	%r673, %r570, 1;
	setp.eq.b32 	%p64, %r673, 1;
	not.pred 	%p65, %p64;
	@%p65 bra 	$L__BB0_135;
	not.b32 	%r674, %r5338;
	mul.lo.s32 	%r675, %r568, %r674;
	mul.wide.s32 	%rd66, %r675, 4;
	add.s64 	%rd67, %rd5, %rd66;
	ld.global.u32 	%r676, [%rd67];
	mul.wide.s32 	%rd68, %r568, 4;
	add.s64 	%rd69, %rd67, %rd68;
	st.global.u32 	[%rd69], %r676;
	ld.global.u32 	%r677, [%rd67+-20];
	st.global.u32 	[%rd69+-20], %r677;
	ld.global.u32 	%r678, [%rd67+-16];
	st.global.u32 	[%rd69+-16], %r678;
	ld.global.u32 	%r679, [%rd67+-12];
	st.global.u32 	[%rd69+-12], %r679;
	ld.global.u32 	%r680, [%rd67+-8];
	st.global.u32 	[%rd69+-8], %r680;
$L__BB0_135:
	add.s32 	%r149, %r3, -5;
	add.s32 	%r150, %r3, -2;
	setp.ne.s32 	%p66, %r571, 1;
	@%p66 bra 	$L__BB0_140;
	ld.global.v2.u32 	{%r772, %r773}, [%rd2];
	shr.u32 	%r774, %r773, 2;
	xor.b32  	%r775, %r774, %r773;
	ld.global.v2.u32 	{%r776, %r777}, [%rd2+8];
	ld.global.v2.u32 	{%r778, %r779}, [%rd2+16];
	st.global.v2.u32 	[%rd2+8], {%r777, %r778};
	shl.b32 	%r780, %r779, 4;
	shl.b32 	%r781, %r775, 1;
	xor.b32  	%r782, %r781, %r780;
	xor.b32  	%r783, %r782, %r775;
	xor.b32  	%r784, %r783, %r779;
	st.global.v2.u32 	[%rd2+16], {%r779, %r784};
	add.s32 	%r785, %r772, 362437;
	st.global.v2.u32 	[%rd2], {%r785, %r776};
	add.s32 	%r786, %r784, %r785;
	cvt.rn.f32.u32 	%f16, %r786;
	fma.rn.f32 	%f17, %f16, 0f2F800000, 0f2F000000;
	mul.f32 	%f18, %f17, 0f40800000;
	cvt.rzi.s32.f32 	%r787, %f18;
	add.s32 	%r788, %r787, 1;
	rem.s32 	%r789, %r3, %r568;
	mul.wide.s32 	%rd80, %r789, 4;
	add.s64 	%rd81, %rd3, %rd80;
	st.global.u32 	[%rd81], %r788;
	ld.global.v2.u32 	{%r790, %r791}, [%rd2];
	shr.u32 	%r792, %r791, 2;
	xor.b32  	%r793, %r792, %r791;
	ld.global.v2.u32 	{%r794, %r795}, [%rd2+8];
	ld.global.v2.u32 	{%r796, %r797}, [%rd2+16];
	st.global.v2.u32 	[%rd2+8], {%r795, %r796};
	shl.b32 	%r798, %r797, 4;
	shl.b32 	%r799, %r793, 1;
	xor.b32  	%r800, %r799, %r798;
	xor.b32  	%r801, %r800, %r793;
	xor.b32  	%r802, %r801, %r797;
	st.global.v2.u32 	[%rd2+16], {%r797, %r802};
	add.s32 	%r803, %r790, 362437;
	st.global.v2.u32 	[%rd2], {%r803, %r794};
	add.s32 	%r804, %r802, %r803;
	cvt.rn.f32.u32 	%f19, %r804;
	fma.rn.f32 	%f20, %f19, 0f2F800000, 0f2F000000;
	mul.f32 	%f21, %f20, 0f40800000;
	cvt.rzi.s32.f32 	%r805, %f21;
	add.s32 	%r806, %r805, 1;
	rem.s32 	%r807, %r149, %r568;
	mul.wide.s32 	%rd82, %r807, 4;
	add.s64 	%rd83, %rd3, %rd82;
	st.global.u32 	[%rd83], %r806;
	ld.global.v2.u32 	{%r808, %r809}, [%rd2];
	shr.u32 	%r810, %r809, 2;
	xor.b32  	%r811, %r810, %r809;
	ld.global.v2.u32 	{%r812, %r813}, [%rd2+8];
	ld.global.v2.u32 	{%r814, %r815}, [%rd2+16];
	st.global.v2.u32 	[%rd2+8], {%r813, %r814};
	shl.b32 	%r816, %r815, 4;
	shl.b32 	%r817, %r811, 1;
	xor.b32  	%r818, %r817, %r816;
	xor.b32  	%r819, %r818, %r811;
	xor.b32  	%r820, %r819, %r815;
	st.global.v2.u32 	[%rd2+16], {%r815, %r820};
	add.s32 	%r821, %r808, 362437;
	st.global.v2.u32 	[%rd2], {%r821, %r812};
	add.s32 	%r822, %r820, %r821;
	cvt.rn.f32.u32 	%f22, %r822;
	fma.rn.f32 	%f23, %f22, 0f2F800000, 0f2F000000;
	mul.f32 	%f24, %f23, 0f40800000;
	cvt.rzi.s32.f32 	%r823, %f24;
	add.s32 	%r824, %r823, 1;
	rem.s32 	%r825, %r124, %r568;
	mul.wide.s32 	%rd84, %r825, 4;
	add.s64 	%rd85, %rd3, %rd84;
	st.global.u32 	[%rd85], %r824;
	ld.global.v2.u32 	{%r826, %r827}, [%rd2];
	shr.u32 	%r828, %r827, 2;
	xor.b32  	%r829, %r828, %r827;
	ld.global.v2.u32 	{%r830, %r831}, [%rd2+8];
	ld.global.v2.u32 	{%r832, %r833}, [%rd2+16];
	st.global.v2.u32 	[%rd2+8], {%r831, %r832};
	shl.b32 	%r834, %r833, 4;
	shl.b32 	%r835, %r829, 1;
	xor.b32  	%r836, %r835, %r834;
	xor.b32  	%r837, %r836, %r829;
	xor.b32  	%r838, %r837, %r833;
	st.global.v2.u32 	[%rd2+16], {%r833, %r838};
	add.s32 	%r839, %r826, 362437;
	st.global.v2.u32 	[%rd2], {%r839, %r830};
	add.s32 	%r840, %r838, %r839;
	cvt.rn.f32.u32 	%f25, %r840;
	fma.rn.f32 	%f26, %f25, 0f2F800000, 0f2F000000;
	mul.f32 	%f27, %f26, 0f40800000;
	cvt.rzi.s32.f32 	%r841, %f27;
	add.s32 	%r842, %r841, 1;
	rem.s32 	%r843, %r125, %r568;
	mul.wide.s32 	%rd86, %r843, 4;
	add.s64 	%rd87, %rd3, %rd86;
	st.global.u32 	[%rd87], %r842;
	ld.global.v2.u32 	{%r844, %r845}, [%rd2];
	shr.u32 	%r846, %r845, 2;
	xor.b32  	%r847, %r846, %r845;
	ld.global.v2.u32 	{%r848, %r849}, [%rd2+8];
	ld.global.v2.u32 	{%r850, %r851}, [%rd2+16];
	st.global.v2.u32 	[%rd2+8], {%r849, %r850};
	shl.b32 	%r852, %r851, 4;
	shl.b32 	%r853, %r847, 1;
	xor.b32  	%r854, %r853, %r852;
	xor.b32  	%r855, %r854, %r847;
	xor.b32  	%r856, %r855, %r851;
	st.global.v2.u32 	[%rd2+16], {%r851, %r856};
	add.s32 	%r857, %r844, 362437;
	st.global.v2.u32 	[%rd2], {%r857, %r848};
	add.s32 	%r858, %r856, %r857;
	cvt.rn.f32.u32 	%f28, %r858;
	fma.rn.f32 	%f29, %f28, 0f2F800000, 0f2F000000;
	mul.f32 	%f30, %f29, 0f40800000;
	cvt.rzi.s32.f32 	%r859, %f30;
	add.s32 	%r860, %r859, 1;
	rem.s32 	%r861, %r150, %r568;
	mul.wide.s32 	%rd88, %r861, 4;
	add.s64 	%rd89, %rd3, %rd88;
	st.global.u32 	[%rd89], %r860;
	mov.b32 	%r862, -2;
	st.global.u32 	[%rd5+-4], %r862;
	bra.uni 	$L__BB0_141;
$L__BB0_137:
	setp.ne.s32 	%p67, %r571, 1;
	@%p67 bra 	$L__BB0_139;
	ld.global.v2.u32 	{%r949, %r950}, [%rd2];
	shr.u32 	%r951, %r950, 2;
	xor.b32  	%r952, %r951, %r950;
	ld.global.v2.u32 	{%r953, %r954}, [%rd2+8];
	ld.global.v2.u32 	{%r955, %r956}, [%rd2+16];
	st.global.v2.u32 	[%rd2+8], {%r954, %r955};
	shl.b32 	%r957, %r956, 4;
	shl.b32 	%r958, %r952, 1;
	xor.b32  	%r959, %r958, %r957;
	xor.b32  	%r960, %r959, %r952;
	xor.b32  	%r961, %r960, %r956;
	st.global.v2.u32 	[%rd2+16], {%r956, %r961};
	add.s32 	%r962, %r949, 362437;
	st.global.v2.u32 	[%rd2], {%r962, %r953};
	add.s32 	%r963, %r961, %r962;
	cvt.rn.f32.u32 	%f46, %r963;
	fma.rn.f32 	%f47, %f46, 0f2F800000, 0f2F000000;
	mul.f32 	%f48, %f47, 0f40800000;
	cvt.rzi.s32.f32 	%r964, %f48;
	add.s32 	%r965, %r964, 1;
	st.global.u32 	[%rd5], %r965;
	ld.global.v2.u32 	{%r966, %r967}, [%rd2];
	shr.u32 	%r968, %r967, 2;
	xor.b32  	%r969, %r968, %r967;
	ld.global.v2.u32 	{%r970, %r971}, [%rd2+8];
	ld.global.v2.u32 	{%r972, %r973}, [%rd2+16];
	st.global.v2.u32 	[%rd2+8], {%r971, %r972};
	shl.b32 	%r974, %r973, 4;
	shl.b32 	%r975, %r969, 1;
	xor.b32  	%r976, %r975, %r974;
	xor.b32  	%r977, %r976, %r969;
	xor.b32  	%r978, %r977, %r973;
	st.global.v2.u32 	[%rd2+16], {%r973, %r978};
	add.s32 	%r979, %r966, 362437;
	st.global.v2.u32 	[%rd2], {%r979, %r970};
	add.s32 	%r980, %r978, %r979;
	cvt.rn.f32.u32 	%f49, %r980;
	fma.rn.f32 	%f50, %f49, 0f2F800000, 0f2F000000;
	mul.f32 	%f51, %f50, 0f40800000;
	cvt.rzi.s32.f32 	%r981, %f51;
	add.s32 	%r982, %r981, 1;
	st.global.u32 	[%rd5+-20], %r982;
	ld.global.v2.u32 	{%r983, %r984}, [%rd2];
	shr.u32 	%r985, %r984, 2;
	xor.b32  	%r986, %r985, %r984;
	ld.global.v2.u32 	{%r987, %r988}, [%rd2+8];
	ld.global.v2.u32 	{%r989, %r990}, [%rd2+16];
	st.global.v2.u32 	[%rd2+8], {%r988, %r989};
	shl.b32 	%r991, %r990, 4;
	shl.b32 	%r992, %r986, 1;
	xor.b32  	%r993, %r992, %r991;
	xor.b32  	%r994, %r993, %r986;
	xor.b32  	%r995, %r994, %r990;
	st.global.v2.u32 	[%rd2+16], {%r990, %r995};
	add.s32 	%r996, %r983, 362437;
	st.global.v2.u32 	[%rd2], {%r996, %r987};
	add.s32 	%r997, %r995, %r996;
	cvt.rn.f32.u32 	%f52, %r997;
	fma.rn.f32 	%f53, %f52, 0f2F800000, 0f2F000000;
	mul.f32 	%f54, %f53, 0f40800000;
	cvt.rzi.s32.f32 	%r998, %f54;
	add.s32 	%r999, %r998, 1;
	st.global.u32 	[%rd5+-16], %r999;
	ld.global.v2.u32 	{%r1000, %r1001}, [%rd2];
	shr.u32 	%r1002, %r1001, 2;
	xor.b32  	%r1003, %r1002, %r1001;
	ld.global.v2.u32 	{%r1004, %r1005}, [%rd2+8];
	ld.global.v2.u32 	{%r1006, %r1007}, [%rd2+16];
	st.global.v2.u32 	[%rd2+8], {%r1005, %r1006};
	shl.b32 	%r1008, %r1007, 4;
	shl.b32 	%r1009, %r1003, 1;
	xor.b32  	%r1010, %r1009, %r1008;
	xor.b32  	%r1011, %r1010, %r1003;
	xor.b32  	%r1012, %r1011, %r1007;
	st.global.v2.u32 	[%rd2+16], {%r1007, %r1012};
	add.s32 	%r1013, %r1000, 362437;
	st.global.v2.u32 	[%rd2], {%r1013, %r1004};
	add.s32 	%r1014, %r1012, %r1013;
	cvt.rn.f32.u32 	%f55, %r1014;
	fma.rn.f32 	%f56, %f55, 0f2F800000, 0f2F000000;
	mul.f32 	%f57, %f56, 0f40800000;
	cvt.rzi.s32.f32 	%r1015, %f57;
	add.s32 	%r1016, %r1015, 1;
	st.global.u32 	[%rd5+-12], %r1016;
	ld.global.v2.u32 	{%r1017, %r1018}, [%rd2];
	shr.u32 	%r1019, %r1018, 2;
	xor.b32  	%r1020, %r1019, %r1018;
	ld.global.v2.u32 	{%r1021, %r1022}, [%rd2+8];
	ld.global.v2.u32 	{%r1023, %r1024}, [%rd2+16];
	st.global.v2.u32 	[%rd2+8], {%r1022, %r1023};
	shl.b32 	%r1025, %r1024, 4;
	shl.b32 	%r1026, %r1020, 1;
	xor.b32  	%r1027, %r1026, %r1025;
	xor.b32  	%r1028, %r1027, %r1020;
	xor.b32  	%r1029, %r1028, %r1024;
	st.global.v2.u32 	[%rd2+16], {%r1024, %r1029};
	add.s32 	%r1030, %r1017, 362437;
	st.global.v2.u32 	[%rd2], {%r1030, %r1021};
	add.s32 	%r1031, %r1029, %r1030;
	cvt.rn.f32.u32 	%f58, %r1031;
	fma.rn.f32 	%f59, %f58, 0f2F800000, 0f2F000000;
	mul.f32 	%f60, %f59, 0f40800000;
	cvt.rzi.s32.f32 	%r1032, %f60;
	add.s32 	%r1033, %r1032, 1;
	st.global.u32 	[%rd5+-8], %r1033;
	mov.b32 	%r1034, -2;
	st.global.u32 	[%rd5+-4], %r1034;
	bra.uni 	$L__BB0_141;
$L__BB0_139:
	ld.global.v2.u32 	{%r863, %r864}, [%rd2];
	shr.u32 	%r865, %r864, 2;
	xor.b32  	%r866, %r865, %r864;
	ld.global.v2.u32 	{%r867, %r868}, [%rd2+8];
	ld.global.v2.u32 	{%r869, %r870}, [%rd2+16];
	st.global.v2.u32 	[%rd2+8], {%r868, %r869};
	shl.b32 	%r871, %r870, 4;
	shl.b32 	%r872, %r866, 1;
	xor.b32  	%r873, %r872, %r871;
	xor.b32  	%r874, %r873, %r866;
	xor.b32  	%r875, %r874, %r870;
	st.global.v2.u32 	[%rd2+16], {%r870, %r875};
	add.s32 	%r876, %r863, 362437;
	st.global.v2.u32 	[%rd2], {%r876, %r867};
	add.s32 	%r877, %r875, %r876;
	cvt.rn.f32.u32 	%f31, %r877;
	fma.rn.f32 	%f32, %f31, 0f2F800000, 0f2F000000;
	mul.f32 	%f33, %f32, 0f40C00000;
	cvt.rzi.s32.f32 	%r878, %f33;
	add.s32 	%r879, %r878, 1;
	st.global.u32 	[%rd5], %r879;
	ld.global.v2.u32 	{%r880, %r881}, [%rd2];
	shr.u32 	%r882, %r881, 2;
	xor.b32  	%r883, %r882, %r881;
	ld.global.v2.u32 	{%r884, %r885}, [%rd2+8];
	ld.global.v2.u32 	{%r886, %r887}, [%rd2+16];
	st.global.v2.u32 	[%rd2+8], {%r885, %r886};
	shl.b32 	%r888, %r887, 4;
	shl.b32 	%r889, %r883, 1;
	xor.b32  	%r890, %r889, %r888;
	xor.b32  	%r891, %r890, %r883;
	xor.b32  	%r892, %r891, %r887;
	st.global.v2.u32 	[%rd2+16], {%r887, %r892};
	add.s32 	%r893, %r880, 362437;
	st.global.v2.u32 	[%rd2], {%r893, %r884};
	add.s32 	%r894, %r892, %r893;
	cvt.rn.f32.u32 	%f34, %r894;
	fma.rn.f32 	%f35, %f34, 0f2F800000, 0f2F000000;
	mul.f32 	%f36, %f35, 0f40C00000;
	cvt.rzi.s32.f32 	%r895, %f36;
	add.s32 	%r896, %r895, 1;
	st.global.u32 	[%rd5+-20], %r896;
	ld.global.v2.u32 	{%r897, %r898}, [%rd2];
	shr.u32 	%r899, %r898, 2;
	xor.b32  	%r900, %r899, %r898;
	ld.global.v2.u32 	{%r901, %r902}, [%rd2+8];
	ld.global.v2.u32 	{%r903, %r904}, [%rd2+16];
	st.global.v2.u32 	[%rd2+8], {%r902, %r903};
	shl.b32 	%r905, %r904, 4;
	shl.b32 	%r906, %r900, 1;
	xor.b32  	%r907, %r906, %r905;
	xor.b32  	%r908, %r907, %r900;
	xor.b32  	%r909, %r908, %r904;
	st.global.v2.u32 	[%rd2+16], {%r904, %r909};
	add.s32 	%r910, %r897, 362437;
	st.global.v2.u32 	[%rd2], {%r910, %r901};
	add.s32 	%r911, %r909, %r910;
	cvt.rn.f32.u32 	%f37, %r911;
	fma.rn.f32 	%f38, %f37, 0f2F800000, 0f2F000000;
	mul.f32 	%f39, %f38, 0f40C00000;
	cvt.rzi.s32.f32 	%r912, %f39;
	add.s32 	%r913, %r912, 1;
	st.global.u32 	[%rd5+-16], %r913;
	ld.global.v2.u32 	{%r914, %r915}, [%rd2];
	shr.u32 	%r916, %r915, 2;
	xor.b32  	%r917, %r916, %r915;
	ld.global.v2.u32 	{%r918, %r919}, [%rd2+8];
	ld.global.v2.u32 	{%r920, %r921}, [%rd2+16];
	st.global.v2.u32 	[%rd2+8], {%r919, %r920};
	shl.b32 	%r922, %r921, 4;
	shl.b32 	%r923, %r917, 1;
	xor.b32  	%r924, %r923, %r922;
	xor.b32  	%r925, %r924, %r917;
	xor.b32  	%r926, %r925, %r921;
	st.global.v2.u32 	[%rd2+16], {%r921, %r926};
	add.s32 	%r927, %r914, 362437;
	st.global.v2.u32 	[%rd2], {%r927, %r918};
	add.s32 	%r928, %r926, %r927;
	cvt.rn.f32.u32 	%f40, %r928;
	fma.rn.f32 	%f41, %f40, 0f2F800000, 0f2F000000;
	mul.f32 	%f42, %f41, 0f40C00000;
	cvt.rzi.s32.f32 	%r929, %f42;
	add.s32 	%r930, %r929, 1;
	st.global.u32 	[%rd5+-12], %r930;
	ld.global.v2.u32 	{%r931, %r932}, [%rd2];
	shr.u32 	%r933, %r932, 2;
	xor.b32  	%r934, %r933, %r932;
	ld.global.v2.u32 	{%r935, %r936}, [%rd2+8];
	ld.global.v2.u32 	{%r937, %r938}, [%rd2+16];
	st.global.v2.u32 	[%rd2+8], {%r936, %r937};
	shl.b32 	%r939, %r938, 4;
	shl.b32 	%r940, %r934, 1;
	xor.b32  	%r941, %r940, %r939;
	xor.b32  	%r942, %r941, %r934;
	xor.b32  	%r943, %r942, %r938;
	st.global.v2.u32 	[%rd2+16], {%r938, %r943};
	add.s32 	%r944, %r931, 362437;
	st.global.v2.u32 	[%rd2], {%r944, %r935};
	add.s32 	%r945, %r943, %r944;
	cvt.rn.f32.u32 	%f43, %r945;
	fma.rn.f32 	%f44, %f43, 0f2F800000, 0f2F000000;
	mul.f32 	%f45, %f44, 0f40C00000;
	cvt.rzi.s32.f32 	%r946, %f45;
	add.s32 	%r947, %r946, 1;
	st.global.u32 	[%rd5+-8], %r947;
	mov.b32 	%r948, -2;
	st.global.u32 	[%rd5+-4], %r948;
	bra.uni 	$L__BB0_141;
$L__BB0_140:
	ld.global.v2.u32 	{%r681, %r682}, [%rd2];
	shr.u32 	%r683, %r682, 2;
	xor.b32  	%r684, %r683, %r682;
	ld.global.v2.u32 	{%r685, %r686}, [%rd2+8];
	ld.global.v2.u32 	{%r687, %r688}, [%rd2+16];
	st.global.v2.u32 	[%rd2+8], {%r686, %r687};
	shl.b32 	%r689, %r688, 4;
	shl.b32 	%r690, %r684, 1;
	xor.b32  	%r691, %r690, %r689;
	xor.b32  	%r692, %r691, %r684;
	xor.b32  	%r693, %r692, %r688;
	st.global.v2.u32 	[%rd2+16], {%r688, %r693};
	add.s32 	%r694, %r681, 362437;
	st.global.v2.u32 	[%rd2], {%r694, %r685};
	add.s32 	%r695, %r693, %r694;
	cvt.rn.f32.u32 	%f1, %r695;
	fma.rn.f32 	%f2, %f1, 0f2F800000, 0f2F000000;
	mul.f32 	%f3, %f2, 0f40C00000;
	cvt.rzi.s32.f32 	%r696, %f3;
	add.s32 	%r697, %r696, 1;
	rem.s32 	%r698, %r3, %r568;
	mul.wide.s32 	%rd70, %r698, 4;
	add.s64 	%rd71, %rd3, %rd70;
	st.global.u32 	[%rd71], %r697;
	ld.global.v2.u32 	{%r699, %r700}, [%rd2];
	shr.u32 	%r701, %r700, 2;
	xor.b32  	%r702, %r701, %r700;
	ld.global.v2.u32 	{%r703, %r704}, [%rd2+8];
	ld.global.v2.u32 	{%r705, %r706}, [%rd2+16];
	st.global.v2.u32 	[%rd2+8], {%r704, %r705};
	shl.b32 	%r707, %r706, 4;
	shl.b32 	%r708, %r702, 1;
	xor.b32  	%r709, %r708, %r707;
	xor.b32  	%r710, %r709, %r702;
	xor.b32  	%r711, %r710, %r706;
	st.global.v2.u32 	[%rd2+16], {%r706, %r711};
	add.s32 	%r712, %r699, 362437;
	st.global.v2.u32 	[%rd2], {%r712, %r703};
	add.s32 	%r713, %r711, %r712;
	cvt.rn.f32.u32 	%f4, %r713;
	fma.rn.f32 	%f5, %f4, 0f2F800000, 0f2F000000;
	mul.f32 	%f6, %f5, 0f40C00000;
	cvt.rzi.s32.f32 	%r714, %f6;
	add.s32 	%r715, %r714, 1;
	rem.s32 	%r716, %r149, %r568;
	mul.wide.s32 	%rd72, %r716, 4;
	add.s64 	%rd73, %rd3, %rd72;
	st.global.u32 	[%rd73], %r715;
	ld.global.v2.u32 	{%r717, %r718}, [%rd2];
	shr.u32 	%r719, %r718, 2;
	xor.b32  	%r720, %r719, %r718;
	ld.global.v2.u32 	{%r721, %r722}, [%rd2+8];
	ld.global.v2.u32 	{%r723, %r724}, [%rd2+16];
	st.global.v2.u32 	[%rd2+8], {%r722, %r723};
	shl.b32 	%r725, %r724, 4;
	shl.b32 	%r726, %r720, 1;
	xor.b32  	%r727, %r726, %r725;
	xor.b32  	%r728, %r727, %r720;
	xor.b32  	%r729, %r728, %r724;
	st.global.v2.u32 	[%rd2+16], {%r724, %r729};
	add.s32 	%r730, %r717, 362437;
	st.global.v2.u32 	[%rd2], {%r730, %r721};
	add.s32 	%r731, %r729, %r730;
	cvt.rn.f32.u32 	%f7, %r731;
	fma.rn.f32 	%f8, %f7, 0f2F800000, 0f2F000000;
	mul.f32 	%f9, %f8, 0f40C00000;
	cvt.rzi.s32.f32 	%r732, %f9;
	add.s32 	%r733, %r732, 1;
	rem.s32 	%r734, %r124, %r568;
	mul.wide.s32 	%rd74, %r734, 4;
	add.s64 	%rd75, %rd3, %rd74;
	st.global.u32 	[%rd75], %r733;
	ld.global.v2.u32 	{%r735, %r736}, [%rd2];
	shr.u32 	%r737, %r736, 2;
	xor.b32  	%r738, %r737, %r736;
	ld.global.v2.u32 	{%r739, %r740}, [%rd2+8];
	ld.global.v2.u32 	{%r741, %r742}, [%rd2+16];
	st.global.v2.u32 	[%rd2+8], {%r740, %r741};
	shl.b32 	%r743, %r742, 4;
	shl.b32 	%r744, %r738, 1;
	xor.b32  	%r745, %r744, %r743;
	xor.b32  	%r746, %r745, %r738;
	xor.b32  	%r747, %r746, %r742;
	st.global.v2.u32 	[%rd2+16], {%r742, %r747};
	add.s32 	%r748, %r735, 362437;
	st.global.v2.u32 	[%rd2], {%r748, %r739};
	add.s32 	%r749, %r747, %r748;
	cvt.rn.f32.u32 	%f10, %r749;
	fma.rn.f32 	%f11, %f10, 0f2F800000, 0f2F000000;
	mul.f32 	%f12, %f11, 0f40C00000;
	cvt.rzi.s32.f32 	%r750, %f12;
	add.s32 	%r751, %r750, 1;
	rem.s32 	%r752, %r125, %r568;
	mul.wide.s32 	%rd76, %r752, 4;
	add.s64 	%rd77, %rd3, %rd76;
	st.global.u32 	[%rd77], %r751;
	ld.global.v2.u32 	{%r753, %r754}, [%rd2];
	shr.u32 	%r755, %r754, 2;
	xor.b32  	%r756, %r755, %r754;
	ld.global.v2.u32 	{%r757, %r758}, [%rd2+8];
	ld.global.v2.u32 	{%r759, %r760}, [%rd2+16];
	st.global.v2.u32 	[%rd2+8], {%r758, %r759};
	shl.b32 	%r761, %r760, 4;
	shl.b32 	%r762, %r756, 1;
	xor.b32  	%r763, %r762, %r761;
	xor.b32  	%r764, %r763, %r756;
	xor.b32  	%r765, %r764, %r760;
	st.global.v2.u32 	[%rd2+16], {%r760, %r765};
	add.s32 	%r766, %r753, 362437;
	st.global.v2.u32 	[%rd2], {%r766, %r757};
	add.s32 	%r767, %r765, %r766;
	cvt.rn.f32.u32 	%f13, %r767;
	fma.rn.f32 	%f14, %f13, 0f2F800000, 0f2F000000;
	mul.f32 	%f15, %f14, 0f40C00000;
	cvt.rzi.s32.f32 	%r768, %f15;
	add.s32 	%r769, %r768, 1;
	rem.s32 	%r770, %r150, %r568;
	mul.wide.s32 	%rd78, %r770, 4;
	add.s64 	%rd79, %rd3, %rd78;
	st.global.u32 	[%rd79], %r769;
	mov.b32 	%r771, -2;
	st.global.u32 	[%rd5+-4], %r771;
$L__BB0_141:
	ld.global.u32 	%r1035, [%rd1];
	add.s32 	%r1036, %r1035, 1;
	st.global.u32 	[%rd1], %r1036;
	bra.uni 	$L__BB0_172;
$L__BB0_142:
	st.shared.u32 	[_ZZ8ponerTNTPiiiiiiS_iiP17curandStateXORWOWE5valor+4], %r3;
	st.shared.u32 	[_ZZ8ponerTNTPiiiiiiS_iiP17curandStateXORWOWE13arr_adyacente], %r3;
	mov.u32 	%r5339, %r3;
$L__BB0_143:
	setp.ne.s32 	%p108, %r5339, %r3;
	@%p108 bra 	$L__BB0_172;
	ld.shared.u32 	%r152, [_ZZ8ponerTNTPiiiiiiS_iiP17curandStateXORWOWE5valor];
	ld.global.u32 	%r2662, [%rd5];
	setp.ne.s32 	%p109, %r152, %r2662;
	@%p109 bra 	$L__BB0_172;
	add.s32 	%r153, %r3, -5;
	ld.global.u32 	%r2663, [%rd5+-20];
	setp.ne.s32 	%p110, %r152, %r2663;
	@%p110 bra 	$L__BB0_172;
	add.s32 	%r154, %r3, -4;
	ld.global.u32 	%r2664, [%rd5+-16];
	setp.ne.s32 	%p111, %r152, %r2664;
	@%p111 bra 	$L__BB0_172;
	add.s32 	%r155, %r3, -3;
	ld.global.u32 	%r2665, [%rd5+-12];
	setp.ne.s32 	%p112, %r152, %r2665;
	@%p112 bra 	$L__BB0_172;
	add.s32 	%r156, %r3, -2;
	ld.global.u32 	%r2666, [%rd5+-8];
	setp.ne.s32 	%p113, %r152, %r2666;
	@%p113 bra 	$L__BB0_172;
	ld.global.u32 	%r2667, [%rd5+-4];
	setp.ne.s32 	%p114, %r152, %r2667;
	@%p114 bra 	$L__BB0_172;
	div.s32 	%r2668, %r3, %r568;
	setp.ne.s32 	%p115, %r2668, %r570;
	@%p115 bra 	$L__BB0_172;
	div.s32 	%r2669, %r154, %r568;
	setp.ne.s32 	%p116, %r2669, %r570;
	@%p116 bra 	$L__BB0_172;
	div.s32 	%r2670, %r155, %r568;
	setp.ne.s32 	%p117, %r2670, %r570;
	@%p117 bra 	$L__BB0_172;
	div.s32 	%r2671, %r156, %r568;
	setp.ne.s32 	%p118, %r2671, %r570;
	@%p118 bra 	$L__BB0_172;
	div.s32 	%r2672, %r153, %r568;
	setp.ne.s32 	%p119, %r2672, %r570;
	@%p119 bra 	$L__BB0_172;
	mov.u64 	%rd262, $str$1;
	cvta.global.u64 	%rd263, %rd262;
	{ // callseq 5, 0
	.param .b64 param0;
	st.param.b64 	[param0], %rd263;
	.param .b64 param1;
	st.param.b64 	[param1], 0;
	.param .b32 retval0;
	call.uni (retval0), 
	vprintf, 
	(
	param0, 
	param1
	);
	ld.param.b32 	%r2673, [retval0];
	} // callseq 5
	st.local.u32 	[%rd4], %r3;
	mov.u64 	%rd264, $str$2;
	cvta.global.u64 	%rd265, %rd264;
	{ // callseq 6, 0
	.param .b64 param0;
	st.param.b64 	[param0], %rd265;
	.param .b64 param1;
	st.param.b64 	[param1], %rd45;
	.param .b32 retval0;
	call.uni (retval0), 
	vprintf, 
	(
	param0, 
	param1
	);
	ld.param.b32 	%r2675, [retval0];
	} // callseq 6
	add.s32 	%r2677, %r3, -1;
	st.shared.u32 	[_ZZ8ponerTNTPiiiiiiS_iiP17curandStateXORWOWE13arr_adyacente], %r2677;
	st.shared.u32 	[_ZZ8ponerTNTPiiiiiiS_iiP17curandStateXORWOWE13arr_adyacente+4], %r3;
	st.shared.u32 	[_ZZ8ponerTNTPiiiiiiS_iiP17curandStateXORWOWE13arr_adyacente+8], %r153;
	st.shared.u32 	[_ZZ8ponerTNTPiiiiiiS_iiP17curandStateXORWOWE13arr_adyacente+12], %r154;
	st.shared.u32 	[_ZZ8ponerTNTPiiiiiiS_iiP17curandStateXORWOWE13arr_adyacente+16], %r155;
	st.shared.u32 	[_ZZ8ponerTNTPiiiiiiS_iiP17curandStateXORWOWE13arr_adyacente+20], %r156;
	setp.eq.s32 	%p120, %r570, 0;
	@%p120 bra 	$L__BB0_167;
	setp.lt.s32 	%p121, %r570, 1;
	@%p121 bra 	$L__BB0_165;
	add.s32 	%r2679, %r570, -1;
	setp.lt.u32 	%p122, %r2679, 3;
	mov.b32 	%r5346, 0;
	@%p122 bra 	$L__BB0_160;
	and.b32  	%r2680, %r570, 2147483644;
	neg.s32 	%r5344, %r2680;
	shl.b32 	%r2681, %r568, 2;
	neg.s32 	%r5343, %r2681;
	mul.lo.s32 	%r5342, %r568, -3;
	shl.b32 	%r2682, %r568, 1;
	neg.s32 	%r5341, %r2682;
	neg.s32 	%r5340, %r568;
	mul.wide.s32 	%rd269, %r568, 4;
$L__BB0_159:
	.pragma "nounroll";
	and.b32  	%r5346, %r570, 2147483644;
	mul.wide.s32 	%rd267, %r5340, 4;
	add.s64 	%rd268, %rd5, %rd267;
	ld.global.u32 	%r2683, [%rd268];
	add.s64 	%rd270, %rd268, %rd269;
	st.global.u32 	[%rd270], %r2683;
	ld.global.u32 	%r2684, [%rd268+-20];
	st.global.u32 	[%rd270+-20], %r2684;
	ld.global.u32 	%r2685, [%rd268+-16];
	st.global.u32 	[%rd270+-16], %r2685;
	ld.global.u32 	%r2686, [%rd268+-12];
	st.global.u32 	[%rd270+-12], %r2686;
	ld.global.u32 	%r2687, [%rd268+-8];
	st.global.u32 	[%rd270+-8], %r2687;
	mul.wide.s32 	%rd271, %r5341, 4;
	add.s64 	%rd272, %rd5, %rd271;
	ld.global.u32 	%r2688, [%rd272];
	st.global.u32 	[%rd268], %r2688;
	ld.global.u32 	%r2689, [%rd272+-20];
	st.global.u32 	[%rd268+-20], %r2689;
	ld.global.u32 	%r2690, [%rd272+-16];
	st.global.u32 	[%rd268+-16], %r2690;
	ld.global.u32 	%r2691, [%rd272+-12];
	st.global.u32 	[%rd268+-12], %r2691;
	ld.global.u32 	%r2692, [%rd272+-8];
	st.global.u32 	[%rd268+-8], %r2692;
	mul.wide.s32 	%rd273, %r5342, 4;
	add.s64 	%rd274, %rd5, %rd273;
	ld.global.u32 	%r2693, [%rd274];
	st.global.u32 	[%rd272], %r2693;
	ld.global.u32 	%r2694, [%rd274+-20];
	st.global.u32 	[%rd272+-20], %r2694;
	ld.global.u32 	%r2695, [%rd274+-16];
	st.global.u32 	[%rd272+-16], %r2695;
	ld.global.u32 	%r2696, [%rd274+-12];
	st.global.u32 	[%rd272+-12], %r2696;
	ld.global.u32 	%r2697, [%rd274+-8];
	st.global.u32 	[%rd272+-8], %r2697;
	mul.wide.s32 	%rd275, %r5343, 4;
	add.s64 	%rd276, %rd5, %rd275;
	ld.global.u32 	%r2698, [%rd276];
	st.global.u32 	[%rd274], %r2698;
	ld.global.u32 	%r2699, [%rd276+-20];
	st.global.u32 	[%rd274+-20], %r2699;
	ld.global.u32 	%r2700, [%rd276+-16];
	st.global.u32 	[%rd274+-16], %r2700;
	ld.global.u32 	%r2701, [%rd276+-12];
	st.global.u32 	[%rd274+-12], %r2701;
	ld.global.u32 	%r2702, [%rd276+-8];
	st.global.u32 	[%rd274+-8], %r2702;
	add.s32 	%r5344, %r5344, 4;
	shl.b32 	%r2703, %r568, 2;
	sub.s32 	%r5343, %r5343, %r2703;
	sub.s32 	%r5342, %r5342, %r2703;
	sub.s32 	%r5341, %r5341, %r2703;
	sub.s32 	%r5340, %r5340, %r2703;
	setp.ne.s32 	%p123, %r5344, 0;
	@%p123 bra 	$L__BB0_159;
$L__BB0_160:
	and.b32  	%r174, %r570, 3;
	setp.eq.s32 	%p124, %r174, 0;
	@%p124 bra 	$L__BB0_165;
	setp.eq.s32 	%p125, %r174, 1;
	@%p125 bra 	$L__BB0_163;
	not.b32 	%r2704, %r5346;
	mul.lo.s32 	%r2705, %r568, %r2704;
	mul.wide.s32 	%rd277, %r2705, 4;
	add.s64 	%rd278, %rd5, %rd277;
	ld.global.u32 	%r2706, [%rd278];
	mul.wide.s32 	%rd279, %r568, 4;
	add.s64 	%rd280, %rd278, %rd279;
	st.global.u32 	[%rd280], %r2706;
	ld.global.u32 	%r2707, [%rd278+-20];
	st.global.u32 	[%rd280+-20], %r2707;
	ld.global.u32 	%r2708, [%rd278+-16];
	st.global.u32 	[%rd280+-16], %r2708;
	ld.global.u32 	%r2709, [%rd278+-12];
	st.global.u32 	[%rd280+-12], %r2709;
	ld.global.u32 	%r2710, [%rd278+-8];
	st.global.u32 	[%rd280+-8], %r2710;
	sub.s32 	%r2711, -2, %r5346;
	mul.lo.s32 	%r2712, %r568, %r2711;
	mul.wide.s32 	%rd281, %r2712, 4;
	add.s64 	%rd282, %rd5, %rd281;
	ld.global.u32 	%r2713, [%rd282];
	st.global.u32 	[%rd278], %r2713;
	ld.global.u32 	%r2714, [%rd282+-20];
	st.global.u32 	[%rd278+-20], %r2714;
	ld.global.u32 	%r2715, [%rd282+-16];
	st.global.u32 	[%rd278+-16], %r2715;
	ld.global.u32 	%r2716, [%rd282+-12];
	st.global.u32 	[%rd278+-12], %r2716;
	ld.global.u32 	%r2717, [%rd282+-8];
	st.global.u32 	[%rd278+-8], %r2717;
	add.s32 	%r5346, %r5346, 2;
$L__BB0_163:
	and.b32  	%r2718, %r570, 1;
	setp.eq.b32 	%p126, %r2718, 1;
	not.pred 	%p127, %p126;
	@%p127 bra 	$L__BB0_165;
	not.b32 	%r2719, %r5346;
	mul.lo.s32 	%r2720, %r568, %r2719;
	mul.wide.s32 	%rd283, %r2720, 4;
	add.s64 	%rd284, %rd5, %rd283;
	ld.global.u32 	%r2721, [%rd284];
	mul.wide.s32 	%rd285, %r568, 4;
	add.s64 	%rd286, %rd284, %rd285;
	st.global.u32 	[%rd286], %r2721;
	ld.global.u32 	%r2722, [%rd284+-20];
	st.global.u32 	[%rd286+-20], %r2722;
	ld.global.u32 	%r2723, [%rd284+-16];
	st.global.u32 	[%rd286+-16], %r2723;
	ld.global.u32 	%r2724, [%rd284+-12];
	st.global.u32 	[%rd286+-12], %r2724;
	ld.global.u32 	%r2725, [%rd284+-8];
	st.global.u32 	[%rd286+-8], %r2725;
$L__BB0_165:
	add.s32 	%r179, %r3, -5;
	add.s32 	%r180, %r3, -4;
	setp.ne.s32 	%p128, %r571, 1;
	@%p128 bra 	$L__BB0_170;
	ld.global.v2.u32 	{%r2817, %r2818}, [%rd2];
	shr.u32 	%r2819, %r2818, 2;
	xor.b32  	%r2820, %r2819, %r2818;
	ld.global.v2.u32 	{%r2821, %r2822}, [%rd2+8];
	ld.global.v2.u32 	{%r2823, %r2824}, [%rd2+16];
	st.global.v2.u32 	[%rd2+8], {%r2822, %r2823};
	shl.b32 	%r2825, %r2824, 4;
	shl.b32 	%r2826, %r2820, 1;
	xor.b32  	%r2827, %r2826, %r2825;
	xor.b32  	%r2828, %r2827, %r2820;
	xor.b32  	%r2829, %r2828, %r2824;
	st.global.v2.u32 	[%rd2+16], {%r2824, %r2829};
	add.s32 	%r2830, %r2817, 362437;
	st.global.v2.u32 	[%rd2], {%r2830, %r2821};
	add.s32 	%r2831, %r2829, %r2830;
	cvt.rn.f32.u32 	%f316, %r2831;
	fma.rn.f32 	%f317, %f316, 0f2F800000, 0f2F000000;
	mul.f32 	%f318, %f317, 0f40800000;
	cvt.rzi.s32.f32 	%r2832, %f318;
	add.s32 	%r2833, %r2832, 1;
	rem.s32 	%r2834, %r3, %r568;
	mul.wide.s32 	%rd297, %r2834, 4;
	add.s64 	%rd298, %rd3, %rd297;
	st.global.u32 	[%rd298], %r2833;
	ld.global.v2.u32 	{%r2835, %r2836}, [%rd2];
	shr.u32 	%r2837, %r2836, 2;
	xor.b32  	%r2838, %r2837, %r2836;
	ld.global.v2.u32 	{%r2839, %r2840}, [%rd2+8];
	ld.global.v2.u32 	{%r2841, %r2842}, [%rd2+16];
	st.global.v2.u32 	[%rd2+8], {%r2840, %r2841};
	shl.b32 	%r2843, %r2842, 4;
	shl.b32 	%r2844, %r2838, 1;
	xor.b32  	%r2845, %r2844, %r2843;
	xor.b32  	%r2846, %r2845, %r2838;
	xor.b32  	%r2847, %r2846, %r2842;
	st.global.v2.u32 	[%rd2+16], {%r2842, %r2847};
	add.s32 	%r2848, %r2835, 362437;
	st.global.v2.u32 	[%rd2], {%r2848, %r2839};
	add.s32 	%r2849, %r2847, %r2848;
	cvt.rn.f32.u32 	%f319, %r2849;
	fma.rn.f32 	%f320, %f319, 0f2F800000, 0f2F000000;
	mul.f32 	%f321, %f320, 0f40800000;
	cvt.rzi.s32.f32 	%r2850, %f321;
	add.s32 	%r2851, %r2850, 1;
	rem.s32 	%r2852, %r179, %r568;
	mul.wide.s32 	%rd299, %r2852, 4;
	add.s64 	%rd300, %rd3, %rd299;
	st.global.u32 	[%rd300], %r2851;
	ld.global.v2.u32 	{%r2853, %r2854}, [%rd2];
	shr.u32 	%r2855, %r2854, 2;
	xor.b32  	%r2856, %r2855, %r2854;
	ld.global.v2.u32 	{%r2857, %r2858}, [%rd2+8];
	ld.global.v2.u32 	{%r2859, %r2860}, [%rd2+16];
	st.global.v2.u32 	[%rd2+8], {%r2858, %r2859};
	shl.b32 	%r2861, %r2860, 4;
	shl.b32 	%r2862, %r2856, 1;
	xor.b32  	%r2863, %r2862, %r2861;
	xor.b32  	%r2864, %r2863, %r2856;
	xor.b32  	%r2865, %r2864, %r2860;
	st.global.v2.u32 	[%rd2+16], {%r2860, %r2865};
	add.s32 	%r2866, %r2853, 362437;
	st.global.v2.u32 	[%rd2], {%r2866, %r2857};
	add.s32 	%r2867, %r2865, %r2866;
	cvt.rn.f32.u32 	%f322, %r2867;
	fma.rn.f32 	%f323, %f322, 0f2F800000, 0f2F000000;
	mul.f32 	%f324, %f323, 0f40800000;
	cvt.rzi.s32.f32 	%r2868, %f324;
	add.s32 	%r2869, %r2868, 1;
	rem.s32 	%r2870, %r180, %r568;
	mul.wide.s32 	%rd301, %r2870, 4;
	add.s64 	%rd302, %rd3, %rd301;
	st.global.u32 	[%rd302], %r2869;
	ld.global.v2.u32 	{%r2871, %r2872}, [%rd2];
	shr.u32 	%r2873, %r2872, 2;
	xor.b32  	%r2874, %r2873, %r2872;
	ld.global.v2.u32 	{%r2875, %r2876}, [%rd2+8];
	ld.global.v2.u32 	{%r2877, %r2878}, [%rd2+16];
	st.global.v2.u32 	[%rd2+8], {%r2876, %r2877};
	shl.b32 	%r2879, %r2878, 4;
	shl.b32 	%r2880, %r2874, 1;
	xor.b32  	%r2881, %r2880, %r2879;
	xor.b32  	%r2882, %r2881, %r2874;
	xor.b32  	%r2883, %r2882, %r2878;
	st.global.v2.u32 	[%rd2+16], {%r2878, %r2883};
	add.s32 	%r2884, %r2871, 362437;
	st.global.v2.u32 	[%rd2], {%r2884, %r2875};
	add.s32 	%r2885, %r2883, %r2884;
	cvt.rn.f32.u32 	%f325, %r2885;
	fma.rn.f32 	%f326, %f325, 0f2F800000, 0f2F000000;
	mul.f32 	%f327, %f326, 0f40800000;
	cvt.rzi.s32.f32 	%r2886, %f327;
	add.s32 	%r2887, %r2886, 1;
	rem.s32 	%r2888, %r155, %r568;
	mul.wide.s32 	%rd303, %r2888, 4;
	add.s64 	%rd304, %rd3, %rd303;
	st.global.u32 	[%rd304], %r2887;
	ld.global.v2.u32 	{%r2889, %r2890}, [%rd2];
	shr.u32 	%r2891, %r2890, 2;
	xor.b32  	%r2892, %r2891, %r2890;
	ld.global.v2.u32 	{%r2893, %r2894}, [%rd2+8];
	ld.global.v2.u32 	{%r2895, %r2896}, [%rd2+16];
	st.global.v2.u32 	[%rd2+8], {%r2894, %r2895};
	shl.b32 	%r2897, %r2896, 4;
	shl.b32 	%r2898, %r2892, 1;
	xor.b32  	%r2899, %r2898, %r2897;
	xor.b32  	%r2900, %r2899, %r2892;
	xor.b32  	%r2901, %r2900, %r2896;
	st.global.v2.u32 	[%rd2+16], {%r2896, %r2901};
	add.s32 	%r2902, %r2889, 362437;
	st.global.v2.u32 	[%rd2], {%r2902, %r2893};
	add.s32 	%r2903, %r2901, %r2902;
	cvt.rn.f32.u32 	%f328, %r2903;
	fma.rn.f32 	%f329, %f328, 0f2F800000, 0f2F000000;
	mul.f32 	%f330, %f329, 0f40800000;
	cvt.rzi.s32.f32 	%r2904, %f330;
	add.s32 	%r2905, %r2904, 1;
	rem.s32 	%r2906, %r156, %r568;
	mul.wide.s32 	%rd305, %r2906, 4;
	add.s64 	%rd306, %rd3, %rd305;
	st.global.u32 	[%rd306], %r2905;
	mov.b32 	%r2907, -2;
	st.global.u32 	[%rd5+-4], %r2907;
	bra.uni 	$L__BB0_171;
$L__BB0_167:
	setp.ne.s32 	%p129, %r571, 1;
	@%p129 bra 	$L__BB0_169;
	ld.global.v2.u32 	{%r2994, %r2995}, [%rd2];
	shr.u32 	%r2996, %r2995, 2;
	xor.b32  	%r2997, %r2996, %r2995;
	ld.global.v2.u32 	{%r2998, %r2999}, [%rd2+8];
	ld.global.v2.u32 	{%r3000, %r3001}, [%rd2+16];
	st.global.v2.u32 	[%rd2+8], {%r2999, %r3000};
	shl.b32 	%r3002, %r3001, 4;
	shl.b32 	%r3003, %r2997, 1;
	xor.b32  	%r3004, %r3003, %r3002;
	xor.b32  	%r3005, %r3004, %r2997;
	xor.b32  	%r3006, %r3005, %r3001;
	st.global.v2.u32 	[%rd2+16], {%r3001, %r3006};
	add.s32 	%r3007, %r2994, 362437;
	st.global.v2.u32 	[%rd2], {%r3007, %r2998};
	add.s32 	%r3008, %r3006, %r3007;
	cvt.rn.f32.u32 	%f346, %r3008;
	fma.rn.f32 	%f347, %f346, 0f2F800000, 0f2F000000;
	mul.f32 	%f348, %f347, 0f40800000;
	cvt.rzi.s32.f32 	%r3009, %f348;
	add.s32 	%r3010, %r3009, 1;
	st.global.u32 	[%rd5], %r3010;
	ld.global.v2.u32 	{%r3011, %r3012}, [%rd2];
	shr.u32 	%r3013, %r3012, 2;
	xor.b32  	%r3014, %r3013, %r3012;
	ld.global.v2.u32 	{%r3015, %r3016}, [%rd2+8];
	ld.global.v2.u32 	{%r3017, %r3018}, [%rd2+16];
	st.global.v2.u32 	[%rd2+8], {%r3016, %r3017};
	shl.b32 	%r3019, %r3018, 4;
	shl.b32 	%r3020, %r3014, 1;
	xor.b32  	%r3021, %r3020, %r3019;
	xor.b32  	%r3022, %r3021, %r3014;
	xor.b32  	%r3023, %r3022, %r3018;
	st.global.v2.u32 	[%rd2+16], {%r3018, %r3023};
	add.s32 	%r3024, %r3011, 362437;
	st.global.v2.u32 	[%rd2], {%r3024, %r3015};
	add.s32 	%r3025, %r3023, %r3024;
	cvt.rn.f32.u32 	%f349, %r3025;
	fma.rn.f32 	%f350, %f349, 0f2F800000, 0f2F000000;
	mul.f32 	%f351, %f350, 0f40800000;
	cvt.rzi.s32.f32 	%r3026, %f351;
	add.s32 	%r3027, %r3026, 1;
	st.global.u32 	[%rd5+-20], %r3027;
	ld.global.v2.u32 	{%r3028, %r3029}, [%rd2];
	shr.u32 	%r3030, %r3029, 2;
	xor.b32  	%r3031, %r3030, %r3029;
	ld.global.v2.u32 	{%r3032, %r3033}, [%rd2+8];
	ld.global.v2.u32 	{%r3034, %r3035}, [%rd2+16];
	st.global.v2.u32 	[%rd2+8], {%r3033, %r3034};
	shl.b32 	%r3036, %r3035, 4;
	shl.b32 	%r3037, %r3031, 1;
	xor.b32  	%r3038, %r3037, %r3036;
	xor.b32  	%r3039, %r3038, %r3031;
	xor.b32  	%r3040, %r3039, %r3035;
	st.global.v2.u32 	[%rd2+16], {%r3035, %r3040};
	add.s32 	%r3041, %r3028, 362437;
	st.global.v2.u32 	[%rd2], {%r3041, %r3032};
	add.s32 	%r3042, %r3040, %r3041;
	cvt.rn.f32.u32 	%f352, %r3042;
	fma.rn.f32 	%f353, %f352, 0f2F800000, 0f2F000000;
	mul.f32 	%f354, %f353, 0f40800000;
	cvt.rzi.s32.f32 	%r3043, %f354;
	add.s32 	%r3044, %r3043, 1;
	st.global.u32 	[%rd5+-16], %r3044;
	ld.global.v2.u32 	{%r3045, %r3046}, [%rd2];
	shr.u32 	%r3047, %r3046, 2;
	xor.b32  	%r3048, %r3047, %r3046;
	ld.global.v2.u32 	{%r3049, %r3050}, [%rd2+8];
	ld.global.v2.u32 	{%r3051, %r3052}, [%rd2+16];
	st.global.v2.u32 	[%rd2+8], {%r3050, %r3051};
	shl.b32 	%r3053, %r3052, 4;
	shl.b32 	%r3054, %r3048, 1;
	xor.b32  	%r3055, %r3054, %r3053;
	xor.b32  	%r3056, %r3055, %r3048;
	xor.b32  	%r3057, %r3056, %r3052;
	st.global.v2.u32 	[%rd2+16], {%r3052, %r3057};
	add.s32 	%r3058, %r3045, 362437;
	st.global.v2.u32 	[%rd2], {%r3058, %r3049};
	add.s32 	%r3059, %r3057, %r3058;
	cvt.rn.f32.u32 	%f355, %r3059;
	fma.rn.f32 	%f356, %f355, 0f2F800000, 0f2F000000;
	mul.f32 	%f357, %f356, 0f40800000;
	cvt.rzi.s32.f32 	%r3060, %f357;
	add.s32 	%r3061, %r3060, 1;
	st.global.u32 	[%rd5+-12], %r3061;
	ld.global.v2.u32 	{%r3062, %r3063}, [%rd2];
	shr.u32 	%r3064, %r3063, 2;
	xor.b32  	%r3065, %r3064, %r3063;
	ld.global.v2.u32 	{%r3066, %r3067}, [%rd2+8];
	ld.global.v2.u32 	{%r3068, %r3069}, [%rd2+16];
	st.global.v2.u32 	[%rd2+8], {%r3067, %r3068};
	shl.b32 	%r3070, %r3069, 4;
	shl.b32 	%r3071, %r3065, 1;
	xor.b32  	%r3072, %r3071, %r3070;
	xor.b32  	%r3073, %r3072, %r3065;
	xor.b32  	%r3074, %r3073, %r3069;
	st.global.v2.u32 	[%rd2+16], {%r3069, %r3074};
	add.s32 	%r3075, %r3062, 362437;
	st.global.v2.u32 	[%rd2], {%r3075, %r3066};
	add.s32 	%r3076, %r3074, %r3075;
	cvt.rn.f32.u32 	%f358, %r3076;
	fma.rn.f32 	%f359, %f358, 0f2F800000, 0f2F000000;
	mul.f32 	%f360, %f359, 0f40800000;
	cvt.rzi.s32.f32 	%r3077, %f360;
	add.s32 	%r3078, %r3077, 1;
	st.global.u32 	[%rd5+-8], %r3078;
	mov.b32 	%r3079, -2;
	st.global.u32 	[%rd5+-4], %r3079;
	bra.uni 	$L__BB0_171;
$L__BB0_169:
	ld.global.v2.u32 	{%r2908, %r2909}, [%rd2];
	shr.u32 	%r2910, %r2909, 2;
	xor.b32  	%r2911, %r2910, %r2909;
	ld.global.v2.u32 	{%r2912, %r2913}, [%rd2+8];
	ld.global.v2.u32 	{%r2914, %r2915}, [%rd2+16];
	st.global.v2.u32 	[%rd2+8], {%r2913, %r2914};
	shl.b32 	%r2916, %r2915, 4;
	shl.b32 	%r2917, %r2911, 1;
	xor.b32  	%r2918, %r2917, %r2916;
	xor.b32  	%r2919, %r2918, %r2911;
	xor.b32  	%r2920, %r2919, %r2915;
	st.global.v2.u32 	[%rd2+16], {%r2915, %r2920};
	add.s32 	%r2921, %r2908, 362437;
	st.global.v2.u32 	[%rd2], {%r2921, %r2912};
	add.s32 	%r2922, %r2920, %r2921;
	cvt.rn.f32.u32 	%f331, %r2922;
	fma.rn.f32 	%f332, %f331, 0f2F800000, 0f2F000000;
	mul.f32 	%f333, %f332, 0f40C00000;
	cvt.rzi.s32.f32 	%r2923, %f333;
	add.s32 	%r2924, %r2923, 1;
	st.global.u32 	[%rd5], %r2924;
	ld.global.v2.u32 	{%r2925, %r2926}, [%rd2];
	shr.u32 	%r2927, %r2926, 2;
	xor.b32  	%r2928, %r2927, %r2926;
	ld.global.v2.u32 	{%r2929, %r2930}, [%rd2+8];
	ld.global.v2.u32 	{%r2931, %r2932}, [%rd2+16];
	st.global.v2.u32 	[%rd2+8], {%r2930, %r2931};
	shl.b32 	%r2933, %r2932, 4;
	shl.b32 	%r2934, %r2928, 1;
	xor.b32  	%r2935, %r2934, %r2933;
	xor.b32  	%r2936, %r2935, %r2928;
	xor.b32  	%r2937, %r2936, %r2932;
	st.global.v2.u32 	[%rd2+16], {%r2932, %r2937};
	add.s32 	%r2938, %r2925, 362437;
	st.global.v2.u32 	[%rd2], {%r2938, %r2929};
	add.s32 	%r2939, %r2937, %r2938;
	cvt.rn.f32.u32 	%f334, %r2939;
	fma.rn.f32 	%f335, %f334, 0f2F800000, 0f2F000000;
	mul.f32 	%f336, %f335, 0f40C00000;
	cvt.rzi.s32.f32 	%r2940, %f336;
	add.s32 	%r2941, %r2940, 1;
	st.global.u32 	[%rd5+-20], %r2941;
	ld.global.v2.u32 	{%r2942, %r2943}, [%rd2];
	shr.u32 	%r2944, %r2943, 2;
	xor.b32  	%r2945, %r2944, %r2943;
	ld.global.v2.u32 	{%r2946, %r2947}, [%rd2+8];
	ld.global.v2.u32 	{%r2948, %r2949}, [%rd2+16];
	st.global.v2.u32 	[%rd2+8], {%r2947, %r2948};
	shl.b32 	%r2950, %r2949, 4;
	shl.b32 	%r2951, %r2945, 1;
	xor.b32  	%r2952, %r2951, %r2950;
	xor.b32  	%r2953, %r2952, %r2945;
	xor.b32  	%r2954, %r2953, %r2949;
	st.global.v2.u32 	[%rd2+16], {%r2949, %r2954};
	add.s32 	%r2955, %r2942, 362437;
	st.global.v2.u32 	[%rd2], {%r2955, %r2946};
	add.s32 	%r2956, %r2954, %r2955;
	cvt.rn.f32.u32 	%f337, %r2956;
	fma.rn.f32 	%f338, %f337, 0f2F800000, 0f2F000000;
	mul.f32 	%f339, %f338, 0f40C00000;
	cvt.rzi.s32.f32 	%r2957, %f339;
	add.s32 	%r2958, %r2957, 1;
	st.global.u32 	[%rd5+-16], %r2958;
	ld.global.v2.u32 	{%r2959, %r2960}, [%rd2];
	shr.u32 	%r2961, %r2960, 2;
	xor.b32  	%r2962, %r2961, %r2960;
	ld.global.v2.u32 	{%r2963, %r2964}, [%rd2+8];
	ld.global.v2.u32 	{%r2965, %r2966}, [%rd2+16];
	st.global.v2.u32 	[%rd2+8], {%r2964, %r2965};
	shl.b32 	%r2967, %r2966, 4;
	shl.b32 	%r2968, %r2962, 1;
	xor.b32  	%r2969, %r2968, %r2967;
	xor.b32  	%r2970, %r2969, %r2962;
	xor.b32  	%r2971, %r2970, %r2966;
	st.global.v2.u32 	[%rd2+16], {%r2966, %r2971};
	add.s32 	%r2972, %r2959, 362437;
	st.global.v2.u32 	[%rd2], {%r2972, %r2963};
	add.s32 	%r2973, %r2971, %r2972;
	cvt.rn.f32.u32 	%f340, %r2973;
	fma.rn.f32 	%f341, %f340, 0f2F800000, 0f2F000000;
	mul.f32 	%f342, %f341, 0f40C00000;
	cvt.rzi.s32.f32 	%r2974, %f342;
	add.s32 	%r2975, %r2974, 1;
	st.global.u32 	[%rd5+-12], %r2975;
	ld.global.v2.u32 	{%r2976, %r2977}, [%rd2];
	shr.u32 	%r2978, %r2977, 2;
	xor.b32  	%r2979, %r2978, %r2977;
	ld.global.v2.u32 	{%r2980, %r2981}, [%rd2+8];
	ld.global.v2.u32 	{%r2982, %r2983}, [%rd2+16];
	st.global.v2.u32 	[%rd2+8], {%r2981, %r2982};
	shl.b32 	%r2984, %r2983, 4;
	shl.b32 	%r2985, %r2979, 1;
	xor.b32  	%r2986, %r2985, %r2984;
	xor.b32  	%r2987, %r2986, %r2979;
	xor.b32  	%r2988, %r2987, %r2983;
	st.global.v2.u32 	[%rd2+16], {%r2983, %r2988};
	add.s32 	%r2989, %r2976, 362437;
	st.global.v2.u32 	[%rd2], {%r2989, %r2980};
	add.s32 	%r2990, %r2988, %r2989;
	cvt.rn.f32.u32 	%f343, %r2990;
	fma.rn.f32 	%f344, %f343, 0f2F800000, 0f2F000000;
	mul.f32 	%f345, %f344, 0f40C00000;
	cvt.rzi.s32.f32 	%r2991, %f345;
	add.s32 	%r2992, %r2991, 1;
	st.global.u32 	[%rd5+-8], %r2992;
	mov.b32 	%r2993, -2;
	st.global.u32 	[%rd5+-4], %r2993;
	bra.uni 	$L__BB0_171;
$L__BB0_170:
	ld.global.v2.u32 	{%r2726, %r2727}, [%rd2];
	shr.u32 	%r2728, %r2727, 2;
	xor.b32  	%r2729, %r2728, %r2727;
	ld.global.v2.u32 	{%r2730, %r2731}, [%rd2+8];
	ld.global.v2.u32 	{%r2732, %r2733}, [%rd2+16];
	st.global.v2.u32 	[%rd2+8], {%r2731, %r2732};
	shl.b32 	%r2734, %r2733, 4;
	shl.b32 	%r2735, %r2729, 1;
	xor.b32  	%r2736, %r2735, %r2734;
	xor.b32  	%r2737, %r2736, %r2729;
	xor.b32  	%r2738, %r2737, %r2733;
	st.global.v2.u32 	[%rd2+16], {%r2733, %r2738};
	add.s32 	%r2739, %r2726, 362437;
	st.global.v2.u32 	[%rd2], {%r2739, %r2730};
	add.s32 	%r2740, %r2738, %r2739;
	cvt.rn.f32.u32 	%f301, %r2740;
	fma.rn.f32 	%f302, %f301, 0f2F800000, 0f2F000000;
	mul.f32 	%f303, %f302, 0f40C00000;
	cvt.rzi.s32.f32 	%r2741, %f303;
	add.s32 	%r2742, %r2741, 1;
	rem.s32 	%r2743, %r3, %r568;
	mul.wide.s32 	%rd287, %r2743, 4;
	add.s64 	%rd288, %rd3, %rd287;
	st.global.u32 	[%rd288], %r2742;
	ld.global.v2.u32 	{%r2744, %r2745}, [%rd2];
	shr.u32 	%r2746, %r2745, 2;
	xor.b32  	%r2747, %r2746, %r2745;
	ld.global.v2.u32 	{%r2748, %r2749}, [%rd2+8];
	ld.global.v2.u32 	{%r2750, %r2751}, [%rd2+16];
	st.global.v2.u32 	[%rd2+8], {%r2749, %r2750};
	shl.b32 	%r2752, %r2751, 4;
	shl.b32 	%r2753, %r2747, 1;
	xor.b32  	%r2754, %r2753, %r2752;
	xor.b32  	%r2755, %r2754, %r2747;
	xor.b32  	%r2756, %r2755, %r2751;
	st.global.v2.u32 	[%rd2+16], {%r2751, %r2756};
	add.s32 	%r2757, %r2744, 362437;
	st.global.v2.u32 	[%rd2], {%r2757, %r2748};
	add.s32 	%r2758, %r2756, %r2757;
	cvt.rn.f32.u32 	%f304, %r2758;
	fma.rn.f32 	%f305, %f304, 0f2F800000, 0f2F000000;
	mul.f32 	%f306, %f305, 0f40C00000;
	cvt.rzi.s32.f32 	%r2759, %f306;
	add.s32 	%r2760, %r2759, 1;
	rem.s32 	%r2761, %r179, %r568;
	mul.wide.s32 	%rd289, %r2761, 4;
	add.s64 	%rd290, %rd3, %rd289;
	st.global.u32 	[%rd290], %r2760;
	ld.global.v2.u32 	{%r2762, %r2763}, [%rd2];
	shr.u32 	%r2764, %r2763, 2;
	xor.b32  	%r2765, %r2764, %r2763;
	ld.global.v2.u32 	{%r2766, %r2767}, [%rd2+8];
	ld.global.v2.u32 	{%r2768, %r2769}, [%rd2+16];
	st.global.v2.u32 	[%rd2+8], {%r2767, %r2768};
	shl.b32 	%r2770, %r2769, 4;
	shl.b32 	%r2771, %r2765, 1;
	xor.b32  	%r2772, %r2771, %r2770;
	xor.b32  	%r2773, %r2772, %r2765;
	xor.b32  	%r2774, %r2773, %r2769;
	st.global.v2.u32 	[%rd2+16], {%r2769, %r2774};
	add.s32 	%r2775, %r2762, 362437;
	st.global.v2.u32 	[%rd2], {%r2775, %r2766};
	add.s32 	%r2776, %r2774, %r2775;
	cvt.rn.f32.u32 	%f307, %r2776;
	fma.rn.f32 	%f308, %f307, 0f2F800000, 0f2F000000;
	mul.f32 	%f309, %f308, 0f40C00000;
	cvt.rzi.s32.f32 	%r2777, %f309;
	add.s32 	%r2778, %r2777, 1;
	rem.s32 	%r2779, %r180, %r568;
	mul.wide.s32 	%rd291, %r2779, 4;
	add.s64 	%rd292, %rd3, %rd291;
	st.global.u32 	[%rd292], %r2778;
	ld.global.v2.u32 	{%r2780, %r2781}, [%rd2];
	shr.u32 	%r2782, %r2781, 2;
	xor.b32  	%r2783, %r2782, %r2781;
	ld.global.v2.u32 	{%r2784, %r2785}, [%rd2+8];
	ld.global.v2.u32 	{%r2786, %r2787}, [%rd2+16];
	st.global.v2.u32 	[%rd2+8], {%r2785, %r2786};
	shl.b32 	%r2788, %r2787, 4;
	shl.b32 	%r2789, %r2783, 1;
	xor.b32  	%r2790, %r2789, %r2788;
	xor.b32  	%r2791, %r2790, %r2783;
	xor.b32  	%r2792, %r2791, %r2787;
	st.global.v2.u32 	[%rd2+16], {%r2787, %r2792};
	add.s32 	%r2793, %r2780, 362437;
	st.global.v2.u32 	[%rd2], {%r2793, %r2784};
	add.s32 	%r2794, %r2792, %r2793;
	cvt.rn.f32.u32 	%f310, %r2794;
	fma.rn.f32 	%f311, %f310, 0f2F800000, 0f2F000000;
	mul.f32 	%f312, %f311, 0f40C00000;
	cvt.rzi.s32.f32 	%r2795, %f312;
	add.s32 	%r2796, %r2795, 1;
	rem.s32 	%r2797, %r155, %r568;
	mul.wide.s32 	%rd293, %r2797, 4;
	add.s64 	%rd294, %rd3, %rd293;
	st.global.u32 	[%rd294], %r2796;
	ld.global.v2.u32 	{%r2798, %r2799}, [%rd2];
	shr.u32 	%r2800, %r2799, 2;
	xor.b32  	%r2801, %r2800, %r2799;
	ld.global.v2.u32 	{%r2802, %r2803}, [%rd2+8];
	ld.global.v2.u32 	{%r2804, %r2805}, [%rd2+16];
	st.global.v2.u32 	[%rd2+8], {%r2803, %r2804};
	shl.b32 	%r2806, %r2805, 4;
	shl.b32 	%r2807, %r2801, 1;
	xor.b32  	%r2808, %r2807, %r2806;
	xor.b32  	%r2809, %r2808, %r2801;
	xor.b32  	%r2810, %r2809, %r2805;
	st.global.v2.u32 	[%rd2+16], {%r2805, %r2810};
	add.s32 	%r2811, %r2798, 362437;
	st.global.v2.u32 	[%rd2], {%r2811, %r2802};
	add.s32 	%r2812, %r2810, %r2811;
	cvt.rn.f32.u32 	%f313, %r2812;
	fma.rn.f32 	%f314, %f313, 0f2F800000, 0f2F000000;
	mul.f32 	%f315, %f314, 0f40C00000;
	cvt.rzi.s32.f32 	%r2813, %f315;
	add.s32 	%r2814, %r2813, 1;
	rem.s32 	%r2815, %r156, %r568;
	mul.wide.s32 	%rd295, %r2815, 4;
	add.s64 	%rd296, %rd3, %rd295;
	st.global.u32 	[%rd296], %r2814;
	mov.b32 	%r2816, -2;
	st.global.u32 	[%rd5+-4], %r2816;
$L__BB0_171:
	ld.global.u32 	%r3080, [%rd1];
	add.s32 	%r3081, %r3080, 1;
	st.global.u32 	[%rd1], %r3081;
$L__BB0_172:
	setp.eq.s32 	%p130, %r3, %r4;
	ld.shared.u32 	%r5384, [_ZZ8ponerTNTPiiiiiiS_iiP17curandStateXORWOWE5valor+4];
	@%p130 bra 	$L__BB0_359;
	add.s32 	%r3082, %r5384, %r568;
	setp.ne.s32 	%p131, %r3082, %r3;
	@%p131 bra 	$L__BB0_210;
	ld.shared.u32 	%r182, [_ZZ8ponerTNTPiiiiiiS_iiP17curandStateXORWOWE5valor];
	ld.global.u32 	%r3083, [%rd5];
	setp.ne.s32 	%p132, %r182, %r3083;
	@%p132 bra 	$L__BB0_210;
	sub.s32 	%r183, %r3, %r568;
	mul.wide.s32 	%rd307, %r183, 4;
	add.s64 	%rd6, %rd3, %rd307;
	ld.global.u32 	%r3084, [%rd6];
	setp.ne.s32 	%p133, %r182, %r3084;
	@%p133 bra 	$L__BB0_210;
	add.s32 	%r184, %r3, %r568;
	mul.wide.s32 	%rd7, %r568, 4;
	add.s64 	%rd8, %rd5, %rd7;
	ld.global.u32 	%r3085, [%rd8];
	setp.ne.s32 	%p134, %r182, %r3085;
	@%p134 bra 	$L__BB0_210;
	add.s32 	%r185, %r184, %r568;
	add.s64 	%rd9, %rd8, %rd7;
	ld.global.u32 	%r3086, [%rd9];
	setp.ne.s32 	%p135, %r182, %r3086;
	@%p135 bra 	$L__BB0_210;
	add.s32 	%r186, %r185, %r568;
	add.s64 	%rd10, %rd9, %rd7;
	ld.global.u32 	%r3087, [%rd10];
	setp.ne.s32 	%p136, %r182, %r3087;
	@%p136 bra 	$L__BB0_210;
	add.s64 	%rd11, %rd10, %rd7;
	ld.global.u32 	%r3088, [%rd11];
	setp.ne.s32 	%p137, %r182, %r3088;
	@%p137 bra 	$L__BB0_210;
	add.s32 	%r3089, %r186, %r568;
	add.u64 	%rd308, %SP, 0;
	add.u64 	%rd309, %SPL, 0;
	st.local.v2.u32 	[%rd309], {%r2, %r1};
	mov.u64 	%rd310, $str$3;
	cvta.global.u64 	%rd311, %rd310;
	{ // callseq 7, 0
	.param .b64 param0;
	st.param.b64 	[param0], %rd311;
	.param .b64 param1;
	st.param.b64 	[param1], %rd308;
	.param .b32 retval0;
	call.uni (retval0), 
	vprintf, 
	(
	param0, 
	param1
	);
	ld.param.b32 	%r3090, [retval0];
	} // callseq 7
	st.shared.u32 	[_ZZ8ponerTNTPiiiiiiS_iiP17curandStateXORWOWE13arr_adyacente], %r183;
	st.shared.u32 	[_ZZ8ponerTNTPiiiiiiS_iiP17curandStateXORWOWE13arr_adyacente+4], %r3;
	st.shared.u32 	[_ZZ8ponerTNTPiiiiiiS_iiP17curandStateXORWOWE13arr_adyacente+8], %r184;
	st.shared.u32 	[_ZZ8ponerTNTPiiiiiiS_iiP17curandStateXORWOWE13arr_adyacente+12], %r185;
	st.shared.u32 	[_ZZ8ponerTNTPiiiiiiS_iiP17curandStateXORWOWE13arr_adyacente+16], %r186;
	st.shared.u32 	[_ZZ8ponerTNTPiiiiiiS_iiP17curandStateXORWOWE13arr_adyacente+20], %r3089;
	div.s32 	%r187, %r183, %r568;
	div.s32 	%r188, %r3089, %r568;
	not.b32 	%r3092, %r188;
	add.s32 	%r189, %r187, %r569;
	add.s32 	%r190, %r189, %r3092;
	mul.lo.s32 	%r3093, %r187, %r568;
	sub.s32 	%r191, %r183, %r3093;
	setp.eq.s32 	%p138, %r187, 0;
	@%p138 bra 	$L__BB0_200;
	div.s32 	%r3094, %r3, %r568;
	setp.eq.s32 	%p139, %r3094, 0;
	@%p139 bra 	$L__BB0_200;
	div.s32 	%r3095, %r184, %r568;
	setp.eq.s32 	%p140, %r3095, 0;
	@%p140 bra 	$L__BB0_200;
	div.s32 	%r3096, %r185, %r568;
	setp.eq.s32 	%p141, %r3096, 0;
	@%p141 bra 	$L__BB0_200;
	div.s32 	%r3097, %r186, %r568;
	setp.eq.s32 	%p142, %r3097, 0;
	setp.eq.s32 	%p143, %r188, 0;
	or.pred  	%p144, %p143, %p142;
	@%p144 bra 	$L__BB0_200;
	setp.lt.s32 	%p145, %r190, 1;
	@%p145 bra 	$L__BB0_192;
	sub.s32 	%r3099, %r189, %r188;
	add.s32 	%r3100, %r3099, -2;
	and.b32  	%r192, %r190, 3;
	setp.lt.u32 	%p146, %r3100, 3;
	mov.b32 	%r5347, 0;
	@%p146 bra 	$L__BB0_189;
	and.b32  	%r5347, %r190, 2147483644;
	neg.s32 	%r5359, %r5347;
	shl.b32 	%r196, %r568, 2;
	neg.s32 	%r5358, %r196;
	mul.lo.s32 	%r5357, %r568, -3;
	shl.b32 	%r3101, %r568, 1;
	neg.s32 	%r5356, %r3101;
	neg.s32 	%r5355, %r568;
$L__BB0_188:
	mul.wide.s32 	%rd312, %r5355, 4;
	add.s64 	%rd313, %rd6, %rd312;
	ld.global.u32 	%r3102, [%rd313];
	add.s64 	%rd314, %rd11, %rd312;
	st.global.u32 	[%rd314], %r3102;
	mul.wide.s32 	%rd315, %r5356, 4;
	add.s64 	%rd316, %rd6, %rd315;
	ld.global.u32 	%r3103, [%rd316];
	add.s64 	%rd317, %rd11, %rd315;
	st.global.u32 	[%rd317], %r3103;
	mul.wide.s32 	%rd318, %r5357, 4;
	add.s64 	%rd319, %rd6, %rd318;
	ld.global.u32 	%r3104, [%rd319];
	add.s64 	%rd320, %rd11, %rd318;
	st.global.u32 	[%rd320], %r3104;
	mul.wide.s32 	%rd321, %r5358, 4;
	add.s64 	%rd322, %rd6, %rd321;
	ld.global.u32 	%r3105, [%rd322];
	add.s64 	%rd323, %rd11, %rd321;
	st.global.u32 	[%rd323], %r3105;
	add.s32 	%r5359, %r5359, 4;
	sub.s32 	%r5358, %r5358, %r196;
	sub.s32 	%r5357, %r5357, %r196;
	sub.s32 	%r5356, %r5356, %r196;
	sub.s32 	%r5355, %r5355, %r196;
	setp.eq.s32 	%p147, %r5359, 0;
	@%p147 bra 	$L__BB0_189;
	bra.uni 	$L__BB0_188;
$L__BB0_189:
	setp.eq.s32 	%p148, %r192, 0;
	@%p148 bra 	$L__BB0_192;
	not.b32 	%r3106, %r5347;
	mul.lo.s32 	%r5349, %r568, %r3106;
	neg.s32 	%r5348, %r192;
$L__BB0_191:
	.pragma "nounroll";
	mul.wide.s32 	%rd324, %r5349, 4;
	add.s64 	%rd325, %rd6, %rd324;
	ld.global.u32 	%r3107, [%rd325];
	add.s64 	%rd326, %rd11, %rd324;
	st.global.u32 	[%rd326], %r3107;
	sub.s32 	%r5349, %r5349, %r568;
	add.s32 	%r5348, %r5348, 1;
	setp.ne.s32 	%p149, %r5348, 0;
	@%p149 bra 	$L__BB0_191;
$L__BB0_192:
	setp.lt.s32 	%p150, %r187, 1;
	@%p150 bra 	$L__BB0_209;
	setp.ne.s32 	%p151, %r571, 1;
	@%p151 bra 	$L__BB0_203;
	and.b32  	%r207, %r187, 3;
	setp.lt.u32 	%p156, %r187, 4;
	mov.b32 	%r5352, 0;
	@%p156 bra 	$L__BB0_197;
	and.b32  	%r5352, %r187, 2147483644;
	neg.s32 	%r5351, %r5352;
	shl.b32 	%r210, %r568, 2;
	mov.u32 	%r5350, %r191;
$L__BB0_196:
	ld.global.v2.u32 	{%r3195, %r3196}, [%rd2];
	shr.u32 	%r3197, %r3196, 2;
	xor.b32  	%r3198, %r3197, %r3196;
	ld.global.v2.u32 	{%r3199, %r3200}, [%rd2+8];
	ld.global.v2.u32 	{%r3201, %r3202}, [%rd2+16];
	st.global.v2.u32 	[%rd2+8], {%r3200, %r3201};
	shl.b32 	%r3203, %r3202, 4;
	shl.b32 	%r3204, %r3198, 1;
	xor.b32  	%r3205, %r3204, %r3203;
	xor.b32  	%r3206, %r3205, %r3198;
	xor.b32  	%r3207, %r3206, %r3202;
	st.global.v2.u32 	[%rd2+16], {%r3202, %r3207};
	add.s32 	%r3208, %r3195, 362437;
	st.global.v2.u32 	[%rd2], {%r3208, %r3199};
	add.s32 	%r3209, %r3207, %r3208;
	cvt.rn.f32.u32 	%f376, %r3209;
	fma.rn.f32 	%f377, %f376, 0f2F800000, 0f2F000000;
	mul.f32 	%f378, %f377, 0f40800000;
	cvt.rzi.s32.f32 	%r3210, %f378;
	add.s32 	%r3211, %r3210, 1;
	mul.wide.s32 	%rd334, %r5350, 4;
	add.s64 	%rd335, %rd3, %rd334;
	st.global.u32 	[%rd335], %r3211;
	ld.global.v2.u32 	{%r3212, %r3213}, [%rd2];
	shr.u32 	%r3214, %r3213, 2;
	xor.b32  	%r3215, %r3214, %r3213;
	ld.global.v2.u32 	{%r3216, %r3217}, [%rd2+8];
	ld.global.v2.u32 	{%r3218, %r3219}, [%rd2+16];
	st.global.v2.u32 	[%rd2+8], {%r3217, %r3218};
	shl.b32 	%r3220, %r3219, 4;
	shl.b32 	%r3221, %r3215, 1;
	xor.b32  	%r3222, %r3221, %r3220;
	xor.b32  	%r3223, %r3222, %r3215;
	xor.b32  	%r3224, %r3223, %r3219;
	st.global.v2.u32 	[%rd2+16], {%r3219, %r3224};
	add.s32 	%r3225, %r3212, 362437;
	st.global.v2.u32 	[%rd2], {%r3225, %r3216};
	add.s32 	%r3226, %r3224, %r3225;
	cvt.rn.f32.u32 	%f379, %r3226;
	fma.rn.f32 	%f380, %f379, 0f2F800000, 0f2F000000;
	mul.f32 	%f381, %f380, 0f40800000;
	cvt.rzi.s32.f32 	%r3227, %f381;
	add.s32 	%r3228, %r3227, 1;
	add.s64 	%rd336, %rd335, %rd7;
	st.global.u32 	[%rd336], %r3228;
	ld.global.v2.u32 	{%r3229, %r3230}, [%rd2];
	shr.u32 	%r3231, %r3230, 2;
	xor.b32  	%r3232, %r3231, %r3230;
	ld.global.v2.u32 	{%r3233, %r3234}, [%rd2+8];
	ld.global.v2.u32 	{%r3235, %r3236}, [%rd2+16];
	st.global.v2.u32 	[%rd2+8], {%r3234, %r3235};
	shl.b32 	%r3237, %r3236, 4;
	shl.b32 	%r3238, %r3232, 1;
	xor.b32  	%r3239, %r3238, %r3237;
	xor.b32  	%r3240, %r3239, %r3232;
	xor.b32  	%r3241, %r3240, %r3236;
	st.global.v2.u32 	[%rd2+16], {%r3236, %r3241};
	add.s32 	%r3242, %r3229, 362437;
	st.global.v2.u32 	[%rd2], {%r3242, %r3233};
	add.s32 	%r3243, %r3241, %r3242;
	cvt.rn.f32.u32 	%f382, %r3243;
	fma.rn.f32 	%f383, %f382, 0f2F800000, 0f2F000000;
	mul.f32 	%f384, %f383, 0f40800000;
	cvt.rzi.s32.f32 	%r3244, %f384;
	add.s32 	%r3245, %r3244, 1;
	add.s64 	%rd337, %rd336, %rd7;
	st.global.u32 	[%rd337], %r3245;
	ld.global.v2.u32 	{%r3246, %r3247}, [%rd2];
	shr.u32 	%r3248, %r3247, 2;
	xor.b32  	%r3249, %r3248, %r3247;
	ld.global.v2.u32 	{%r3250, %r3251}, [%rd2+8];
	ld.global.v2.u32 	{%r3252, %r3253}, [%rd2+16];
	st.global.v2.u32 	[%rd2+8], {%r3251, %r3252};
	shl.b32 	%r3254, %r3253, 4;
	shl.b32 	%r3255, %r3249, 1;
	xor.b32  	%r3256, %r3255, %r3254;
	xor.b32  	%r3257, %r3256, %r3249;
	xor.b32  	%r3258, %r3257, %r3253;
	st.global.v2.u32 	[%rd2+16], {%r3253, %r3258};
	add.s32 	%r3259, %r3246, 362437;
	st.global.v2.u32 	[%rd2], {%r3259, %r3250};
	add.s32 	%r3260, %r3258, %r3259;
	cvt.rn.f32.u32 	%f385, %r3260;
	fma.rn.f32 	%f386, %f385, 0f2F800000, 0f2F000000;
	mul.f32 	%f387, %f386, 0f40800000;
	cvt.rzi.s32.f32 	%r3261, %f387;
	add.s32 	%r3262, %r3261, 1;
	add.s64 	%rd338, %rd337, %rd7;
	st.global.u32 	[%rd338], %r3262;
	add.s32 	%r5351, %r5351, 4;
	add.s32 	%r5350, %r5350, %r210;
	setp.ne.s32 	%p157, %r5351, 0;
	@%p157 bra 	$L__BB0_196;
$L__BB0_197:
	setp.eq.s32 	%p158, %r207, 0;
	@%p158 bra 	$L__BB0_209;
	mad.lo.s32 	%r5354, %r5352, %r568, %r191;
	neg.s32 	%r5353, %r207;
$L__BB0_199:
	.pragma "nounroll";
	ld.global.v2.u32 	{%r3263, %r3264}, [%rd2];
	shr.u32 	%r3265, %r3264, 2;
	xor.b32  	%r3266, %r3265, %r3264;
	ld.global.v2.u32 	{%r3267, %r3268}, [%rd2+8];
	ld.global.v2.u32 	{%r3269, %r3270}, [%rd2+16];
	st.global.v2.u32 	[%rd2+8], {%r3268, %r3269};
	shl.b32 	%r3271, %r3270, 4;
	shl.b32 	%r3272, %r3266, 1;
	xor.b32  	%r3273, %r3272, %r3271;
	xor.b32  	%r3274, %r3273, %r3266;
	xor.b32  	%r3275, %r3274, %r3270;
	st.global.v2.u32 	[%rd2+16], {%r3270, %r3275};
	add.s32 	%r3276, %r3263, 362437;
	st.global.v2.u32 	[%rd2], {%r3276, %r3267};
	add.s32 	%r3277, %r3275, %r3276;
	cvt.rn.f32.u32 	%f388, %r3277;
	fma.rn.f32 	%f389, %f388, 0f2F800000, 0f2F000000;
	mul.f32 	%f390, %f389, 0f40800000;
	cvt.rzi.s32.f32 	%r3278, %f390;
	add.s32 	%r3279, %r3278, 1;
	mul.wide.s32 	%rd339, %r5354, 4;
	add.s64 	%rd340, %rd3, %rd339;
	st.global.u32 	[%rd340], %r3279;
	add.s32 	%r5354, %r5354, %r568;
	add.s32 	%r5353, %r5353, 1;
	setp.eq.s32 	%p159, %r5353, 0;
	@%p159 bra 	$L__BB0_209;
	bra.uni 	$L__BB0_199;
$L__BB0_200:
	setp.ne.s32 	%p160, %r571, 1;
	@%p160 bra 	$L__BB0_202;
	ld.global.v2.u32 	{%r3362, %r3363}, [%rd2];
	shr.u32 	%r3364, %r3363, 2;
	xor.b32  	%r3365, %r3364, %r3363;
	ld.global.v2.u32 	{%r3366, %r3367}, [%rd2+8];
	ld.global.v2.u32 	{%r3368, %r3369}, [%rd2+16];
	st.global.v2.u32 	[%rd2+8], {%r3367, %r3368};
	shl.b32 	%r3370, %r3369, 4;
	shl.b32 	%r3371, %r3365, 1;
	xor.b32  	%r3372, %r3371, %r3370;
	xor.b32  	%r3373, %r3372, %r3365;
	xor.b32  	%r3374, %r3373, %r3369;
	st.global.v2.u32 	[%rd2+16], {%r3369, %r3374};
	add.s32 	%r3375, %r3362, 362437;
	st.global.v2.u32 	[%rd2], {%r3375, %r3366};
	add.s32 	%r3376, %r3374, %r3375;
	cvt.rn.f32.u32 	%f403, %r3376;
	fma.rn.f32 	%f404, %f403, 0f2F800000, 0f2F000000;
	mul.f32 	%f405, %f404, 0f40800000;
	cvt.rzi.s32.f32 	%r3377, %f405;
	add.s32 	%r3378, %r3377, 1;
	st.global.u32 	[%rd5], %r3378;
	ld.global.v2.u32 	{%r3379, %r3380}, [%rd2];
	shr.u32 	%r3381, %r3380, 2;
	xor.b32  	%r3382, %r3381, %r3380;
	ld.global.v2.u32 	{%r3383, %r3384}, [%rd2+8];
	ld.global.v2.u32 	{%r3385, %r3386}, [%rd2+16];
	st.global.v2.u32 	[%rd2+8], {%r3384, %r3385};
	shl.b32 	%r3387, %r3386, 4;
	shl.b32 	%r3388, %r3382, 1;
	xor.b32  	%r3389, %r3388, %r3387;
	xor.b32  	%r3390, %r3389, %r3382;
	xor.b32  	%r3391, %r3390, %r3386;
	st.global.v2.u32 	[%rd2+16], {%r3386, %r3391};
	add.s32 	%r3392, %r3379, 362437;
	st.global.v2.u32 	[%rd2], {%r3392, %r3383};
	add.s32 	%r3393, %r3391, %r3392;
	cvt.rn.f32.u32 	%f406, %r3393;
	fma.rn.f32 	%f407, %f406, 0f2F800000, 0f2F000000;
	mul.f32 	%f408, %f407, 0f40800000;
	cvt.rzi.s32.f32 	%r3394, %f408;
	add.s32 	%r3395, %r3394, 1;
	st.global.u32 	[%rd8], %r3395;
	ld.global.v2.u32 	{%r3396, %r3397}, [%rd2];
	shr.u32 	%r3398, %r3397, 2;
	xor.b32  	%r3399, %r3398, %r3397;
	ld.global.v2.u32 	{%r3400, %r3401}, [%rd2+8];
	ld.global.v2.u32 	{%r3402, %r3403}, [%rd2+16];
	st.global.v2.u32 	[%rd2+8], {%r3401, %r3402};
	shl.b32 	%r3404, %r3403, 4;
	shl.b32 	%r3405, %r3399, 1;
	xor.b32  	%r3406, %r3405, %r3404;
	xor.b32  	%r3407, %r3406, %r3399;
	xor.b32  	%r3408, %r3407, %r3403;
	st.global.v2.u32 	[%rd2+16], {%r3403, %r3408};
	add.s32 	%r3409, %r3396, 362437;
	st.global.v2.u32 	[%rd2], {%r3409, %r3400};
	add.s32 	%r3410, %r3408, %r3409;
	cvt.rn.f32.u32 	%f409, %r3410;
	fma.rn.f32 	%f410, %f409, 0f2F800000, 0f2F000000;
	mul.f32 	%f411, %f410, 0f40800000;
	cvt.rzi.s32.f32 	%r3411, %f411;
	add.s32 	%r3412, %r3411, 1;
	st.global.u32 	[%rd9], %r3412;
	ld.global.v2.u32 	{%r3413, %r3414}, [%rd2];
	shr.u32 	%r3415, %r3414, 2;
	xor.b32  	%r3416, %r3415, %r3414;
	ld.global.v2.u32 	{%r3417, %r3418}, [%rd2+8];
	ld.global.v2.u32 	{%r3419, %r3420}, [%rd2+16];
	st.global.v2.u32 	[%rd2+8], {%r3418, %r3419};
	shl.b32 	%r3421, %r3420, 4;
	shl.b32 	%r3422, %r3416, 1;
	xor.b32  	%r3423, %r3422, %r3421;
	xor.b32  	%r3424, %r3423, %r3416;
	xor.b32  	%r3425, %r3424, %r3420;
	st.global.v2.u32 	[%rd2+16], {%r3420, %r3425};
	add.s32 	%r3426, %r3413, 362437;
	st.global.v2.u32 	[%rd2], {%r3426, %r3417};
	add.s32 	%r3427, %r3425, %r3426;
	cvt.rn.f32.u32 	%f412, %r3427;
	fma.rn.f32 	%f413, %f412, 0f2F800000, 0f2F000000;
	mul.f32 	%f414, %f413, 0f40800000;
	cvt.rzi.s32.f32 	%r3428, %f414;
	add.s32 	%r3429, %r3428, 1;
	st.global.u32 	[%rd10], %r3429;
	ld.global.v2.u32 	{%r3430, %r3431}, [%rd2];
	shr.u32 	%r3432, %r3431, 2;
	xor.b32  	%r3433, %r3432, %r3431;
	ld.global.v2.u32 	{%r3434, %r3435}, [%rd2+8];
	ld.global.v2.u32 	{%r3436, %r3437}, [%rd2+16];
	st.global.v2.u32 	[%rd2+8], {%r3435, %r3436};
	shl.b32 	%r3438, %r3437, 4;
	shl.b32 	%r3439, %r3433, 1;
	xor.b32  	%r3440, %r3439, %r3438;
	xor.b32  	%r3441, %r3440, %r3433;
	xor.b32  	%r3442, %r3441, %r3437;
	st.global.v2.u32 	[%rd2+16], {%r3437, %r3442};
	add.s32 	%r3443, %r3430, 362437;
	st.global.v2.u32 	[%rd2], {%r3443, %r3434};
	bra.uni 	$L__BB0_209;
$L__BB0_202:
	ld.global.v2.u32 	{%r3280, %r3281}, [%rd2];
	shr.u32 	%r3282, %r3281, 2;
	xor.b32  	%r3283, %r3282, %r3281;
	ld.global.v2.u32 	{%r3284, %r3285}, [%rd2+8];
	ld.global.v2.u32 	{%r3286, %r3287}, [%rd2+16];
	st.global.v2.u32 	[%rd2+8], {%r3285, %r3286};
	shl.b32 	%r3288, %r3287, 4;
	shl.b32 	%r3289, %r3283, 1;
	xor.b32  	%r3290, %r3289, %r3288;
	xor.b32  	%r3291, %r3290, %r3283;
	xor.b32  	%r3292, %r3291, %r3287;
	st.global.v2.u32 	[%rd2+16], {%r3287, %r3292};
	add.s32 	%r3293, %r3280, 362437;
	st.global.v2.u32 	[%rd2], {%r3293, %r3284};
	add.s32 	%r3294, %r3292, %r3293;
	cvt.rn.f32.u32 	%f391, %r3294;
	fma.rn.f32 	%f392, %f391, 0f2F800000, 0f2F000000;
	mul.f32 	%f393, %f392, 0f40C00000;
	cvt.rzi.s32.f32 	%r3295, %f393;
	add.s32 	%r3296, %r3295, 1;
	st.global.u32 	[%rd5], %r3296;
	ld.global.v2.u32 	{%r3297, %r3298}, [%rd2];
	shr.u32 	%r3299, %r3298, 2;
	xor.b32  	%r3300, %r3299, %r3298;
	ld.global.v2.u32 	{%r3301, %r3302}, [%rd2+8];
	ld.global.v2.u32 	{%r3303, %r3304}, [%rd2+16];
	st.global.v2.u32 	[%rd2+8], {%r3302, %r3303};
	shl.b32 	%r3305, %r3304, 4;
	shl.b32 	%r3306, %r3300, 1;
	xor.b32  	%r3307, %r3306, %r3305;
	xor.b32  	%r3308, %r3307, %r3300;
	xor.b32  	%r3309, %r3308, %r3304;
	st.global.v2.u32 	[%rd2+16], {%r3304, %r3309};
	add.s32 	%r3310, %r3297, 362437;
	st.global.v2.u32 	[%rd2], {%r3310, %r3301};
	add.s32 	%r3311, %r3309, %r3310;
	cvt.rn.f32.u32 	%f394, %r3311;
	fma.rn.f32 	%f395, %f394, 0f2F800000, 0f2F000000;
	mul.f32 	%f396, %f395, 0f40C00000;
	cvt.rzi.s32.f32 	%r3312, %f396;
	add.s32 	%r3313, %r3312, 1;
	st.global.u32 	[%rd8], %r3313;
	ld.global.v2.u32 	{%r3314, %r3315}, [%rd2];
	shr.u32 	%r3316, %r3315, 2;
	xor.b32  	%r3317, %r3316, %r3315;
	ld.global.v2.u32 	{%r3318, %r3319}, [%rd2+8];
	ld.global.v2.u32 	{%r3320, %r3321}, [%rd2+16];
	st.global.v2.u32 	[%rd2+8], {%r3319, %r3320};
	shl.b32 	%r3322, %r3321, 4;
	shl.b32 	%r3323, %r3317, 1;
	xor.b32  	%r3324, %r3323, %r3322;
	xor.b32  	%r3325, %r3324, %r3317;
	xor.b32  	%r3326, %r3325, %r3321;
	st.global.v2.u32 	[%rd2+16], {%r3321, %r3326};
	add.s32 	%r3327, %r3314, 362437;
	st.global.v2.u32 	[%rd2], {%r3327, %r3318};
	add.s32 	%r3328, %r3326, %r3327;
	cvt.rn.f32.u32 	%f397, %r3328;
	fma.rn.f32 	%f398, %f397, 0f2F800000, 0f2F000000;
	mul.f32 	%f399, %f398, 0f40C00000;
	cvt.rzi.s32.f32 	%r3329, %f399;
	add.s32 	%r3330, %r3329, 1;
	st.global.u32 	[%rd9], %r3330;
	ld.global.v2.u32 	{%r3331, %r3332}, [%rd2];
	shr.u32 	%r3333, %r3332, 2;
	xor.b32  	%r3334, %r3333, %r3332;
	ld.global.v2.u32 	{%r3335, %r3336}, [%rd2+8];
	ld.global.v2.u32 	{%r3337, %r3338}, [%rd2+16];
	st.global.v2.u32 	[%rd2+8], {%r3336, %r3337};
	shl.b32 	%r3339, %r3338, 4;
	shl.b32 	%r3340, %r3334, 1;
	xor.b32  	%r3341, %r3340, %r3339;
	xor.b32  	%r3342, %r3341, %r3334;
	xor.b32  	%r3343, %r3342, %r3338;
	st.global.v2.u32 	[%rd2+16], {%r3338, %r3343};
	add.s32 	%r3344, %r3331, 362437;
	st.global.v2.u32 	[%rd2], {%r3344, %r3335};
	add.s32 	%r3345, %r3343, %r3344;
	cvt.rn.f32.u32 	%f400, %r3345;
	fma.rn.f32 	%f401, %f400, 0f2F800000, 0f2F000000;
	mul.f32 	%f402, %f401, 0f40C00000;
	cvt.rzi.s32.f32 	%r3346, %f402;
	add.s32 	%r3347, %r3346, 1;
	st.global.u32 	[%rd10], %r3347;
	ld.global.v2.u32 	{%r3348, %r3349}, [%rd2];
	shr.u32 	%r3350, %r3349, 2;
	xor.b32  	%r3351, %r3350, %r3349;
	ld.global.v2.u32 	{%r3352, %r3353}, [%rd2+8];
	ld.global.v2.u32 	{%r3354, %r3355}, [%rd2+16];
	st.global.v2.u32 	[%rd2+8], {%r3353, %r3354};
	shl.b32 	%r3356, %r3355, 4;
	shl.b32 	%r3357, %r3351, 1;
	xor.b32  	%r3358, %r3357, %r3356;
	xor.b32  	%r3359, %r3358, %r3351;
	xor.b32  	%r3360, %r3359, %r3355;
	st.global.v2.u32 	[%rd2+16], {%r3355, %r3360};
	add.s32 	%r3361, %r3348, 362437;
	st.global.v2.u32 	[%rd2], {%r3361, %r3352};
	bra.uni 	$L__BB0_209;
$L__BB0_203:
	and.b32  	%r222, %r187, 3;
	setp.lt.u32 	%p152, %r187, 4;
	mov.b32 	%r5362, 0;
	@%p152 bra 	$L__BB0_206;
	and.b32  	%r5362, %r187, 2147483644;
	neg.s32 	%r5361, %r5362;
	shl.b32 	%r225, %r568, 2;
	mov.u32 	%r5360, %r191;
$L__BB0_205:
	ld.global.v2.u32 	{%r3109, %r3110}, [%rd2];
	shr.u32 	%r3111, %r3110, 2;
	xor.b32  	%r3112, %r3111, %r3110;
	ld.global.v2.u32 	{%r3113, %r3114}, [%rd2+8];
	ld.global.v2.u32 	{%r3115, %r3116}, [%rd2+16];
	st.global.v2.u32 	[%rd2+8], {%r3114, %r3115};
	shl.b32 	%r3117, %r3116, 4;
	shl.b32 	%r3118, %r3112, 1;
	xor.b32  	%r3119, %r3118, %r3117;
	xor.b32  	%r3120, %r3119, %r3112;
	xor.b32  	%r3121, %r3120, %r3116;
	st.global.v2.u32 	[%rd2+16], {%r3116, %r3121};
	add.s32 	%r3122, %r3109, 362437;
	st.global.v2.u32 	[%rd2], {%r3122, %r3113};
	add.s32 	%r3123, %r3121, %r3122;
	cvt.rn.f32.u32 	%f361, %r3123;
	fma.rn.f32 	%f362, %f361, 0f2F800000, 0f2F000000;
	mul.f32 	%f363, %f362, 0f40C00000;
	cvt.rzi.s32.f32 	%r3124, %f363;
	add.s32 	%r3125, %r3124, 1;
	mul.wide.s32 	%rd327, %r5360, 4;
	add.s64 	%rd328, %rd3, %rd327;
	st.global.u32 	[%rd328], %r3125;
	ld.global.v2.u32 	{%r3126, %r3127}, [%rd2];
	shr.u32 	%r3128, %r3127, 2;
	xor.b32  	%r3129, %r3128, %r3127;
	ld.global.v2.u32 	{%r3130, %r3131}, [%rd2+8];
	ld.global.v2.u32 	{%r3132, %r3133}, [%rd2+16];
	st.global.v2.u32 	[%rd2+8], {%r3131, %r3132};
	shl.b32 	%r3134, %r3133, 4;
	shl.b32 	%r3135, %r3129, 1;
	xor.b32  	%r3136, %r3135, %r3134;
	xor.b32  	%r3137, %r3136, %r3129;
	xor.b32  	%r3138, %r3137, %r3133;
	st.global.v2.u32 	[%rd2+16], {%r3133, %r3138};
	add.s32 	%r3139, %r3126, 362437;
	st.global.v2.u32 	[%rd2], {%r3139, %r3130};
	add.s32 	%r3140, %r3138, %r3139;
	cvt.rn.f32.u32 	%f364, %r3140;
	fma.rn.f32 	%f365, %f364, 0f2F800000, 0f2F000000;
	mul.f32 	%f366, %f365, 0f40C00000;
	cvt.rzi.s32.f32 	%r3141, %f366;
	add.s32 	%r3142, %r3141, 1;
	add.s64 	%rd329, %rd328, %rd7;
	st.global.u32 	[%rd329], %r3142;
	ld.global.v2.u32 	{%r3143, %r3144}, [%rd2];
	shr.u32 	%r3145, %r3144, 2;
	xor.b32  	%r3146, %r3145, %r3144;
	ld.global.v2.u32 	{%r3147, %r3148}, [%rd2+8];
	ld.global.v2.u32 	{%r3149, %r3150}, [%rd2+16];
	st.global.v2.u32 	[%rd2+8], {%r3148, %r3149};
	shl.b32 	%r3151, %r3150, 4;
	shl.b32 	%r3152, %r3146, 1;
	xor.b32  	%r3153, %r3152, %r3151;
	xor.b32  	%r3154, %r3153, %r3146;
	xor.b32  	%r3155, %r3154, %r3150;
	st.global.v2.u32 	[%rd2+16], {%r3150, %r3155};
	add.s32 	%r3156, %r3143, 362437;
	st.global.v2.u32 	[%rd2], {%r3156, %r3147};
	add.s32 	%r3157, %r3155, %r3156;
	cvt.rn.f32.u32 	%f367, %r3157;
	fma.rn.f32 	%f368, %f367, 0f2F800000, 0f2F000000;
	mul.f32 	%f369, %f368, 0f40C00000;
	cvt.rzi.s32.f32 	%r3158, %f369;
	add.s32 	%r3159, %r3158, 1;
	add.s64 	%rd330, %rd329, %rd7;
	st.global.u32 	[%rd330], %r3159;
	ld.global.v2.u32 	{%r3160, %r3161}, [%rd2];
	shr.u32 	%r3162, %r3161, 2;
	xor.b32  	%r3163, %r3162, %r3161;
	ld.global.v2.u32 	{%r3164, %r3165}, [%rd2+8];
	ld.global.v2.u32 	{%r3166, %r3167}, [%rd2+16];
	st.global.v2.u32 	[%rd2+8], {%r3165, %r3166};
	shl.b32 	%r3168, %r3167, 4;
	shl.b32 	%r3169, %r3163, 1;
	xor.b32  	%r3170, %r3169, %r3168;
	xor.b32  	%r3171, %r3170, %r3163;
	xor.b32  	%r3172, %r3171, %r3167;
	st.global.v2.u32 	[%rd2+16], {%r3167, %r3172};
	add.s32 	%r3173, %r3160, 362437;
	st.global.v2.u32 	[%rd2], {%r3173, %r3164};
	add.s32 	%r3174, %r3172, %r3173;
	cvt.rn.f32.u32 	%f370, %r3174;
	fma.rn.f32 	%f371, %f370, 0f2F800000, 0f2F000000;
	mul.f32 	%f372, %f371, 0f40C00000;
	cvt.rzi.s32.f32 	%r3175, %f372;
	add.s32 	%r3176, %r3175, 1;
	add.s64 	%rd331, %rd330, %rd7;
	st.global.u32 	[%rd331], %r3176;
	add.s32 	%r5361, %r5361, 4;
	add.s32 	%r5360, %r5360, %r225;
	setp.ne.s32 	%p153, %r5361, 0;
	@%p153 bra 	$L__BB0_205;
$L__BB0_206:
	setp.eq.s32 	%p154, %r222, 0;
	@%p154 bra 	$L__BB0_209;
	mad.lo.s32 	%r5364, %r5362, %r568, %r191;
	neg.s32 	%r5363, %r222;
$L__BB0_208:
	.pragma "nounroll";
	ld.global.v2.u32 	{%r3177, %r3178}, [%rd2];
	shr.u32 	%r3179, %r3178, 2;
	xor.b32  	%r3180, %r3179, %r3178;
	ld.global.v2.u32 	{%r3181, %r3182}, [%rd2+8];
	ld.global.v2.u32 	{%r3183, %r3184}, [%rd2+16];
	st.global.v2.u32 	[%rd2+8], {%r3182, %r3183};
	shl.b32 	%r3185, %r3184, 4;
	shl.b32 	%r3186, %r3180, 1;
	xor.b32  	%r3187, %r3186, %r3185;
	xor.b32  	%r3188, %r3187, %r3180;
	xor.b32  	%r3189, %r3188, %r3184;
	st.global.v2.u32 	[%rd2+16], {%r3184, %r3189};
	add.s32 	%r3190, %r3177, 362437;
	st.global.v2.u32 	[%rd2], {%r3190, %r3181};
	add.s32 	%r3191, %r3189, %r3190;
	cvt.rn.f32.u32 	%f373, %r3191;
	fma.rn.f32 	%f374, %f373, 0f2F800000, 0f2F000000;
	mul.f32 	%f375, %f374, 0f40C00000;
	cvt.rzi.s32.f32 	%r3192, %f375;
	add.s32 	%r3193, %r3192, 1;
	mul.wide.s32 	%rd332, %r5364, 4;
	add.s64 	%rd333, %rd3, %rd332;
	st.global.u32 	[%rd333], %r3193;
	add.s32 	%r5364, %r5364, %r568;
	add.s32 	%r5363, %r5363, 1;
	setp.ne.s32 	%p155, %r5363, 0;
	@%p155 bra 	$L__BB0_208;
$L__BB0_209:
	mov.b32 	%r3444, -2;
	st.global.u32 	[%rd11], %r3444;
	ld.global.u32 	%r3445, [%rd1];
	add.s32 	%r3446, %r3445, 1;
	st.global.u32 	[%rd1], %r3446;
	ld.shared.u32 	%r5384, [_ZZ8ponerTNTPiiiiiiS_iiP17curandStateXORWOWE5valor+4];
$L__BB0_210:
	add.s32 	%r3447, %r5384, %r568;
	setp.ne.s32 	%p161, %r3447, %r3;
	@%p161 bra 	$L__BB0_247;
	ld.shared.u32 	%r249, [_ZZ8ponerTNTPiiiiiiS_iiP17curandStateXORWOWE5valor];
	ld.global.u32 	%r3448, [%rd5];
	setp.ne.s32 	%p162, %r249, %r3448;
	@%p162 bra 	$L__BB0_247;
	shl.b32 	%r3449, %r568, 1;
	sub.s32 	%r250, %r3, %r3449;
	mul.wide.s32 	%rd341, %r250, 4;
	add.s64 	%rd12, %rd3, %rd341;
	ld.global.u32 	%r3450, [%rd12];
	setp.ne.s32 	%p163, %r249, %r3450;
	@%p163 bra 	$L__BB0_247;
	sub.s32 	%r251, %r3, %r568;
	mul.wide.s32 	%rd13, %r568, 4;
	add.s64 	%rd14, %rd12, %rd13;
	ld.global.u32 	%r3451, [%rd14];
	setp.ne.s32 	%p164, %r249, %r3451;
	@%p164 bra 	$L__BB0_247;
	add.s32 	%r252, %r3, %r568;
	add.s64 	%rd15, %rd5, %rd13;
	ld.global.u32 	%r3452, [%rd15];
	setp.ne.s32 	%p165, %r249, %r3452;
	@%p165 bra 	$L__BB0_247;
	add.s32 	%r253, %r252, %r568;
	add.s64 	%rd16, %rd15, %rd13;
	ld.global.u32 	%r3453, [%rd16];
	setp.ne.s32 	%p166, %r249, %r3453;
	@%p166 bra 	$L__BB0_247;
	add.s64 	%rd17, %rd16, %rd13;
	ld.global.u32 	%r3454, [%rd17];
	setp.ne.s32 	%p167, %r249, %r3454;
	@%p167 bra 	$L__BB0_247;
	add.s32 	%r3455, %r253, %r568;
	add.u64 	%rd342, %SP, 0;
	add.u64 	%rd343, %SPL, 0;
	st.local.v2.u32 	[%rd343], {%r2, %r1};
	mov.u64 	%rd344, $str$4;
	cvta.global.u64 	%rd345, %rd344;
	{ // callseq 8, 0
	.param .b64 param0;
	st.param.b64 	[param0], %rd345;
	.param .b64 param1;
	st.param.b64 	[param1], %rd342;
	.param .b32 retval0;
	call.uni (retval0), 
	vprintf, 
	(
	param0, 
	param1
	);
	ld.param.b32 	%r3456, [retval0];
	} // callseq 8
	st.shared.u32 	[_ZZ8ponerTNTPiiiiiiS_iiP17curandStateXORWOWE13arr_adyacente], %r250;
	st.shared.u32 	[_ZZ8ponerTNTPiiiiiiS_iiP17curandStateXORWOWE13arr_adyacente+4], %r251;
	st.shared.u32 	[_ZZ8ponerTNTPiiiiiiS_iiP17curandStateXORWOWE13arr_adyacente+8], %r3;
	st.shared.u32 	[_ZZ8ponerTNTPiiiiiiS_iiP17curandStateXORWOWE13arr_adyacente+12], %r252;
	st.shared.u32 	[_ZZ8ponerTNTPiiiiiiS_iiP17curandStateXORWOWE13arr_adyacente+16], %r253;
	st.shared.u32 	[_ZZ8ponerTNTPiiiiiiS_iiP17curandStateXORWOWE13arr_adyacente+20], %r3455;
	div.s32 	%r254, %r250, %r568;
	div.s32 	%r255, %r3455, %r568;
	not.b32 	%r3458, %r255;
	add.s32 	%r256, %r254, %r569;
	add.s32 	%r257, %r256, %r3458;
	mul.lo.s32 	%r3459, %r254, %r568;
	sub.s32 	%r258, %r250, %r3459;
	setp.eq.s32 	%p168, %r254, 0;
	@%p168 bra 	$L__BB0_237;
	div.s32 	%r3460, %r251, %r568;
	setp.eq.s32 	%p169, %r3460, 0;
	@%p169 bra 	$L__BB0_237;
	div.s32 	%r3461, %r3, %r568;
	setp.eq.s32 	%p170, %r3461, 0;
	@%p170 bra 	$L__BB0_237;
	div.s32 	%r3462, %r252, %r568;
	setp.eq.s32 	%p171, %r3462, 0;
	@%p171 bra 	$L__BB0_237;
	div.s32 	%r3463, %r253, %r568;
	setp.eq.s32 	%p172, %r3463, 0;
	setp.eq.s32 	%p173, %r255, 0;
	or.pred  	%p174, %p173, %p172;
	@%p174 bra 	$L__BB0_237;
	setp.lt.s32 	%p175, %r257, 1;
	@%p175 bra 	$L__BB0_229;
	sub.s32 	%r3465, %r256, %r255;
	add.s32 	%r3466, %r3465, -2;
	and.b32  	%r259, %r257, 3;
	setp.lt.u32 	%p176, %r3466, 3;
	mov.b32 	%r5366, 0;
	@%p176 bra 	$L__BB0_226;
	and.b32  	%r5366, %r257, 2147483644;
	neg.s32 	%r5378, %r5366;
	shl.b32 	%r263, %r568, 2;
	neg.s32 	%r5377, %r263;
	mul.lo.s32 	%r5376, %r568, -3;
	shl.b32 	%r3467, %r568, 1;
	neg.s32 	%r5375, %r3467;
	neg.s32 	%r5374, %r568;
$L__BB0_225:
	mul.wide.s32 	%rd346, %r5374, 4;
	add.s64 	%rd347, %rd12, %rd346;
	ld.global.u32 	%r3468, [%rd347];
	add.s64 	%rd348, %rd17, %rd346;
	st.global.u32 	[%rd348], %r3468;
	mul.wide.s32 	%rd349, %r5375, 4;
	add.s64 	%rd350, %rd12, %rd349;
	ld.global.u32 	%r3469, [%rd350];
	add.s64 	%rd351, %rd17, %rd349;
	st.global.u32 	[%rd351], %r3469;
	mul.wide.s32 	%rd352, %r5376, 4;
	add.s64 	%rd353, %rd12, %rd352;
	ld.global.u32 	%r3470, [%rd353];
	add.s64 	%rd354, %rd17, %rd352;
	st.global.u32 	[%rd354], %r3470;
	mul.wide.s32 	%rd355, %r5377, 4;
	add.s64 	%rd356, %rd12, %rd355;
	ld.global.u32 	%r3471, [%rd356];
	add.s64 	%rd357, %rd17, %rd355;
	st.global.u32 	[%rd357], %r3471;
	add.s32 	%r5378, %r5378, 4;
	sub.s32 	%r5377, %r5377, %r263;
	sub.s32 	%r5376, %r5376, %r263;
	sub.s32 	%r5375, %r5375, %r263;
	sub.s32 	%r5374, %r5374, %r263;
	setp.eq.s32 	%p177, %r5378, 0;
	@%p177 bra 	$L__BB0_226;
	bra.uni 	$L__BB0_225;
$L__BB0_226:
	setp.eq.s32 	%p178, %r259, 0;
	@%p178 bra 	$L__BB0_229;
	not.b32 	%r3472, %r5366;
	mul.lo.s32 	%r5368, %r568, %r3472;
	neg.s32 	%r5367, %r259;
$L__BB0_228:
	.pragma "nounroll";
	mul.wide.s32 	%rd358, %r5368, 4;
	add.s64 	%rd359, %rd12, %rd358;
	ld.global.u32 	%r3473, [%rd359];
	add.s64 	%rd360, %rd17, %rd358;
	st.global.u32 	[%rd360], %r3473;
	sub.s32 	%r5368, %r5368, %r568;
	add.s32 	%r5367, %r5367, 1;
	setp.ne.s32 	%p179, %r5367, 0;
	@%p179 bra 	$L__BB0_228;
$L__BB0_229:
	setp.lt.s32 	%p180, %r254, 1;
	@%p180 bra 	$L__BB0_246;
	setp.ne.s32 	%p181, %r571, 1;
	@%p181 bra 	$L__BB0_240;
	and.b32  	%r274, %r254, 3;
	setp.lt.u32 	%p186, %r254, 4;
	mov.b32 	%r5371, 0;
	@%p186 bra 	$L__BB0_234;
	and.b32  	%r5371, %r254, 2147483644;
	neg.s32 	%r5370, %r5371;
	shl.b32 	%r277, %r568, 2;
	mov.u32 	%r5369, %r258;
$L__BB0_233:
	ld.global.v2.u32 	{%r3561, %r3562}, [%rd2];
	shr.u32 	%r3563, %r3562, 2;
	xor.b32  	%r3564, %r3563, %r3562;
	ld.global.v2.u32 	{%r3565, %r3566}, [%rd2+8];
	ld.global.v2.u32 	{%r3567, %r3568}, [%rd2+16];
	st.global.v2.u32 	[%rd2+8], {%r3566, %r3567};
	shl.b32 	%r3569, %r3568, 4;
	shl.b32 	%r3570, %r3564, 1;
	xor.b32  	%r3571, %r3570, %r3569;
	xor.b32  	%r3572, %r3571, %r3564;
	xor.b32  	%r3573, %r3572, %r3568;
	st.global.v2.u32 	[%rd2+16], {%r3568, %r3573};
	add.s32 	%r3574, %r3561, 362437;
	st.global.v2.u32 	[%rd2], {%r3574, %r3565};
	add.s32 	%r3575, %r3573, %r3574;
	cvt.rn.f32.u32 	%f430, %r3575;
	fma.rn.f32 	%f431, %f430, 0f2F800000, 0f2F000000;
	mul.f32 	%f432, %f431, 0f40800000;
	cvt.rzi.s32.f32 	%r3576, %f432;
	add.s32 	%r3577, %r3576, 1;
	mul.wide.s32 	%rd368, %r5369, 4;
	add.s64 	%rd369, %rd3, %rd368;
	st.global.u32 	[%rd369], %r3577;
	ld.global.v2.u32 	{%r3578, %r3579}, [%rd2];
	shr.u32 	%r3580, %r3579, 2;
	xor.b32  	%r3581, %r3580, %r3579;
	ld.global.v2.u32 	{%r3582, %r3583}, [%rd2+8];
	ld.global.v2.u32 	{%r3584, %r3585}, [%rd2+16];
	st.global.v2.u32 	[%rd2+8], {%r3583, %r3584};
	shl.b32 	%r3586, %r3585, 4;
	shl.b32 	%r3587, %r3581, 1;
	xor.b32  	%r3588, %r3587, %r3586;
	xor.b32  	%r3589, %r3588, %r3581;
	xor.b32  	%r3590, %r3589, %r3585;
	st.global.v2.u32 	[%rd2+16], {%r3585, %r3590};
	add.s32 	%r3591, %r3578, 362437;
	st.global.v2.u32 	[%rd2], {%r3591, %r3582};
	add.s32 	%r3592, %r3590, %r3591;
	cvt.rn.f32.u32 	%f433, %r3592;
	fma.rn.f32 	%f434, %f433, 0f2F800000, 0f2F000000;
	mul.f32 	%f435, %f434, 0f40800000;
	cvt.rzi.s32.f32 	%r3593, %f435;
	add.s32 	%r3594, %r3593, 1;
	add.s64 	%rd370, %rd369, %rd13;
	st.global.u32 	[%rd370], %r3594;
	ld.global.v2.u32 	{%r3595, %r3596}, [%rd2];
	shr.u32 	%r3597, %r3596, 2;
	xor.b32  	%r3598, %r3597, %r3596;
	ld.global.v2.u32 	{%r3599, %r3600}, [%rd2+8];
	ld.global.v2.u32 	{%r3601, %r3602}, [%rd2+16];
	st.global.v2.u32 	[%rd2+8], {%r3600, %r3601};
	shl.b32 	%r3603, %r3602, 4;
	shl.b32 	%r3604, %r3598, 1;
	xor.b32  	%r3605, %r3604, %r3603;
	xor.b32  	%r3606, %r3605, %r3598;
	xor.b32  	%r3607, %r3606, %r3602;
	st.global.v2.u32 	[%rd2+16], {%r3602, %r3607};
	add.s32 	%r3608, %r3595, 362437;
	st.global.v2.u32 	[%rd2], {%r3608, %r3599};
	add.s32 	%r3609, %r3607, %r3608;
	cvt.rn.f32.u32 	%f436, %r3609;
	fma.rn.f32 	%f437, %f436, 0f2F800000, 0f2F000000;
	mul.f32 	%f438, %f437, 0f40800000;
	cvt.rzi.s32.f32 	%r3610, %f438;
	add.s32 	%r3611, %r3610, 1;
	add.s64 	%rd371, %rd370, %rd13;
	st.global.u32 	[%rd371], %r3611;
	ld.global.v2.u32 	{%r3612, %r3613}, [%rd2];
	shr.u32 	%r3614, %r3613, 2;
	xor.b32  	%r3615, %r3614, %r3613;
	ld.global.v2.u32 	{%r3616, %r3617}, [%rd2+8];
	ld.global.v2.u32 	{%r3618, %r3619}, [%rd2+16];
	st.global.v2.u32 	[%rd2+8], {%r3617, %r3618};
	shl.b32 	%r3620, %r3619, 4;
	shl.b32 	%r3621, %r3615, 1;
	xor.b32  	%r3622, %r3621, %r3620;
	xor.b32  	%r3623, %r3622, %r3615;
	xor.b32  	%r3624, %r3623, %r3619;
	st.global.v2.u32 	[%rd2+16], {%r3619, %r3624};
	add.s32 	%r3625, %r3612, 362437;
	st.global.v2.u32 	[%rd2], {%r3625, %r3616};
	add.s32 	%r3626, %r3624, %r3625;
	cvt.rn.f32.u32 	%f439, %r3626;
	fma.rn.f32 	%f440, %f439, 0f2F800000, 0f2F000000;
	mul.f32 	%f441, %f440, 0f40800000;
	cvt.rzi.s32.f32 	%r3627, %f441;
	add.s32 	%r3628, %r3627, 1;
	add.s64 	%rd372, %rd371, %rd13;
	st.global.u32 	[%rd372], %r3628;
	add.s32 	%r5370, %r5370, 4;
	add.s32 	%r5369, %r5369, %r277;
	setp.ne.s32 	%p187, %r5370, 0;
	@%p187 bra 	$L__BB0_233;
$L__BB0_234:
	setp.eq.s32 	%p188, %r274, 0;
	@%p188 bra 	$L__BB0_246;
	mad.lo.s32 	%r5373, %r5371, %r568, %r258;
	neg.s32 	%r5372, %r274;
$L__BB0_236:
	.pragma "nounroll";
	ld.global.v2.u32 	{%r3629, %r3630}, [%rd2];
	shr.u32 	%r3631, %r3630, 2;
	xor.b32  	%r3632, %r3631, %r3630;
	ld.global.v2.u32 	{%r3633, %r3634}, [%rd2+8];
	ld.global.v2.u32 	{%r3635, %r3636}, [%rd2+16];
	st.global.v2.u32 	[%rd2+8], {%r3634, %r3635};
	shl.b32 	%r3637, %r3636, 4;
	shl.b32 	%r3638, %r3632, 1;
	xor.b32  	%r3639, %r3638, %r3637;
	xor.b32  	%r3640, %r3639, %r3632;
	xor.b32  	%r3641, %r3640, %r3636;
	st.global.v2.u32 	[%rd2+16], {%r3636, %r3641};
	add.s32 	%r3642, %r3629, 362437;
	st.global.v2.u32 	[%rd2], {%r3642, %r3633};
	add.s32 	%r3643, %r3641, %r3642;
	cvt.rn.f32.u32 	%f442, %r3643;
	fma.rn.f32 	%f443, %f442, 0f2F800000, 0f2F000000;
	mul.f32 	%f444, %f443, 0f40800000;
	cvt.rzi.s32.f32 	%r3644, %f444;
	add.s32 	%r3645, %r3644, 1;
	mul.wide.s32 	%rd373, %r5373, 4;
	add.s64 	%rd374, %rd3, %rd373;
	st.global.u32 	[%rd374], %r3645;
	add.s32 	%r5373, %r5373, %r568;
	add.s32 	%r5372, %r5372, 1;
	setp.eq.s32 	%p189, %r5372, 0;
	@%p189 bra 	$L__BB0_246;
	bra.uni 	$L__BB0_236;
$L__BB0_237:
	setp.ne.s32 	%p190, %r571, 1;
	@%p190 bra 	$L__BB0_239;
	ld.global.v2.u32 	{%r3728, %r3729}, [%rd2];
	shr.u32 	%r3730, %r3729, 2;
	xor.b32  	%r3731, %r3730, %r3729;
	ld.global.v2.u32 	{%r3732, %r3733}, [%rd2+8];
	ld.global.v2.u32 	{%r3734, %r3735}, [%rd2+16];
	st.global.v2.u32 	[%rd2+8], {%r3733, %r3734};
	shl.b32 	%r3736, %r3735, 4;
	shl.b32 	%r3737, %r3731, 1;
	xor.b32  	%r3738, %r3737, %r3736;
	xor.b32  	%r3739, %r3738, %r3731;
	xor.b32  	%r3740, %r3739, %r3735;
	st.global.v2.u32 	[%rd2+16], {%r3735, %r3740};
	add.s32 	%r3741, %r3728, 362437;
	st.global.v2.u32 	[%rd2], {%r3741, %r3732};
	add.s32 	%r3742, %r3740, %r3741;
	cvt.rn.f32.u32 	%f457, %r3742;
	fma.rn.f32 	%f458, %f457, 0f2F800000, 0f2F000000;
	mul.f32 	%f459, %f458, 0f40800000;
	cvt.rzi.s32.f32 	%r3743, %f459;
	add.s32 	%r3744, %r3743, 1;
	st.global.u32 	[%rd14], %r3744;
	ld.global.v2.u32 	{%r3745, %r3746}, [%rd2];
	shr.u32 	%r3747, %r3746, 2;
	xor.b32  	%r3748, %r3747, %r3746;
	ld.global.v2.u32 	{%r3749, %r3750}, [%rd2+8];
	ld.global.v2.u32 	{%r3751, %r3752}, [%rd2+16];
	st.global.v2.u32 	[%rd2+8], {%r3750, %r3751};
	shl.b32 	%r3753, %r3752, 4;
	shl.b32 	%r3754, %r3748, 1;
	xor.b32  	%r3755, %r3754, %r3753;
	xor.b32  	%r3756, %r3755, %r3748;
	xor.b32  	%r3757, %r3756, %r3752;
	st.global.v2.u32 	[%rd2+16], {%r3752, %r3757};
	add.s32 	%r3758, %r3745, 362437;
	st.global.v2.u32 	[%rd2], {%r3758, %r3749};
	add.s32 	%r3759, %r3757, %r3758;
	cvt.rn.f32.u32 	%f460, %r3759;
	fma.rn.f32 	%f461, %f460, 0f2F800000, 0f2F000000;
	mul.f32 	%f462, %f461, 0f40800000;
	cvt.rzi.s32.f32 	%r3760, %f462;
	add.s32 	%r3761, %r3760, 1;
	st.global.u32 	[%rd5], %r3761;
	ld.global.v2.u32 	{%r3762, %r3763}, [%rd2];
	shr.u32 	%r3764, %r3763, 2;
	xor.b32  	%r3765, %r3764, %r3763;
	ld.global.v2.u32 	{%r3766, %r3767}, [%rd2+8];
	ld.global.v2.u32 	{%r3768, %r3769}, [%rd2+16];
	st.global.v2.u32 	[%rd2+8], {%r3767, %r3768};
	shl.b32 	%r3770, %r3769, 4;
	shl.b32 	%r3771, %r3765, 1;
	xor.b32  	%r3772, %r3771, %r3770;
	xor.b32  	%r3773, %r3772, %r3765;
	xor.b32  	%r3774, %r3773, %r3769;
	st.global.v2.u32 	[%rd2+16], {%r3769, %r3774};
	add.s32 	%r3775, %r3762, 362437;
	st.global.v2.u32 	[%rd2], {%r3775, %r3766};
	add.s32 	%r3776, %r3774, %r3775;
	cvt.rn.f32.u32 	%f463, %r3776;
	fma.rn.f32 	%f464, %f463, 0f2F800000, 0f2F000000;
	mul.f32 	%f465, %f464, 0f40800000;
	cvt.rzi.s32.f32 	%r3777, %f465;
	add.s32 	%r3778, %r3777, 1;
	st.global.u32 	[%rd15], %r3778;
	ld.global.v2.u32 	{%r3779, %r3780}, [%rd2];
	shr.u32 	%r3781, %r3780, 2;
	xor.b32  	%r3782, %r3781, %r3780;
	ld.global.v2.u32 	{%r3783, %r3784}, [%rd2+8];
	ld.global.v2.u32 	{%r3785, %r3786}, [%rd2+16];
	st.global.v2.u32 	[%rd2+8], {%r3784, %r3785};
	shl.b32 	%r3787, %r3786, 4;
	shl.b32 	%r3788, %r3782, 1;
	xor.b32  	%r3789, %r3788, %r3787;
	xor.b32  	%r3790, %r3789, %r3782;
	xor.b32  	%r3791, %r3790, %r3786;
	st.global.v2.u32 	[%rd2+16], {%r3786, %r3791};
	add.s32 	%r3792, %r3779, 362437;
	st.global.v2.u32 	[%rd2], {%r3792, %r3783};
	add.s32 	%r3793, %r3791, %r3792;
	cvt.rn.f32.u32 	%f466, %r3793;
	fma.rn.f32 	%f467, %f466, 0f2F800000, 0f2F000000;
	mul.f32 	%f468, %f467, 0f40800000;
	cvt.rzi.s32.f32 	%r3794, %f468;
	add.s32 	%r3795, %r3794, 1;
	st.global.u32 	[%rd16], %r3795;
	ld.global.v2.u32 	{%r3796, %r3797}, [%rd2];
	shr.u32 	%r3798, %r3797, 2;
	xor.b32  	%r3799, %r3798, %r3797;
	ld.global.v2.u32 	{%r3800, %r3801}, [%rd2+8];
	ld.global.v2.u32 	{%r3802, %r3803}, [%rd2+16];
	st.global.v2.u32 	[%rd2+8], {%r3801, %r3802};
	shl.b32 	%r3804, %r3803, 4;
	shl.b32 	%r3805, %r3799, 1;
	xor.b32  	%r3806, %r3805, %r3804;
	xor.b32  	%r3807, %r3806, %r3799;
	xor.b32  	%r3808, %r3807, %r3803;
	st.global.v2.u32 	[%rd2+16], {%r3803, %r3808};
	add.s32 	%r3809, %r3796, 362437;
	st.global.v2.u32 	[%rd2], {%r3809, %r3800};
	bra.uni 	$L__BB0_246;
$L__BB0_239:
	ld.global.v2.u32 	{%r3646, %r3647}, [%rd2];
	shr.u32 	%r3648, %r3647, 2;
	xor.b32  	%r3649, %r3648, %r3647;
	ld.global.v2.u32 	{%r3650, %r3651}, [%rd2+8];
	ld.global.v2.u32 	{%r3652, %r3653}, [%rd2+16];
	st.global.v2.u32 	[%rd2+8], {%r3651, %r3652};
	shl.b32 	%r3654, %r3653, 4;
	shl.b32 	%r3655, %r3649, 1;
	xor.b32  	%r3656, %r3655, %r3654;
	xor.b32  	%r3657, %r3656, %r3649;
	xor.b32  	%r3658, %r3657, %r3653;
	st.global.v2.u32 	[%rd2+16], {%r3653, %r3658};
	add.s32 	%r3659, %r3646, 362437;
	st.global.v2.u32 	[%rd2], {%r3659, %r3650};
	add.s32 	%r3660, %r3658, %r3659;
	cvt.rn.f32.u32 	%f445, %r3660;
	fma.rn.f32 	%f446, %f445, 0f2F800000, 0f2F000000;
	mul.f32 	%f447, %f446, 0f40C00000;
	cvt.rzi.s32.f32 	%r3661, %f447;
	add.s32 	%r3662, %r3661, 1;
	st.global.u32 	[%rd14], %r3662;
	ld.global.v2.u32 	{%r3663, %r3664}, [%rd2];
	shr.u32 	%r3665, %r3664, 2;
	xor.b32  	%r3666, %r3665, %r3664;
	ld.global.v2.u32 	{%r3667, %r3668}, [%rd2+8];
	ld.global.v2.u32 	{%r3669, %r3670}, [%rd2+16];
	st.global.v2.u32 	[%rd2+8], {%r3668, %r3669};
	shl.b32 	%r3671, %r3670, 4;
	shl.b32 	%r3672, %r3666, 1;
	xor.b32  	%r3673, %r3672, %r3671;
	xor.b32  	%r3674, %r3673, %r3666;
	xor.b32  	%r3675, %r3674, %r3670;
	st.global.v2.u32 	[%rd2+16], {%r3670, %r3675};
	add.s32 	%r3676, %r3663, 362437;
	st.global.v2.u32 	[%rd2], {%r3676, %r3667};
	add.s32 	%r3677, %r3675, %r3676;
	cvt.rn.f32.u32 	%f448, %r3677;
	fma.rn.f32 	%f449, %f448, 0f2F800000, 0f2F000000;
	mul.f32 	%f450, %f449, 0f40C00000;
	cvt.rzi.s32.f32 	%r3678, %f450;
	add.s32 	%r3679, %r3678, 1;
	st.global.u32 	[%rd5], %r3679;
	ld.global.v2.u32 	{%r3680, %r3681}, [%rd2];
	shr.u32 	%r3682, %r3681, 2;
	xor.b32  	%r3683, %r3682, %r3681;
	ld.global.v2.u32 	{%r3684, %r3685}, [%rd2+8];
	ld.global.v2.u32 	{%r3686, %r3687}, [%rd2+16];
	st.global.v2.u32 	[%rd2+8], {%r3685, %r3686};
	shl.b32 	%r3688, %r3687, 4;
	shl.b32 	%r3689, %r3683, 1;
	xor.b32  	%r3690, %r3689, %r3688;
	xor.b32  	%r3691, %r3690, %r3683;
	xor.b32  	%r3692, %r3691, %r3687;
	st.global.v2.u32 	[%rd2+16], {%r3687, %r3692};
	add.s32 	%r3693, %r3680, 362437;
	st.global.v2.u32 	[%rd2], {%r3693, %r3684};
	add.s32 	%r3694, %r3692, %r3693;
	cvt.rn.f32.u32 	%f451, %r3694;
	fma.rn.f32 	%f452, %f451, 0f2F800000, 0f2F000000;
	mul.f32 	%f453, %f452, 0f40C00000;
	cvt.rzi.s32.f32 	%r3695, %f453;
	add.s32 	%r3696, %r3695, 1;
	st.global.u32 	[%rd15], %r3696;
	ld.global.v2.u32 	{%r3697, %r3698}, [%rd2];
	shr.u32 	%r3699, %r3698, 2;
	xor.b32  	%r3700, %r3699, %r3698;
	ld.global.v2.u32 	{%r3701, %r3702}, [%rd2+8];
	ld.global.v2.u32 	{%r3703, %r3704}, [%rd2+16];
	st.global.v2.u32 	[%rd2+8], {%r3702, %r3703};
	shl.b32 	%r3705, %r3704, 4;
	shl.b32 	%r3706, %r3700, 1;
	xor.b32  	%r3707, %r3706, %r3705;
	xor.b32  	%r3708, %r3707, %r3700;
	xor.b32  	%r3709, %r3708, %r3704;
	st.global.v2.u32 	[%rd2+16], {%r3704, %r3709};
	add.s32 	%r3710, %r3697, 362437;
	st.global.v2.u32 	[%rd2], {%r3710, %r3701};
	add.s32 	%r3711, %r3709, %r3710;
	cvt.rn.f32.u32 	%f454, %r3711;
	fma.rn.f32 	%f455, %f454, 0f2F800000, 0f2F000000;
	mul.f32 	%f456, %f455, 0f40C00000;
	cvt.rzi.s32.f32 	%r3712, %f456;
	add.s32 	%r3713, %r3712, 1;
	st.global.u32 	[%rd16], %r3713;
	ld.global.v2.u32 	{%r3714, %r3715}, [%rd2];
	shr.u32 	%r3716, %r3715, 2;
	xor.b32  	%r3717, %r3716, %r3715;
	ld.global.v2.u32 	{%r3718, %r3719}, [%rd2+8];
	ld.global.v2.u32 	{%r3720, %r3721}, [%rd2+16];
	st.global.v2.u32 	[%rd2+8], {%r3719, %r3720};
	shl.b32 	%r3722, %r3721, 4;
	shl.b32 	%r3723, %r3717, 1;
	xor.b32  	%r3724, %r3723, %r3722;
	xor.b32  	%r3725, %r3724, %r3717;
	xor.b32  	%r3726, %r3725, %r3721;
	st.global.v2.u32 	[%rd2+16], {%r3721, %r3726};
	add.s32 	%r3727, %r3714, 362437;
	st.global.v2.u32 	[%rd2], {%r3727, %r3718};
	bra.uni 	$L__BB0_246;
$L__BB0_240:
	and.b32  	%r289, %r254, 3;
	setp.lt.u32 	%p182, %r254, 4;
	mov.b32 	%r5381, 0;
	@%p182 bra 	$L__BB0_243;
	and.b32  	%r5381, %r254, 2147483644;
	neg.s32 	%r5380, %r5381;
	shl.b32 	%r292, %r568, 2;
	mov.u32 	%r5379, %r258;
$L__BB0_242:
	ld.global.v2.u32 	{%r3475, %r3476}, [%rd2];
	shr.u32 	%r3477, %r3476, 2;
	xor.b32  	%r3478, %r3477, %r3476;
	ld.global.v2.u32 	{%r3479, %r3480}, [%rd2+8];
	ld.global.v2.u32 	{%r3481, %r3482}, [%rd2+16];
	st.global.v2.u32 	[%rd2+8], {%r3480, %r3481};
	shl.b32 	%r3483, %r3482, 4;
	shl.b32 	%r3484, %r3478, 1;
	xor.b32  	%r3485, %r3484, %r3483;
	xor.b32  	%r3486, %r3485, %r3478;
	xor.b32  	%r3487, %r3486, %r3482;
	st.global.v2.u32 	[%rd2+16], {%r3482, %r3487};
	add.s32 	%r3488, %r3475, 362437;
	st.global.v2.u32 	[%rd2], {%r3488, %r3479};
	add.s32 	%r3489, %r3487, %r3488;
	cvt.rn.f32.u32 	%f415, %r3489;
	fma.rn.f32 	%f416, %f415, 0f2F800000, 0f2F000000;
	mul.f32 	%f417, %f416, 0f40C00000;
	cvt.rzi.s32.f32 	%r3490, %f417;
	add.s32 	%r3491, %r3490, 1;
	mul.wide.s32 	%rd361, %r5379, 4;
	add.s64 	%rd362, %rd3, %rd361;
	st.global.u32 	[%rd362], %r3491;
	ld.global.v2.u32 	{%r3492, %r3493}, [%rd2];
	shr.u32 	%r3494, %r3493, 2;
	xor.b32  	%r3495, %r3494, %r3493;
	ld.global.v2.u32 	{%r3496, %r3497}, [%rd2+8];
	ld.global.v2.u32 	{%r3498, %r3499}, [%rd2+16];
	st.global.v2.u32 	[%rd2+8], {%r3497, %r3498};
	shl.b32 	%r3500, %r3499, 4;
	shl.b32 	%r3501, %r3495, 1;
	xor.b32  	%r3502, %r3501, %r3500;
	xor.b32  	%r3503, %r3502, %r3495;
	xor.b32  	%r3504, %r3503, %r3499;
	st.global.v2.u32 	[%rd2+16], {%r3499, %r3504};
	add.s32 	%r3505, %r3492, 362437;
	st.global.v2.u32 	[%rd2], {%r3505, %r3496};
	add.s32 	%r3506, %r3504, %r3505;
	cvt.rn.f32.u32 	%f418, %r3506;
	fma.rn.f32 	%f419, %f418, 0f2F800000, 0f2F000000;
	mul.f32 	%f420, %f419, 0f40C00000;
	cvt.rzi.s32.f32 	%r3507, %f420;
	add.s32 	%r3508, %r3507, 1;
	add.s64 	%rd363, %rd362, %rd13;
	st.global.u32 	[%rd363], %r3508;
	ld.global.v2.u32 	{%r3509, %r3510}, [%rd2];
	shr.u32 	%r3511, %r3510, 2;
	xor.b32  	%r3512, %r3511, %r3510;
	ld.global.v2.u32 	{%r3513, %r3514}, [%rd2+8];
	ld.global.v2.u32 	{%r3515, %r3516}, [%rd2+16];
	st.global.v2.u32 	[%rd2+8], {%r3514, %r3515};
	shl.b32 	%r3517, %r3516, 4;
	shl.b32 	%r3518, %r3512, 1;
	xor.b32  	%r3519, %r3518, %r3517;
	xor.b32  	%r3520, %r3519, %r3512;
	xor.b32  	%r3521, %r3520, %r3516;
	st.global.v2.u32 	[%rd2+16], {%r3516, %r3521};
	add.s32 	%r3522, %r3509, 362437;
	st.global.v2.u32 	[%rd2], {%r3522, %r3513};
	add.s32 	%r3523, %r3521, %r3522;
	cvt.rn.f32.u32 	%f421, %r3523;
	fma.rn.f32 	%f422, %f421, 0f2F800000, 0f2F000000;
	mul.f32 	%f423, %f422, 0f40C00000;
	cvt.rzi.s32.f32 	%r3524, %f423;
	add.s32 	%r3525, %r3524, 1;
	add.s64 	%rd364, %rd363, %rd13;
	st.global.u32 	[%rd364], %r3525;
	ld.global.v2.u32 	{%r3526, %r3527}, [%rd2];
	shr.u32 	%r3528, %r3527, 2;
	xor.b32  	%r3529, %r3528, %r3527;
	ld.global.v2.u32 	{%r3530, %r3531}, [%rd2+8];
	ld.global.v2.u32 	{%r3532, %r3533}, [%rd2+16];
	st.global.v2.u32 	[%rd2+8], {%r3531, %r3532};
	shl.b32 	%r3534, %r3533, 4;
	shl.b32 	%r3535, %r3529, 1;
	xor.b32  	%r3536, %r3535, %r3534;
	xor.b32  	%r3537, %r3536, %r3529;
	xor.b32  	%r3538, %r3537, %r3533;
	st.global.v2.u32 	[%rd2+16], {%r3533, %r3538};
	add.s32 	%r3539, %r3526, 362437;
	st.global.v2.u32 	[%rd2], {%r3539, %r3530};
	add.s32 	%r3540, %r3538, %r3539;
	cvt.rn.f32.u32 	%f424, %r3540;
	fma.rn.f32 	%f425, %f424, 0f2F800000, 0f2F000000;
	mul.f32 	%f426, %f425, 0f40C00000;
	cvt.rzi.s32.f32 	%r3541, %f426;
	add.s32 	%r3542, %r3541, 1;
	add.s64 	%rd365, %rd364, %rd13;
	st.global.u32 	[%rd365], %r3542;
	add.s32 	%r5380, %r5380, 4;
	add.s32 	%r5379, %r5379, %r292;
	setp.ne.s32 	%p183, %r5380, 0;
	@%p183 bra 	$L__BB0_242;
$L__BB0_243:
	setp.eq.s32 	%p184, %r289, 0;
	@%p184 bra 	$L__BB0_246;
	mad.lo.s32 	%r5383, %r5381, %r568, %r258;
	neg.s32 	%r5382, %r289;
$L__BB0_245:
	.pragma "nounroll";
	ld.global.v2.u32 	{%r3543, %r3544}, [%rd2];
	shr.u32 	%r3545, %r3544, 2;
	xor.b32  	%r3546, %r3545, %r3544;
	ld.global.v2.u32 	{%r3547, %r3548}, [%rd2+8];
	ld.global.v2.u32 	{%r3549, %r3550}, [%rd2+16];
	st.global.v2.u32 	[%rd2+8], {%r3548, %r3549};
	shl.b32 	%r3551, %r3550, 4;
	shl.b32 	%r3552, %r3546, 1;
	xor.b32  	%r3553, %r3552, %r3551;
	xor.b32  	%r3554, %r3553, %r3546;
	xor.b32  	%r3555, %r3554, %r3550;
	st.global.v2.u32 	[%rd2+16], {%r3550, %r3555};
	add.s32 	%r3556, %r3543, 362437;
	st.global.v2.u32 	[%rd2], {%r3556, %r3547};
	add.s32 	%r3557, %r3555, %r3556;
	cvt.rn.f32.u32 	%f427, %r3557;
	fma.rn.f32 	%f428, %f427, 0f2F800000, 0f2F000000;
	mul.f32 	%f429, %f428, 0f40C00000;
	cvt.rzi.s32.f32 	%r3558, %f429;
	add.s32 	%r3559, %r3558, 1;
	mul.wide.s32 	%rd366, %r5383, 4;
	add.s64 	%rd367, %rd3, %rd366;
	st.global.u32 	[%rd367], %r3559;
	add.s32 	%r5383, %r5383, %r568;
	add.s32 	%r5382, %r5382, 1;
	setp.ne.s32 	%p185, %r5382, 0;
	@%p185 bra 	$L__BB0_245;
$L__BB0_246:
	mov.b32 	%r3810, -2;
	st.global.u32 	[%rd17], %r3810;
	ld.global.u32 	%r3811, [%rd1];
	add.s32 	%r3812, %r3811, 1;
	st.global.u32 	[%rd1], %r3812;
	ld.shared.u32 	%r5384, [_ZZ8ponerTNTPiiiiiiS_iiP17curandStateXORWOWE5valor+4];
$L__BB0_247:
	add.s32 	%r3813, %r5384, %r568;
	setp.ne.s32 	%p191, %r3813, %r3;
	@%p191 bra 	$L__BB0_284;
	ld.shared.u32 	%r316, [_ZZ8ponerTNTPiiiiiiS_iiP17curandStateXORWOWE5valor];
	ld.global.u32 	%r3814, [%rd5];
	setp.ne.s32 	%p192, %r316, %r3814;
	@%p192 bra 	$L__BB0_284;
	mul.lo.s32 	%r5395, %r568, -3;
	add.s32 	%r318, %r3, %r5395;
	mul.wide.s32 	%rd375, %r318, 4;
	add.s64 	%rd18, %rd3, %rd375;
	ld.global.u32 	%r3815, [%rd18];
	setp.ne.s32 	%p193, %r316, %r3815;
	@%p193 bra 	$L__BB0_284;
	mul.wide.s32 	%rd19, %r568, 4;
	add.s64 	%rd20, %rd18, %rd19;
	ld.global.u32 	%r3816, [%rd20];
	setp.ne.s32 	%p194, %r316, %r3816;
	@%p194 bra 	$L__BB0_284;
	add.s64 	%rd21, %rd20, %rd19;
	ld.global.u32 	%r3817, [%rd21];
	setp.ne.s32 	%p195, %r316, %r3817;
	@%p195 bra 	$L__BB0_284;
	shl.b32 	%r319, %r568, 2;
	add.s64 	%rd22, %rd5, %rd19;
	ld.global.u32 	%r3818, [%rd22];
	setp.ne.s32 	%p196, %r316, %r3818;
	@%p196 bra 	$L__BB0_284;
	add.s64 	%rd23, %rd22, %rd19;
	ld.global.u32 	%r3819, [%rd23];
	setp.ne.s32 	%p197, %r316, %r3819;
	@%p197 bra 	$L__BB0_284;
	add.s32 	%r3820, %r318, %r319;
	add.s32 	%r3821, %r3820, %r568;
	add.u64 	%rd376, %SP, 0;
	add.u64 	%rd377, %SPL, 0;
	st.local.v2.u32 	[%rd377], {%r2, %r1};
	mov.u64 	%rd378, $str$5;
	cvta.global.u64 	%rd379, %rd378;
	{ // callseq 9, 0
	.param .b64 param0;
	st.param.b64 	[param0], %rd379;
	.param .b64 param1;
	st.param.b64 	[param1], %rd376;
	.param .b32 retval0;
	call.uni (retval0), 
	vprintf, 
	(
	param0, 
	param1
	);
	ld.param.b32 	%r3822, [retval0];
	} // callseq 9
	st.shared.u32 	[_ZZ8ponerTNTPiiiiiiS_iiP17curandStateXORWOWE13arr_adyacente], %r318;
	shl.b32 	%r3824, %r568, 1;
	sub.s32 	%r3825, %r3, %r3824;
	st.shared.u32 	[_ZZ8ponerTNTPiiiiiiS_iiP17curandStateXORWOWE13arr_adyacente+4], %r3825;
	sub.s32 	%r3826, %r3, %r568;
	st.shared.u32 	[_ZZ8ponerTNTPiiiiiiS_iiP17curandStateXORWOWE13arr_adyacente+8], %r3826;
	st.shared.u32 	[_ZZ8ponerTNTPiiiiiiS_iiP17curandStateXORWOWE13arr_adyacente+12], %r3;
	st.shared.u32 	[_ZZ8ponerTNTPiiiiiiS_iiP17curandStateXORWOWE13arr_adyacente+16], %r3820;
	st.shared.u32 	[_ZZ8ponerTNTPiiiiiiS_iiP17curandStateXORWOWE13arr_adyacente+20], %r3821;
	div.s32 	%r320, %r318, %r568;
	div.s32 	%r321, %r3821, %r568;
	add.s32 	%r322, %r320, %r569;
	mul.lo.s32 	%r3827, %r320, %r568;
	sub.s32 	%r323, %r318, %r3827;
	setp.eq.s32 	%p198, %r320, 0;
	@%p198 bra 	$L__BB0_274;
	shl.b32 	%r3828, %r568, 1;
	sub.s32 	%r3829, %r3, %r3828;
	div.s32 	%r3830, %r3829, %r568;
	setp.eq.s32 	%p199, %r3830, 0;
	@%p199 bra 	$L__BB0_274;
	sub.s32 	%r3831, %r3, %r568;
	div.s32 	%r3832, %r3831, %r568;
	setp.eq.s32 	%p200, %r3832, 0;
	@%p200 bra 	$L__BB0_274;
	div.s32 	%r3833, %r3, %r568;
	setp.eq.s32 	%p201, %r3833, 0;
	@%p201 bra 	$L__BB0_274;
	add.s32 	%r3834, %r3, %r5395;
	add.s32 	%r3835, %r3834, %r319;
	div.s32 	%r3836, %r3835, %r568;
	setp.eq.s32 	%p202, %r3836, 0;
	setp.eq.s32 	%p203, %r321, 0;
	or.pred  	%p204, %p203, %p202;
	@%p204 bra 	$L__BB0_274;
	not.b32 	%r3837, %r321;
	add.s32 	%r324, %r322, %r3837;
	setp.lt.s32 	%p205, %r324, 1;
	@%p205 bra 	$L__BB0_266;
	sub.s32 	%r3839, %r322, %r321;
	add.s32 	%r3840, %r3839, -2;
	and.b32  	%r325, %r324, 3;
	setp.lt.u32 	%p206, %r3840, 3;
	mov.b32 	%r5385, 0;
	@%p206 bra 	$L__BB0_263;
	and.b32  	%r5385, %r324, 2147483644;
	neg.s32 	%r5397, %r5385;
	shl.b32 	%r3841, %r568, 2;
	neg.s32 	%r5396, %r3841;
	shl.b32 	%r3842, %r568, 1;
	neg.s32 	%r5394, %r3842;
	neg.s32 	%r5393, %r568;
$L__BB0_262:
	mul.wide.s32 	%rd380, %r5393, 4;
	add.s64 	%rd381, %rd18, %rd380;
	ld.global.u32 	%r3843, [%rd381];
	add.s64 	%rd382, %rd23, %rd380;
	st.global.u32 	[%rd382], %r3843;
	mul.wide.s32 	%rd383, %r5394, 4;
	add.s64 	%rd384, %rd18, %rd383;
	ld.global.u32 	%r3844, [%rd384];
	add.s64 	%rd385, %rd23, %rd383;
	st.global.u32 	[%rd385], %r3844;
	mul.wide.s32 	%rd386, %r5395, 4;
	add.s64 	%rd387, %rd18, %rd386;
	ld.global.u32 	%r3845, [%rd387];
	add.s64 	%rd388, %rd23, %rd386;
	st.global.u32 	[%rd388], %r3845;
	mul.wide.s32 	%rd389, %r5396, 4;
	add.s64 	%rd390, %rd18, %rd389;
	ld.global.u32 	%r3846, [%rd390];
	add.s64 	%rd391, %rd23, %rd389;
	st.global.u32 	[%rd391], %r3846;
	add.s32 	%r5397, %r5397, 4;
	sub.s32 	%r5396, %r5396, %r319;
	sub.s32 	%r5395, %r5395, %r319;
	sub.s32 	%r5394, %r5394, %r319;
	sub.s32 	%r5393, %r5393, %r319;
	setp.eq.s32 	%p207, %r5397, 0;
	@%p207 bra 	$L__BB0_263;
	bra.uni 	$L__BB0_262;
$L__BB0_263:
	setp.eq.s32 	%p208, %r325, 0;
	@%p208 bra 	$L__BB0_266;
	not.b32 	%r3847, %r5385;
	mul.lo.s32 	%r5387, %r568, %r3847;
	neg.s32 	%r5386, %r325;
$L__BB0_265:
	.pragma "nounroll";
	mul.wide.s32 	%rd392, %r5387, 4;
	add.s64 	%rd393, %rd18, %rd392;
	ld.global.u32 	%r3848, [%rd393];
	add.s64 	%rd394, %rd23, %rd392;
	st.global.u32 	[%rd394], %r3848;
	sub.s32 	%r5387, %r5387, %r568;
	add.s32 	%r5386, %r5386, 1;
	setp.ne.s32 	%p209, %r5386, 0;
	@%p209 bra 	$L__BB0_265;
$L__BB0_266:
	setp.lt.s32 	%p210, %r320, 1;
	@%p210 bra 	$L__BB0_283;
	setp.ne.s32 	%p211, %r571, 1;
	@%p211 bra 	$L__BB0_277;
	and.b32  	%r338, %r320, 3;
	setp.lt.u32 	%p216, %r320, 4;
	mov.b32 	%r5390, 0;
	@%p216 bra 	$L__BB0_271;
	and.b32  	%r5390, %r320, 2147483644;
	neg.s32 	%r5389, %r5390;
	mov.u32 	%r5388, %r323;
$L__BB0_270:
	ld.global.v2.u32 	{%r3936, %r3937}, [%rd2];
	shr.u32 	%r3938, %r3937, 2;
	xor.b32  	%r3939, %r3938, %r3937;
	ld.global.v2.u32 	{%r3940, %r3941}, [%rd2+8];
	ld.global.v2.u32 	{%r3942, %r3943}, [%rd2+16];
	st.global.v2.u32 	[%rd2+8], {%r3941, %r3942};
	shl.b32 	%r3944, %r3943, 4;
	shl.b32 	%r3945, %r3939, 1;
	xor.b32  	%r3946, %r3945, %r3944;
	xor.b32  	%r3947, %r3946, %r3939;
	xor.b32  	%r3948, %r3947, %r3943;
	st.global.v2.u32 	[%rd2+16], {%r3943, %r3948};
	add.s32 	%r3949, %r3936, 362437;
	st.global.v2.u32 	[%rd2], {%r3949, %r3940};
	add.s32 	%r3950, %r3948, %r3949;
	cvt.rn.f32.u32 	%f484, %r3950;
	fma.rn.f32 	%f485, %f484, 0f2F800000, 0f2F000000;
	mul.f32 	%f486, %f485, 0f40800000;
	cvt.rzi.s32.f32 	%r3951, %f486;
	add.s32 	%r3952, %r3951, 1;
	mul.wide.s32 	%rd402, %r5388, 4;
	add.s64 	%rd403, %rd3, %rd402;
	st.global.u32 	[%rd403], %r3952;
	ld.global.v2.u32 	{%r3953, %r3954}, [%rd2];
	shr.u32 	%r3955, %r3954, 2;
	xor.b32  	%r3956, %r3955, %r3954;
	ld.global.v2.u32 	{%r3957, %r3958}, [%rd2+8];
	ld.global.v2.u32 	{%r3959, %r3960}, [%rd2+16];
	st.global.v2.u32 	[%rd2+8], {%r3958, %r3959};
	shl.b32 	%r3961, %r3960, 4;
	shl.b32 	%r3962, %r3956, 1;
	xor.b32  	%r3963, %r3962, %r3961;
	xor.b32  	%r3964, %r3963, %r3956;
	xor.b32  	%r3965, %r3964, %r3960;
	st.global.v2.u32 	[%rd2+16], {%r3960, %r3965};
	add.s32 	%r3966, %r3953, 362437;
	st.global.v2.u32 	[%rd2], {%r3966, %r3957};
	add.s32 	%r3967, %r3965, %r3966;
	cvt.rn.f32.u32 	%f487, %r3967;
	fma.rn.f32 	%f488, %f487, 0f2F800000, 0f2F000000;
	mul.f32 	%f489, %f488, 0f40800000;
	cvt.rzi.s32.f32 	%r3968, %f489;
	add.s32 	%r3969, %r3968, 1;
	add.s64 	%rd404, %rd403, %rd19;
	st.global.u32 	[%rd404], %r3969;
	ld.global.v2.u32 	{%r3970, %r3971}, [%rd2];
	shr.u32 	%r3972, %r3971, 2;
	xor.b32  	%r3973, %r3972, %r3971;
	ld.global.v2.u32 	{%r3974, %r3975}, [%rd2+8];
	ld.global.v2.u32 	{%r3976, %r3977}, [%rd2+16];
	st.global.v2.u32 	[%rd2+8], {%r3975, %r3976};
	shl.b32 	%r3978, %r3977, 4;
	shl.b32 	%r3979, %r3973, 1;
	xor.b32  	%r3980, %r3979, %r3978;
	xor.b32  	%r3981, %r3980, %r3973;
	xor.b32  	%r3982, %r3981, %r3977;
	st.global.v2.u32 	[%rd2+16], {%r3977, %r3982};
	add.s32 	%r3983, %r3970, 362437;
	st.global.v2.u32 	[%rd2], {%r3983, %r3974};
	add.s32 	%r3984, %r3982, %r3983;
	cvt.rn.f32.u32 	%f490, %r3984;
	fma.rn.f32 	%f491, %f490, 0f2F800000, 0f2F000000;
	mul.f32 	%f492, %f491, 0f40800000;
	cvt.rzi.s32.f32 	%r3985, %f492;
	add.s32 	%r3986, %r3985, 1;
	add.s64 	%rd405, %rd404, %rd19;
	st.global.u32 	[%rd405], %r3986;
	ld.global.v2.u32 	{%r3987, %r3988}, [%rd2];
	shr.u32 	%r3989, %r3988, 2;
	xor.b32  	%r3990, %r3989, %r3988;
	ld.global.v2.u32 	{%r3991, %r3992}, [%rd2+8];
	ld.global.v2.u32 	{%r3993, %r3994}, [%rd2+16];
	st.global.v2.u32 	[%rd2+8], {%r3992, %r3993};
	shl.b32 	%r3995, %r3994, 4;
	shl.b32 	%r3996, %r3990, 1;
	xor.b32  	%r3997, %r3996, %r3995;
	xor.b32  	%r3998, %r3997, %r3990;
	xor.b32  	%r3999, %r3998, %r3994;
	st.global.v2.u32 	[%rd2+16], {%r3994, %r3999};
	add.s32 	%r4000, %r3987, 362437;
	st.global.v2.u32 	[%rd2], {%r4000, %r3991};
	add.s32 	%r4001, %r3999, %r4000;
	cvt.rn.f32.u32 	%f493, %r4001;
	fma.rn.f32 	%f494, %f493, 0f2F800000, 0f2F000000;
	mul.f32 	%f495, %f494, 0f40800000;
	cvt.rzi.s32.f32 	%r4002, %f495;
	add.s32 	%r4003, %r4002, 1;
	add.s64 	%rd406, %rd405, %rd19;
	st.global.u32 	[%rd406], %r4003;
	add.s32 	%r5389, %r5389, 4;
	add.s32 	%r5388, %r5388, %r319;
	setp.ne.s32 	%p217, %r5389, 0;
	@%p217 bra 	$L__BB0_270;
$L__BB0_271:
	setp.eq.s32 	%p218, %r338, 0;
	@%p218 bra 	$L__BB0_283;
	mad.lo.s32 	%r5392, %r5390, %r568, %r323;
	neg.s32 	%r5391, %r338;
$L__BB0_273:
	.pragma "nounroll";
	ld.global.v2.u32 	{%r4004, %r4005}, [%rd2];
	shr.u32 	%r4006, %r4005, 2;
	xor.b32  	%r4007, %r4006, %r4005;
	ld.global.v2.u32 	{%r4008, %r4009}, [%rd2+8];
	ld.global.v2.u32 	{%r4010, %r4011}, [%rd2+16];
	st.global.v2.u32 	[%rd2+8], {%r4009, %r4010};
	shl.b32 	%r4012, %r4011, 4;
	shl.b32 	%r4013, %r4007, 1;
	xor.b32  	%r4014, %r4013, %r4012;
	xor.b32  	%r4015, %r4014, %r4007;
	xor.b32  	%r4016, %r4015, %r4011;
	st.global.v2.u32 	[%rd2+16], {%r4011, %r4016};
	add.s32 	%r4017, %r4004, 362437;
	st.global.v2.u32 	[%rd2], {%r4017, %r4008};
	add.s32 	%r4018, %r4016, %r4017;
	cvt.rn.f32.u32 	%f496, %r4018;
	fma.rn.f32 	%f497, %f496, 0f2F800000, 0f2F000000;
	mul.f32 	%f498, %f497, 0f40800000;
	cvt.rzi.s32.f32 	%r4019, %f498;
	add.s32 	%r4020, %r4019, 1;
	mul.wide.s32 	%rd407, %r5392, 4;
	add.s64 	%rd408, %rd3, %rd407;
	st.global.u32 	[%rd408], %r4020;
	add.s32 	%r5392, %r5392, %r568;
	add.s32 	%r5391, %r5391, 1;
	setp.eq.s32 	%p219, %r5391, 0;
	@%p219 bra 	$L__BB0_283;
	bra.uni 	$L__BB0_273;
$L__BB0_274:
	setp.ne.s32 	%p220, %r571, 1;
	@%p220 bra 	$L__BB0_276;
	ld.global.v2.u32 	{%r4103, %r4104}, [%rd2];
	shr.u32 	%r4105, %r4104, 2;
	xor.b32  	%r4106, %r4105, %r4104;
	ld.global.v2.u32 	{%r4107, %r4108}, [%rd2+8];
	ld.global.v2.u32 	{%r4109, %r4110}, [%rd2+16];
	st.global.v2.u32 	[%rd2+8], {%r4108, %r4109};
	shl.b32 	%r4111, %r4110, 4;
	shl.b32 	%r4112, %r4106, 1;
	xor.b32  	%r4113, %r4112, %r4111;
	xor.b32  	%r4114, %r4113, %r4106;
	xor.b32  	%r4115, %r4114, %r4110;
	st.global.v2.u32 	[%rd2+16], {%r4110, %r4115};
	add.s32 	%r4116, %r4103, 362437;
	st.global.v2.u32 	[%rd2], {%r4116, %r4107};
	add.s32 	%r4117, %r4115, %r4116;
	cvt.rn.f32.u32 	%f511, %r4117;
	fma.rn.f32 	%f512, %f511, 0f2F800000, 0f2F000000;
	mul.f32 	%f513, %f512, 0f40800000;
	cvt.rzi.s32.f32 	%r4118, %f513;
	add.s32 	%r4119, %r4118, 1;
	st.global.u32 	[%rd20], %r4119;
	ld.global.v2.u32 	{%r4120, %r4121}, [%rd2];
	shr.u32 	%r4122, %r4121, 2;
	xor.b32  	%r4123, %r4122, %r4121;
	ld.global.v2.u32 	{%r4124, %r4125}, [%rd2+8];
	ld.global.v2.u32 	{%r4126, %r4127}, [%rd2+16];
	st.global.v2.u32 	[%rd2+8], {%r4125, %r4126};
	shl.b32 	%r4128, %r4127, 4;
	shl.b32 	%r4129, %r4123, 1;
	xor.b32  	%r4130, %r4129, %r4128;
	xor.b32  	%r4131, %r4130, %r4123;
	xor.b32  	%r4132, %r4131, %r4127;
	st.global.v2.u32 	[%rd2+16], {%r4127, %r4132};
	add.s32 	%r4133, %r4120, 362437;
	st.global.v2.u32 	[%rd2], {%r4133, %r4124};
	add.s32 	%r4134, %r4132, %r4133;
	cvt.rn.f32.u32 	%f514, %r4134;
	fma.rn.f32 	%f515, %f514, 0f2F800000, 0f2F000000;
	mul.f32 	%f516, %f515, 0f40800000;
	cvt.rzi.s32.f32 	%r4135, %f516;
	add.s32 	%r4136, %r4135, 1;
	st.global.u32 	[%rd21], %r4136;
	ld.global.v2.u32 	{%r4137, %r4138}, [%rd2];
	shr.u32 	%r4139, %r4138, 2;
	xor.b32  	%r4140, %r4139, %r4138;
	ld.global.v2.u32 	{%r4141, %r4142}, [%rd2+8];
	ld.global.v2.u32 	{%r4143, %r4144}, [%rd2+16];
	st.global.v2.u32 	[%rd2+8], {%r4142, %r4143};
	shl.b32 	%r4145, %r4144, 4;
	shl.b32 	%r4146, %r4140, 1;
	xor.b32  	%r4147, %r4146, %r4145;
	xor.b32  	%r4148, %r4147, %r4140;
	xor.b32  	%r4149, %r4148, %r4144;
	st.global.v2.u32 	[%rd2+16], {%r4144, %r4149};
	add.s32 	%r4150, %r4137, 362437;
	st.global.v2.u32 	[%rd2], {%r4150, %r4141};
	add.s32 	%r4151, %r4149, %r4150;
	cvt.rn.f32.u32 	%f517, %r4151;
	fma.rn.f32 	%f518, %f517, 0f2F800000, 0f2F000000;
	mul.f32 	%f519, %f518, 0f40800000;
	cvt.rzi.s32.f32 	%r4152, %f519;
	add.s32 	%r4153, %r4152, 1;
	st.global.u32 	[%rd5], %r4153;
	ld.global.v2.u32 	{%r4154, %r4155}, [%rd2];
	shr.u32 	%r4156, %r4155, 2;
	xor.b32  	%r4157, %r4156, %r4155;
	ld.global.v2.u32 	{%r4158, %r4159}, [%rd2+8];
	ld.global.v2.u32 	{%r4160, %r4161}, [%rd2+16];
	st.global.v2.u32 	[%rd2+8], {%r4159, %r4160};
	shl.b32 	%r4162, %r4161, 4;
	shl.b32 	%r4163, %r4157, 1;
	xor.b32  	%r4164, %r4163, %r4162;
	xor.b32  	%r4165, %r4164, %r4157;
	xor.b32  	%r4166, %r4165, %r4161;
	st.global.v2.u32 	[%rd2+16], {%r4161, %r4166};
	add.s32 	%r4167, %r4154, 362437;
	st.global.v2.u32 	[%rd2], {%r4167, %r4158};
	add.s32 	%r4168, %r4166, %r4167;
	cvt.rn.f32.u32 	%f520, %r4168;
	fma.rn.f32 	%f521, %f520, 0f2F800000, 0f2F000000;
	mul.f32 	%f522, %f521, 0f40800000;
	cvt.rzi.s32.f32 	%r4169, %f522;
	add.s32 	%r4170, %r4169, 1;
	st.global.u32 	[%rd22], %r4170;
	ld.global.v2.u32 	{%r4171, %r4172}, [%rd2];
	shr.u32 	%r4173, %r4172, 2;
	xor.b32  	%r4174, %r4173, %r4172;
	ld.global.v2.u32 	{%r4175, %r4176}, [%rd2+8];
	ld.global.v2.u32 	{%r4177, %r4178}, [%rd2+16];
	st.global.v2.u32 	[%rd2+8], {%r4176, %r4177};
	shl.b32 	%r4179, %r4178, 4;
	shl.b32 	%r4180, %r4174, 1;
	xor.b32  	%r4181, %r4180, %r4179;
	xor.b32  	%r4182, %r4181, %r4174;
	xor.b32  	%r4183, %r4182, %r4178;
	st.global.v2.u32 	[%rd2+16], {%r4178, %r4183};
	add.s32 	%r4184, %r4171, 362437;
	st.global.v2.u32 	[%rd2], {%r4184, %r4175};
	bra.uni 	$L__BB0_283;
$L__BB0_276:
	ld.global.v2.u32 	{%r4021, %r4022}, [%rd2];
	shr.u32 	%r4023, %r4022, 2;
	xor.b32  	%r4024, %r4023, %r4022;
	ld.global.v2.u32 	{%r4025, %r4026}, [%rd2+8];
	ld.global.v2.u32 	{%r4027, %r4028}, [%rd2+16];
	st.global.v2.u32 	[%rd2+8], {%r4026, %r4027};
	shl.b32 	%r4029, %r4028, 4;
	shl.b32 	%r4030, %r4024, 1;
	xor.b32  	%r4031, %r4030, %r4029;
	xor.b32  	%r4032, %r4031, %r4024;
	xor.b32  	%r4033, %r4032, %r4028;
	st.global.v2.u32 	[%rd2+16], {%r4028, %r4033};
	add.s32 	%r4034, %r4021, 362437;
	st.global.v2.u32 	[%rd2], {%r4034, %r4025};
	add.s32 	%r4035, %r4033, %r4034;
	cvt.rn.f32.u32 	%f499, %r4035;
	fma.rn.f32 	%f500, %f499, 0f2F800000, 0f2F000000;
	mul.f32 	%f501, %f500, 0f40C00000;
	cvt.rzi.s32.f32 	%r4036, %f501;
	add.s32 	%r4037, %r4036, 1;
	st.global.u32 	[%rd20], %r4037;
	ld.global.v2.u32 	{%r4038, %r4039}, [%rd2];
	shr.u32 	%r4040, %r4039, 2;
	xor.b32  	%r4041, %r4040, %r4039;
	ld.global.v2.u32 	{%r4042, %r4043}, [%rd2+8];
	ld.global.v2.u32 	{%r4044, %r4045}, [%rd2+16];
	st.global.v2.u32 	[%rd2+8], {%r4043, %r4044};
	shl.b32 	%r4046, %r4045, 4;
	shl.b32 	%r4047, %r4041, 1;
	xor.b32  	%r4048, %r4047, %r4046;
	xor.b32  	%r4049, %r4048, %r4041;
	xor.b32  	%r4050, %r4049, %r4045;
	st.global.v2.u32 	[%rd2+16], {%r4045, %r4050};
	add.s32 	%r4051, %r4038, 362437;
	st.global.v2.u32 	[%rd2], {%r4051, %r4042};
	add.s32 	%r4052, %r4050, %r4051;
	cvt.rn.f32.u32 	%f502, %r4052;
	fma.rn.f32 	%f503, %f502, 0f2F800000, 0f2F000000;
	mul.f32 	%f504, %f503, 0f40C00000;
	cvt.rzi.s32.f32 	%r4053, %f504;
	add.s32 	%r4054, %r4053, 1;
	st.global.u32 	[%rd21], %r4054;
	ld.global.v2.u32 	{%r4055, %r4056}, [%rd2];
	shr.u32 	%r4057, %r4056, 2;
	xor.b32  	%r4058, %r4057, %r4056;
	ld.global.v2.u32 	{%r4059, %r4060}, [%rd2+8];
	ld.global.v2.u32 	{%r4061, %r4062}, [%rd2+16];
	st.global.v2.u32 	[%rd2+8], {%r4060, %r4061};
	shl.b32 	%r4063, %r4062, 4;
	shl.b32 	%r4064, %r4058, 1;
	xor.b32  	%r4065, %r4064, %r4063;
	xor.b32  	%r4066, %r4065, %r4058;
	xor.b32  	%r4067, %r4066, %r4062;
	st.global.v2.u32 	[%rd2+16], {%r4062, %r4067};
	add.s32 	%r4068, %r4055, 362437;
	st.global.v2.u32 	[%rd2], {%r4068, %r4059};
	add.s32 	%r4069, %r4067, %r4068;
	cvt.rn.f32.u32 	%f505, %r4069;
	fma.rn.f32 	%f506, %f505, 0f2F800000, 0f2F000000;
	mul.f32 	%f507, %f506, 0f40C00000;
	cvt.rzi.s32.f32 	%r4070, %f507;
	add.s32 	%r4071, %r4070, 1;
	st.global.u32 	[%rd5], %r4071;
	ld.global.v2.u32 	{%r4072, %r4073}, [%rd2];
	shr.u32 	%r4074, %r4073, 2;
	xor.b32  	%r4075, %r4074, %r4073;
	ld.global.v2.u32 	{%r4076, %r4077}, [%rd2+8];
	ld.global.v2.u32 	{%r4078, %r4079}, [%rd2+16];
	st.global.v2.u32 	[%rd2+8], {%r4077, %r4078};
	shl.b32 	%r4080, %r4079, 4;
	shl.b32 	%r4081, %r4075, 1;
	xor.b32  	%r4082, %r4081, %r4080;
	xor.b32  	%r4083, %r4082, %r4075;
	xor.b32  	%r4084, %r4083, %r4079;
	st.global.v2.u32 	[%rd2+16], {%r4079, %r4084};
	add.s32 	%r4085, %r4072, 362437;
	st.global.v2.u32 	[%rd2], {%r4085, %r4076};
	add.s32 	%r4086, %r4084, %r4085;
	cvt.rn.f32.u32 	%f508, %r4086;
	fma.rn.f32 	%f509, %f508, 0f2F800000, 0f2F000000;
	mul.f32 	%f510, %f509, 0f40C00000;
	cvt.rzi.s32.f32 	%r4087, %f510;
	add.s32 	%r4088, %r4087, 1;
	st.global.u32 	[%rd22], %r4088;
	ld.global.v2.u32 	{%r4089, %r4090}, [%rd2];
	shr.u32 	%r4091, %r4090, 2;
	xor.b32  	%r4092, %r4091, %r4090;
	ld.global.v2.u32 	{%r4093, %r4094}, [%rd2+8];
	ld.global.v2.u32 	{%r4095, %r4096}, [%rd2+16];
	st.global.v2.u32 	[%rd2+8], {%r4094, %r4095};
	shl.b32 	%r4097, %r4096, 4;
	shl.b32 	%r4098, %r4092, 1;
	xor.b32  	%r4099, %r4098, %r4097;
	xor.b32  	%r4100, %r4099, %r4092;
	xor.b32  	%r4101, %r4100, %r4096;
	st.global.v2.u32 	[%rd2+16], {%r4096, %r4101};
	add.s32 	%r4102, %r4089, 362437;
	st.global.v2.u32 	[%rd2], {%r4102, %r4093};
	bra.uni 	$L__BB0_283;
$L__BB0_277:
	and.b32  	%r352, %r320, 3;
	setp.lt.u32 	%p212, %r320, 4;
	mov.b32 	%r5400, 0;
	@%p212 bra 	$L__BB0_280;
	and.b32  	%r5400, %r320, 2147483644;
	neg.s32 	%r5399, %r5400;
	mov.u32 	%r5398, %r323;
$L__BB0_279:
	ld.global.v2.u32 	{%r3850, %r3851}, [%rd2];
	shr.u32 	%r3852, %r3851, 2;
	xor.b32  	%r3853, %r3852, %r3851;
	ld.global.v2.u32 	{%r3854, %r3855}, [%rd2+8];
	ld.global.v2.u32 	{%r3856, %r3857}, [%rd2+16];
	st.global.v2.u32 	[%rd2+8], {%r3855, %r3856};
	shl.b32 	%r3858, %r3857, 4;
	shl.b32 	%r3859, %r3853, 1;
	xor.b32  	%r3860, %r3859, %r3858;
	xor.b32  	%r3861, %r3860, %r3853;
	xor.b32  	%r3862, %r3861, %r3857;
	st.global.v2.u32 	[%rd2+16], {%r3857, %r3862};
	add.s32 	%r3863, %r3850, 362437;
	st.global.v2.u32 	[%rd2], {%r3863, %r3854};
	add.s32 	%r3864, %r3862, %r3863;
	cvt.rn.f32.u32 	%f469, %r3864;
	fma.rn.f32 	%f470, %f469, 0f2F800000, 0f2F000000;
	mul.f32 	%f471, %f470, 0f40C00000;
	cvt.rzi.s32.f32 	%r3865, %f471;
	add.s32 	%r3866, %r3865, 1;
	mul.wide.s32 	%rd395, %r5398, 4;
	add.s64 	%rd396, %rd3, %rd395;
	st.global.u32 	[%rd396], %r3866;
	ld.global.v2.u32 	{%r3867, %r3868}, [%rd2];
	shr.u32 	%r3869, %r3868, 2;
	xor.b32  	%r3870, %r3869, %r3868;
	ld.global.v2.u32 	{%r3871, %r3872}, [%rd2+8];
	ld.global.v2.u32 	{%r3873, %r3874}, [%rd2+16];
	st.global.v2.u32 	[%rd2+8], {%r3872, %r3873};
	shl.b32 	%r3875, %r3874, 4;
	shl.b32 	%r3876, %r3870, 1;
	xor.b32  	%r3877, %r3876, %r3875;
	xor.b32  	%r3878, %r3877, %r3870;
	xor.b32  	%r3879, %r3878, %r3874;
	st.global.v2.u32 	[%rd2+16], {%r3874, %r3879};
	add.s32 	%r3880, %r3867, 362437;
	st.global.v2.u32 	[%rd2], {%r3880, %r3871};
	add.s32 	%r3881, %r3879, %r3880;
	cvt.rn.f32.u32 	%f472, %r3881;
	fma.rn.f32 	%f473, %f472, 0f2F800000, 0f2F000000;
	mul.f32 	%f474, %f473, 0f40C00000;
	cvt.rzi.s32.f32 	%r3882, %f474;
	add.s32 	%r3883, %r3882, 1;
	add.s64 	%rd397, %rd396, %rd19;
	st.global.u32 	[%rd397], %r3883;
	ld.global.v2.u32 	{%r3884, %r3885}, [%rd2];
	shr.u32 	%r3886, %r3885, 2;
	xor.b32  	%r3887, %r3886, %r3885;
	ld.global.v2.u32 	{%r3888, %r3889}, [%rd2+8];
	ld.global.v2.u32 	{%r3890, %r3891}, [%rd2+16];
	st.global.v2.u32 	[%rd2+8], {%r3889, %r3890};
	shl.b32 	%r3892, %r3891, 4;
	shl.b32 	%r3893, %r3887, 1;
	xor.b32  	%r3894, %r3893, %r3892;
	xor.b32  	%r3895, %r3894, %r3887;
	xor.b32  	%r3896, %r3895, %r3891;
	st.global.v2.u32 	[%rd2+16], {%r3891, %r3896};
	add.s32 	%r3897, %r3884, 362437;
	st.global.v2.u32 	[%rd2], {%r3897, %r3888};
	add.s32 	%r3898, %r3896, %r3897;
	cvt.rn.f32.u32 	%f475, %r3898;
	fma.rn.f32 	%f476, %f475, 0f2F800000, 0f2F000000;
	mul.f32 	%f477, %f476, 0f40C00000;
	cvt.rzi.s32.f32 	%r3899, %f477;
	add.s32 	%r3900, %r3899, 1;
	add.s64 	%rd398, %rd397, %rd19;
	st.global.u32 	[%rd398], %r3900;
	ld.global.v2.u32 	{%r3901, %r3902}, [%rd2];
	shr.u32 	%r3903, %r3902, 2;
	xor.b32  	%r3904, %r3903, %r3902;
	ld.global.v2.u32 	{%r3905, %r3906}, [%rd2+8];
	ld.global.v2.u32 	{%r3907, %r3908}, [%rd2+16];
	st.global.v2.u32 	[%rd2+8], {%r3906, %r3907};
	shl.b32 	%r3909, %r3908, 4;
	shl.b32 	%r3910, %r3904, 1;
	xor.b32  	%r3911, %r3910, %r3909;
	xor.b32  	%r3912, %r3911, %r3904;
	xor.b32  	%r3913, %r3912, %r3908;
	st.global.v2.u32 	[%rd2+16], {%r3908, %r3913};
	add.s32 	%r3914, %r3901, 362437;
	st.global.v2.u32 	[%rd2], {%r3914, %r3905};
	add.s32 	%r3915, %r3913, %r3914;
	cvt.rn.f32.u32 	%f478, %r3915;
	fma.rn.f32 	%f479, %f478, 0f2F800000, 0f2F000000;
	mul.f32 	%f480, %f479, 0f40C00000;
	cvt.rzi.s32.f32 	%r3916, %f480;
	add.s32 	%r3917, %r3916, 1;
	add.s64 	%rd399, %rd398, %rd19;
	st.global.u32 	[%rd399], %r3917;
	add.s32 	%r5399, %r5399, 4;
	add.s32 	%r5398, %r5398, %r319;
	setp.ne.s32 	%p213, %r5399, 0;
	@%p213 bra 	$L__BB0_279;
$L__BB0_280:
	setp.eq.s32 	%p214, %r352, 0;
	@%p214 bra 	$L__BB0_283;
	mad.lo.s32 	%r5402, %r5400, %r568, %r323;
	neg.s32 	%r5401, %r352;
$L__BB0_282:
	.pragma "nounroll";
	ld.global.v2.u32 	{%r3918, %r3919}, [%rd2];
	shr.u32 	%r3920, %r3919, 2;
	xor.b32  	%r3921, %r3920, %r3919;
	ld.global.v2.u32 	{%r3922, %r3923}, [%rd2+8];
	ld.global.v2.u32 	{%r3924, %r3925}, [%rd2+16];
	st.global.v2.u32 	[%rd2+8], {%r3923, %r3924};
	shl.b32 	%r3926, %r3925, 4;
	shl.b32 	%r3927, %r3921, 1;
	xor.b32  	%r3928, %r3927, %r3926;
	xor.b32  	%r3929, %r3928, %r3921;
	xor.b32  	%r3930, %r3929, %r3925;
	st.global.v2.u32 	[%rd2+16], {%r3925, %r3930};
	add.s32 	%r3931, %r3918, 362437;
	st.global.v2.u32 	[%rd2], {%r3931, %r3922};
	add.s32 	%r3932, %r3930, %r3931;
	cvt.rn.f32.u32 	%f481, %r3932;
	fma.rn.f32 	%f482, %f481, 0f2F800000, 0f2F000000;
	mul.f32 	%f483, %f482, 0f40C00000;
	cvt.rzi.s32.f32 	%r3933, %f483;
	add.s32 	%r3934, %r3933, 1;
	mul.wide.s32 	%rd400, %r5402, 4;
	add.s64 	%rd401, %rd3, %rd400;
	st.global.u32 	[%rd401], %r3934;
	add.s32 	%r5402, %r5402, %r568;
	add.s32 	%r5401, %r5401, 1;
	setp.ne.s32 	%p215, %r5401, 0;
	@%p215 bra 	$L__BB0_282;
$L__BB0_283:
	mov.b32 	%r4185, -2;
	st.global.u32 	[%rd23], %r4185;
	ld.global.u32 	%r4186, [%rd1];
	add.s32 	%r4187, %r4186, 1;
	st.global.u32 	[%rd1], %r4187;
	ld.shared.u32 	%r5384, [_ZZ8ponerTNTPiiiiiiS_iiP17curandStateXORWOWE5valor+4];
$L__BB0_284:
	add.s32 	%r4188, %r5384, %r568;
	setp.ne.s32 	%p221, %r4188, %r3;
	@%p221 bra 	$L__BB0_321;
	ld.shared.u32 	%r378, [_ZZ8ponerTNTPiiiiiiS_iiP17curandStateXORWOWE5valor];
	ld.global.u32 	%r4189, [%rd5];
	setp.ne.s32 	%p222, %r378, %r4189;
	@%p222 bra 	$L__BB0_321;
	shl.b32 	%r379, %r568, 2;
	sub.s32 	%r380, %r3, %r379;
	mul.wide.s32 	%rd409, %r380, 4;
	add.s64 	%rd24, %rd3, %rd409;
	ld.global.u32 	%r4190, [%rd24];
	setp.ne.s32 	%p223, %r378, %r4190;
	@%p223 bra 	$L__BB0_321;
	mul.lo.s32 	%r5414, %r568, -3;
	mul.wide.s32 	%rd25, %r568, 4;
	add.s64 	%rd26, %rd24, %rd25;
	ld.global.u32 	%r4191, [%rd26];
	setp.ne.s32 	%p224, %r378, %r4191;
	@%p224 bra 	$L__BB0_321;
	add.s64 	%rd27, %rd26, %rd25;
	ld.global.u32 	%r4192, [%rd27];
	setp.ne.s32 	%p225, %r378, %r4192;
	@%p225 bra 	$L__BB0_321;
	add.s64 	%rd28, %rd27, %rd25;
	ld.global.u32 	%r4193, [%rd28];
	setp.ne.s32 	%p226, %r378, %r4193;
	@%p226 bra 	$L__BB0_321;
	add.s64 	%rd29, %rd5, %rd25;
	ld.global.u32 	%r4194, [%rd29];
	setp.ne.s32 	%p227, %r378, %r4194;
	@%p227 bra 	$L__BB0_321;
	add.s32 	%r4195, %r3, %r5414;
	add.s32 	%r4196, %r4195, %r379;
	add.u64 	%rd410, %SP, 0;
	add.u64 	%rd411, %SPL, 0;
	st.local.v2.u32 	[%rd411], {%r2, %r1};
	mov.u64 	%rd412, $str$6;
	cvta.global.u64 	%rd413, %rd412;
	{ // callseq 10, 0
	.param .b64 param0;
	st.param.b64 	[param0], %rd413;
	.param .b64 param1;
	st.param.b64 	[param1], %rd410;
	.param .b32 retval0;
	call.uni (retval0), 
	vprintf, 
	(
	param0, 
	param1
	);
	ld.param.b32 	%r4197, [retval0];
	} // callseq 10
	st.shared.u32 	[_ZZ8ponerTNTPiiiiiiS_iiP17curandStateXORWOWE13arr_adyacente], %r380;
	st.shared.u32 	[_ZZ8ponerTNTPiiiiiiS_iiP17curandStateXORWOWE13arr_adyacente+4], %r4195;
	shl.b32 	%r4199, %r568, 1;
	sub.s32 	%r4200, %r3, %r4199;
	st.shared.u32 	[_ZZ8ponerTNTPiiiiiiS_iiP17curandStateXORWOWE13arr_adyacente+8], %r4200;
	sub.s32 	%r4201, %r3, %r568;
	st.shared.u32 	[_ZZ8ponerTNTPiiiiiiS_iiP17curandStateXORWOWE13arr_adyacente+12], %r4201;
	st.shared.u32 	[_ZZ8ponerTNTPiiiiiiS_iiP17curandStateXORWOWE13arr_adyacente+16], %r3;
	st.shared.u32 	[_ZZ8ponerTNTPiiiiiiS_iiP17curandStateXORWOWE13arr_adyacente+20], %r4196;
	div.s32 	%r382, %r380, %r568;
	div.s32 	%r383, %r4196, %r568;
	add.s32 	%r384, %r382, %r569;
	mul.lo.s32 	%r4202, %r382, %r568;
	sub.s32 	%r385, %r380, %r4202;
	setp.eq.s32 	%p228, %r382, 0;
	@%p228 bra 	$L__BB0_311;
	add.s32 	%r4203, %r3, %r5414;
	div.s32 	%r4204, %r4203, %r568;
	setp.eq.s32 	%p229, %r4204, 0;
	@%p229 bra 	$L__BB0_311;
	shl.b32 	%r4205, %r568, 1;
	sub.s32 	%r4206, %r3, %r4205;
	div.s32 	%r4207, %r4206, %r568;
	setp.eq.s32 	%p230, %r4207, 0;
	@%p230 bra 	$L__BB0_311;
	sub.s32 	%r4208, %r3, %r568;
	div.s32 	%r4209, %r4208, %r568;
	setp.eq.s32 	%p231, %r4209, 0;
	@%p231 bra 	$L__BB0_311;
	div.s32 	%r4210, %r3, %r568;
	setp.eq.s32 	%p232, %r4210, 0;
	setp.eq.s32 	%p233, %r383, 0;
	or.pred  	%p234, %p233, %p232;
	@%p234 bra 	$L__BB0_311;
	not.b32 	%r4211, %r383;
	add.s32 	%r386, %r384, %r4211;
	setp.lt.s32 	%p235, %r386, 1;
	@%p235 bra 	$L__BB0_303;
	sub.s32 	%r4213, %r384, %r383;
	add.s32 	%r4214, %r4213, -2;
	and.b32  	%r387, %r386, 3;
	setp.lt.u32 	%p236, %r4214, 3;
	mov.b32 	%r5404, 0;
	@%p236 bra 	$L__BB0_300;
	and.b32  	%r5404, %r386, 2147483644;
	neg.s32 	%r5416, %r5404;
	shl.b32 	%r4215, %r568, 2;
	neg.s32 	%r5415, %r4215;
	shl.b32 	%r4216, %r568, 1;
	neg.s32 	%r5413, %r4216;
	neg.s32 	%r5412, %r568;
$L__BB0_299:
	mul.wide.s32 	%rd414, %r5412, 4;
	add.s64 	%rd415, %rd24, %rd414;
	ld.global.u32 	%r4217, [%rd415];
	add.s64 	%rd416, %rd29, %rd414;
	st.global.u32 	[%rd416], %r4217;
	mul.wide.s32 	%rd417, %r5413, 4;
	add.s64 	%rd418, %rd24, %rd417;
	ld.global.u32 	%r4218, [%rd418];
	add.s64 	%rd419, %rd29, %rd417;
	st.global.u32 	[%rd419], %r4218;
	mul.wide.s32 	%rd420, %r5414, 4;
	add.s64 	%rd421, %rd24, %rd420;
	ld.global.u32 	%r4219, [%rd421];
	add.s64 	%rd422, %rd29, %rd420;
	st.global.u32 	[%rd422], %r4219;
	mul.wide.s32 	%rd423, %r5415, 4;
	add.s64 	%rd424, %rd24, %rd423;
	ld.global.u32 	%r4220, [%rd424];
	add.s64 	%rd425, %rd29, %rd423;
	st.global.u32 	[%rd425], %r4220;
	add.s32 	%r5416, %r5416, 4;
	sub.s32 	%r5415, %r5415, %r379;
	sub.s32 	%r5414, %r5414, %r379;
	sub.s32 	%r5413, %r5413, %r379;
	sub.s32 	%r5412, %r5412, %r379;
	setp.eq.s32 	%p237, %r5416, 0;
	@%p237 bra 	$L__BB0_300;
	bra.uni 	$L__BB0_299;
$L__BB0_300:
	setp.eq.s32 	%p238, %r387, 0;
	@%p238 bra 	$L__BB0_303;
	not.b32 	%r4221, %r5404;
	mul.lo.s32 	%r5406, %r568, %r4221;
	neg.s32 	%r5405, %r387;
$L__BB0_302:
	.pragma "nounroll";
	mul.wide.s32 	%rd426, %r5406, 4;
	add.s64 	%rd427, %rd24, %rd426;
	ld.global.u32 	%r4222, [%rd427];
	add.s64 	%rd428, %rd29, %rd426;
	st.global.u32 	[%rd428], %r4222;
	sub.s32 	%r5406, %r5406, %r568;
	add.s32 	%r5405, %r5405, 1;
	setp.ne.s32 	%p239, %r5405, 0;
	@%p239 bra 	$L__BB0_302;
$L__BB0_303:
	setp.lt.s32 	%p240, %r382, 1;
	@%p240 bra 	$L__BB0_320;
	setp.ne.s32 	%p241, %r571, 1;
	@%p241 bra 	$L__BB0_314;
	and.b32  	%r400, %r382, 3;
	setp.lt.u32 	%p246, %r382, 4;
	mov.b32 	%r5409, 0;
	@%p246 bra 	$L__BB0_308;
	and.b32  	%r5409, %r382, 2147483644;
	neg.s32 	%r5408, %r5409;
	mov.u32 	%r5407, %r385;
$L__BB0_307:
	ld.global.v2.u32 	{%r4310, %r4311}, [%rd2];
	shr.u32 	%r4312, %r4311, 2;
	xor.b32  	%r4313, %r4312, %r4311;
	ld.global.v2.u32 	{%r4314, %r4315}, [%rd2+8];
	ld.global.v2.u32 	{%r4316, %r4317}, [%rd2+16];
	st.global.v2.u32 	[%rd2+8], {%r4315, %r4316};
	shl.b32 	%r4318, %r4317, 4;
	shl.b32 	%r4319, %r4313, 1;
	xor.b32  	%r4320, %r4319, %r4318;
	xor.b32  	%r4321, %r4320, %r4313;
	xor.b32  	%r4322, %r4321, %r4317;
	st.global.v2.u32 	[%rd2+16], {%r4317, %r4322};
	add.s32 	%r4323, %r4310, 362437;
	st.global.v2.u32 	[%rd2], {%r4323, %r4314};
	add.s32 	%r4324, %r4322, %r4323;
	cvt.rn.f32.u32 	%f538, %r4324;
	fma.rn.f32 	%f539, %f538, 0f2F800000, 0f2F000000;
	mul.f32 	%f540, %f539, 0f40800000;
	cvt.rzi.s32.f32 	%r4325, %f540;
	add.s32 	%r4326, %r4325, 1;
	mul.wide.s32 	%rd436, %r5407, 4;
	add.s64 	%rd437, %rd3, %rd436;
	st.global.u32 	[%rd437], %r4326;
	ld.global.v2.u32 	{%r4327, %r4328}, [%rd2];
	shr.u32 	%r4329, %r4328, 2;
	xor.b32  	%r4330, %r4329, %r4328;
	ld.global.v2.u32 	{%r4331, %r4332}, [%rd2+8];
	ld.global.v2.u32 	{%r4333, %r4334}, [%rd2+16];
	st.global.v2.u32 	[%rd2+8], {%r4332, %r4333};
	shl.b32 	%r4335, %r4334, 4;
	shl.b32 	%r4336, %r4330, 1;
	xor.b32  	%r4337, %r4336, %r4335;
	xor.b32  	%r4338, %r4337, %r4330;
	xor.b32  	%r4339, %r4338, %r4334;
	st.global.v2.u32 	[%rd2+16], {%r4334, %r4339};
	add.s32 	%r4340, %r4327, 362437;
	st.global.v2.u32 	[%rd2], {%r4340, %r4331};
	add.s32 	%r4341, %r4339, %r4340;
	cvt.rn.f32.u32 	%f541, %r4341;
	fma.rn.f32 	%f542, %f541, 0f2F800000, 0f2F000000;
	mul.f32 	%f543, %f542, 0f40800000;
	cvt.rzi.s32.f32 	%r4342, %f543;
	add.s32 	%r4343, %r4342, 1;
	add.s64 	%rd438, %rd437, %rd25;
	st.global.u32 	[%rd438], %r4343;
	ld.global.v2.u32 	{%r4344, %r4345}, [%rd2];
	shr.u32 	%r4346, %r4345, 2;
	xor.b32  	%r4347, %r4346, %r4345;
	ld.global.v2.u32 	{%r4348, %r4349}, [%rd2+8];
	ld.global.v2.u32 	{%r4350, %r4351}, [%rd2+16];
	st.global.v2.u32 	[%rd2+8], {%r4349, %r4350};
	shl.b32 	%r4352, %r4351, 4;
	shl.b32 	%r4353, %r4347, 1;
	xor.b32  	%r4354, %r4353, %r4352;
	xor.b32  	%r4355, %r4354, %r4347;
	xor.b32  	%r4356, %r4355, %r4351;
	st.global.v2.u32 	[%rd2+16], {%r4351, %r4356};
	add.s32 	%r4357, %r4344, 362437;
	st.global.v2.u32 	[%rd2], {%r4357, %r4348};
	add.s32 	%r4358, %r4356, %r4357;
	cvt.rn.f32.u32 	%f544, %r4358;
	fma.rn.f32 	%f545, %f544, 0f2F800000, 0f2F000000;
	mul.f32 	%f546, %f545, 0f40800000;
	cvt.rzi.s32.f32 	%r4359, %f546;
	add.s32 	%r4360, %r4359, 1;
	add.s64 	%rd439, %rd438, %rd25;
	st.global.u32 	[%rd439], %r4360;
	ld.global.v2.u32 	{%r4361, %r4362}, [%rd2];
	shr.u32 	%r4363, %r4362, 2;
	xor.b32  	%r4364, %r4363, %r4362;
	ld.global.v2.u32 	{%r4365, %r4366}, [%rd2+8];
	ld.global.v2.u32 	{%r4367, %r4368}, [%rd2+16];
	st.global.v2.u32 	[%rd2+8], {%r4366, %r4367};
	shl.b32 	%r4369, %r4368, 4;
	shl.b32 	%r4370, %r4364, 1;
	xor.b32  	%r4371, %r4370, %r4369;
	xor.b32  	%r4372, %r4371, %r4364;
	xor.b32  	%r4373, %r4372, %r4368;
	st.global.v2.u32 	[%rd2+16], {%r4368, %r4373};
	add.s32 	%r4374, %r4361, 362437;
	st.global.v2.u32 	[%rd2], {%r4374, %r4365};
	add.s32 	%r4375, %r4373, %r4374;
	cvt.rn.f32.u32 	%f547, %r4375;
	fma.rn.f32 	%f548, %f547, 0f2F800000, 0f2F000000;
	mul.f32 	%f549, %f548, 0f40800000;
	cvt.rzi.s32.f32 	%r4376, %f549;
	add.s32 	%r4377, %r4376, 1;
	add.s64 	%rd440, %rd439, %rd25;
	st.global.u32 	[%rd440], %r4377;
	add.s32 	%r5408, %r5408, 4;
	add.s32 	%r5407, %r5407, %r379;
	setp.ne.s32 	%p247, %r5408, 0;
	@%p247 bra 	$L__BB0_307;
$L__BB0_308:
	setp.eq.s32 	%p248, %r400, 0;
	@%p248 bra 	$L__BB0_320;
	mad.lo.s32 	%r5411, %r5409, %r568, %r385;
	neg.s32 	%r5410, %r400;
$L__BB0_310:
	.pragma "nounroll";
	ld.global.v2.u32 	{%r4378, %r4379}, [%rd2];
	shr.u32 	%r4380, %r4379, 2;
	xor.b32  	%r4381, %r4380, %r4379;
	ld.global.v2.u32 	{%r4382, %r4383}, [%rd2+8];
	ld.global.v2.u32 	{%r4384, %r4385}, [%rd2+16];
	st.global.v2.u32 	[%rd2+8], {%r4383, %r4384};
	shl.b32 	%r4386, %r4385, 4;
	shl.b32 	%r4387, %r4381, 1;
	xor.b32  	%r4388, %r4387, %r4386;
	xor.b32  	%r4389, %r4388, %r4381;
	xor.b32  	%r4390, %r4389, %r4385;
	st.global.v2.u32 	[%rd2+16], {%r4385, %r4390};
	add.s32 	%r4391, %r4378, 362437;
	st.global.v2.u32 	[%rd2], {%r4391, %r4382};
	add.s32 	%r4392, %r4390, %r4391;
	cvt.rn.f32.u32 	%f550, %r4392;
	fma.rn.f32 	%f551, %f550, 0f2F800000, 0f2F000000;
	mul.f32 	%f552, %f551, 0f40800000;
	cvt.rzi.s32.f32 	%r4393, %f552;
	add.s32 	%r4394, %r4393, 1;
	mul.wide.s32 	%rd441, %r5411, 4;
	add.s64 	%rd442, %rd3, %rd441;
	st.global.u32 	[%rd442], %r4394;
	add.s32 	%r5411, %r5411, %r568;
	add.s32 	%r5410, %r5410, 1;
	setp.eq.s32 	%p249, %r5410, 0;
	@%p249 bra 	$L__BB0_320;
	bra.uni 	$L__BB0_310;
$L__BB0_311:
	setp.ne.s32 	%p250, %r571, 1;
	@%p250 bra 	$L__BB0_313;
	ld.global.v2.u32 	{%r4477, %r4478}, [%rd2];
	shr.u32 	%r4479, %r4478, 2;
	xor.b32  	%r4480, %r4479, %r4478;
	ld.global.v2.u32 	{%r4481, %r4482}, [%rd2+8];
	ld.global.v2.u32 	{%r4483, %r4484}, [%rd2+16];
	st.global.v2.u32 	[%rd2+8], {%r4482, %r4483};
	shl.b32 	%r4485, %r4484, 4;
	shl.b32 	%r4486, %r4480, 1;
	xor.b32  	%r4487, %r4486, %r4485;
	xor.b32  	%r4488, %r4487, %r4480;
	xor.b32  	%r4489, %r4488, %r4484;
	st.global.v2.u32 	[%rd2+16], {%r4484, %r4489};
	add.s32 	%r4490, %r4477, 362437;
	st.global.v2.u32 	[%rd2], {%r4490, %r4481};
	add.s32 	%r4491, %r4489, %r4490;
	cvt.rn.f32.u32 	%f565, %r4491;
	fma.rn.f32 	%f566, %f565, 0f2F800000, 0f2F000000;
	mul.f32 	%f567, %f566, 0f40800000;
	cvt.rzi.s32.f32 	%r4492, %f567;
	add.s32 	%r4493, %r4492, 1;
	st.global.u32 	[%rd26], %r4493;
	ld.global.v2.u32 	{%r4494, %r4495}, [%rd2];
	shr.u32 	%r4496, %r4495, 2;
	xor.b32  	%r4497, %r4496, %r4495;
	ld.global.v2.u32 	{%r4498, %r4499}, [%rd2+8];
	ld.global.v2.u32 	{%r4500, %r4501}, [%rd2+16];
	st.global.v2.u32 	[%rd2+8], {%r4499, %r4500};
	shl.b32 	%r4502, %r4501, 4;
	shl.b32 	%r4503, %r4497, 1;
	xor.b32  	%r4504, %r4503, %r4502;
	xor.b32  	%r4505, %r4504, %r4497;
	xor.b32  	%r4506, %r4505, %r4501;
	st.global.v2.u32 	[%rd2+16], {%r4501, %r4506};
	add.s32 	%r4507, %r4494, 362437;
	st.global.v2.u32 	[%rd2], {%r4507, %r4498};
	add.s32 	%r4508, %r4506, %r4507;
	cvt.rn.f32.u32 	%f568, %r4508;
	fma.rn.f32 	%f569, %f568, 0f2F800000, 0f2F000000;
	mul.f32 	%f570, %f569, 0f40800000;
	cvt.rzi.s32.f32 	%r4509, %f570;
	add.s32 	%r4510, %r4509, 1;
	st.global.u32 	[%rd27], %r4510;
	ld.global.v2.u32 	{%r4511, %r4512}, [%rd2];
	shr.u32 	%r4513, %r4512, 2;
	xor.b32  	%r4514, %r4513, %r4512;
	ld.global.v2.u32 	{%r4515, %r4516}, [%rd2+8];
	ld.global.v2.u32 	{%r4517, %r4518}, [%rd2+16];
	st.global.v2.u32 	[%rd2+8], {%r4516, %r4517};
	shl.b32 	%r4519, %r4518, 4;
	shl.b32 	%r4520, %r4514, 1;
	xor.b32  	%r4521, %r4520, %r4519;
	xor.b32  	%r4522, %r4521, %r4514;
	xor.b32  	%r4523, %r4522, %r4518;
	st.global.v2.u32 	[%rd2+16], {%r4518, %r4523};
	add.s32 	%r4524, %r4511, 362437;
	st.global.v2.u32 	[%rd2], {%r4524, %r4515};
	add.s32 	%r4525, %r4523, %r4524;
	cvt.rn.f32.u32 	%f571, %r4525;
	fma.rn.f32 	%f572, %f571, 0f2F800000, 0f2F000000;
	mul.f32 	%f573, %f572, 0f40800000;
	cvt.rzi.s32.f32 	%r4526, %f573;
	add.s32 	%r4527, %r4526, 1;
	st.global.u32 	[%rd28], %r4527;
	ld.global.v2.u32 	{%r4528, %r4529}, [%rd2];
	shr.u32 	%r4530, %r4529, 2;
	xor.b32  	%r4531, %r4530, %r4529;
	ld.global.v2.u32 	{%r4532, %r4533}, [%rd2+8];
	ld.global.v2.u32 	{%r4534, %r4535}, [%rd2+16];
	st.global.v2.u32 	[%rd2+8], {%r4533, %r4534};
	shl.b32 	%r4536, %r4535, 4;
	shl.b32 	%r4537, %r4531, 1;
	xor.b32  	%r4538, %r4537, %r4536;
	xor.b32  	%r4539, %r4538, %r4531;
	xor.b32  	%r4540, %r4539, %r4535;
	st.global.v2.u32 	[%rd2+16], {%r4535, %r4540};
	add.s32 	%r4541, %r4528, 362437;
	st.global.v2.u32 	[%rd2], {%r4541, %r4532};
	add.s32 	%r4542, %r4540, %r4541;
	cvt.rn.f32.u32 	%f574, %r4542;
	fma.rn.f32 	%f575, %f574, 0f2F800000, 0f2F000000;
	mul.f32 	%f576, %f575, 0f40800000;
	cvt.rzi.s32.f32 	%r4543, %f576;
	add.s32 	%r4544, %r4543, 1;
	st.global.u32 	[%rd5], %r4544;
	ld.global.v2.u32 	{%r4545, %r4546}, [%rd2];
	shr.u32 	%r4547, %r4546, 2;
	xor.b32  	%r4548, %r4547, %r4546;
	ld.global.v2.u32 	{%r4549, %r4550}, [%rd2+8];
	ld.global.v2.u32 	{%r4551, %r4552}, [%rd2+16];
	st.global.v2.u32 	[%rd2+8], {%r4550, %r4551};
	shl.b32 	%r4553, %r4552, 4;
	shl.b32 	%r4554, %r4548, 1;
	xor.b32  	%r4555, %r4554, %r4553;
	xor.b32  	%r4556, %r4555, %r4548;
	xor.b32  	%r4557, %r4556, %r4552;
	st.global.v2.u32 	[%rd2+16], {%r4552, %r4557};
	add.s32 	%r4558, %r4545, 362437;
	st.global.v2.u32 	[%rd2], {%r4558, %r4549};
	bra.uni 	$L__BB0_320;
$L__BB0_313:
	ld.global.v2.u32 	{%r4395, %r4396}, [%rd2];
	shr.u32 	%r4397, %r4396, 2;
	xor.b32  	%r4398, %r4397, %r4396;
	ld.global.v2.u32 	{%r4399, %r4400}, [%rd2+8];
	ld.global.v2.u32 	{%r4401, %r4402}, [%rd2+16];
	st.global.v2.u32 	[%rd2+8], {%r4400, %r4401};
	shl.b32 	%r4403, %r4402, 4;
	shl.b32 	%r4404, %r4398, 1;
	xor.b32  	%r4405, %r4404, %r4403;
	xor.b32  	%r4406, %r4405, %r4398;
	xor.b32  	%r4407, %r4406, %r4402;
	st.global.v2.u32 	[%rd2+16], {%r4402, %r4407};
	add.s32 	%r4408, %r4395, 362437;
	st.global.v2.u32 	[%rd2], {%r4408, %r4399};
	add.s32 	%r4409, %r4407, %r4408;
	cvt.rn.f32.u32 	%f553, %r4409;
	fma.rn.f32 	%f554, %f553, 0f2F800000, 0f2F000000;
	mul.f32 	%f555, %f554, 0f40C00000;
	cvt.rzi.s32.f32 	%r4410, %f555;
	add.s32 	%r4411, %r4410, 1;
	st.global.u32 	[%rd26], %r4411;
	ld.global.v2.u32 	{%r4412, %r4413}, [%rd2];
	shr.u32 	%r4414, %r4413, 2;
	xor.b32  	%r4415, %r4414, %r4413;
	ld.global.v2.u32 	{%r4416, %r4417}, [%rd2+8];
	ld.global.v2.u32 	{%r4418, %r4419}, [%rd2+16];
	st.global.v2.u32 	[%rd2+8], {%r4417, %r4418};
	shl.b32 	%r4420, %r4419, 4;
	shl.b32 	%r4421, %r4415, 1;
	xor.b32  	%r4422, %r4421, %r4420;
	xor.b32  	%r4423, %r4422, %r4415;
	xor.b32  	%r4424, %r4423, %r4419;
	st.global.v2.u32 	[%rd2+16], {%r4419, %r4424};
	add.s32 	%r4425, %r4412, 362437;
	st.global.v2.u32 	[%rd2], {%r4425, %r4416};
	add.s32 	%r4426, %r4424, %r4425;
	cvt.rn.f32.u32 	%f556, %r4426;
	fma.rn.f32 	%f557, %f556, 0f2F800000, 0f2F000000;
	mul.f32 	%f558, %f557, 0f40C00000;
	cvt.rzi.s32.f32 	%r4427, %f558;
	add.s32 	%r4428, %r4427, 1;
	st.global.u32 	[%rd27], %r4428;
	ld.global.v2.u32 	{%r4429, %r4430}, [%rd2];
	shr.u32 	%r4431, %r4430, 2;
	xor.b32  	%r4432, %r4431, %r4430;
	ld.global.v2.u32 	{%r4433, %r4434}, [%rd2+8];
	ld.global.v2.u32 	{%r4435, %r4436}, [%rd2+16];
	st.global.v2.u32 	[%rd2+8], {%r4434, %r4435};
	shl.b32 	%r4437, %r4436, 4;
	shl.b32 	%r4438, %r4432, 1;
	xor.b32  	%r4439, %r4438, %r4437;
	xor.b32  	%r4440, %r4439, %r4432;
	xor.b32  	%r4441, %r4440, %r4436;
	st.global.v2.u32 	[%rd2+16], {%r4436, %r4441};
	add.s32 	%r4442, %r4429, 362437;
	st.global.v2.u32 	[%rd2], {%r4442, %r4433};
	add.s32 	%r4443, %r4441, %r4442;
	cvt.rn.f32.u32 	%f559, %r4443;
	fma.rn.f32 	%f560, %f559, 0f2F800000, 0f2F000000;
	mul.f32 	%f561, %f560, 0f40C00000;
	cvt.rzi.s32.f32 	%r4444, %f561;
	add.s32 	%r4445, %r4444, 1;
	st.global.u32 	[%rd28], %r4445;
	ld.global.v2.u32 	{%r4446, %r4447}, [%rd2];
	shr.u32 	%r4448, %r4447, 2;
	xor.b32  	%r4449, %r4448, %r4447;
	ld.global.v2.u32 	{%r4450, %r4451}, [%rd2+8];
	ld.global.v2.u32 	{%r4452, %r4453}, [%rd2+16];
	st.global.v2.u32 	[%rd2+8], {%r4451, %r4452};
	shl.b32 	%r4454, %r4453, 4;
	shl.b32 	%r4455, %r4449, 1;
	xor.b32  	%r4456, %r4455, %r4454;
	xor.b32  	%r4457, %r4456, %r4449;
	xor.b32  	%r4458, %r4457, %r4453;
	st.global.v2.u32 	[%rd2+16], {%r4453, %r4458};
	add.s32 	%r4459, %r4446, 362437;
	st.global.v2.u32 	[%rd2], {%r4459, %r4450};
	add.s32 	%r4460, %r4458, %r4459;
	cvt.rn.f32.u32 	%f562, %r4460;
	fma.rn.f32 	%f563, %f562, 0f2F800000, 0f2F000000;
	mul.f32 	%f564, %f563, 0f40C00000;
	cvt.rzi.s32.f32 	%r4461, %f564;
	add.s32 	%r4462, %r4461, 1;
	st.global.u32 	[%rd5], %r4462;
	ld.global.v2.u32 	{%r4463, %r4464}, [%rd2];
	shr.u32 	%r4465, %r4464, 2;
	xor.b32  	%r4466, %r4465, %r4464;
	ld.global.v2.u32 	{%r4467, %r4468}, [%rd2+8];
	ld.global.v2.u32 	{%r4469, %r4470}, [%rd2+16];
	st.global.v2.u32 	[%rd2+8], {%r4468, %r4469};
	shl.b32 	%r4471, %r4470, 4;
	shl.b32 	%r4472, %r4466, 1;
	xor.b32  	%r4473, %r4472, %r4471;
	xor.b32  	%r4474, %r4473, %r4466;
	xor.b32  	%r4475, %r4474, %r4470;
	st.global.v2.u32 	[%rd2+16], {%r4470, %r4475};
	add.s32 	%r4476, %r4463, 362437;
	st.global.v2.u32 	[%rd2], {%r4476, %r4467};
	bra.uni 	$L__BB0_320;
$L__BB0_314:
	and.b32  	%r414, %r382, 3;
	setp.lt.u32 	%p242, %r382, 4;
	mov.b32 	%r5419, 0;
	@%p242 bra 	$L__BB0_317;
	and.b32  	%r5419, %r382, 2147483644;
	neg.s32 	%r5418, %r5419;
	mov.u32 	%r5417, %r385;
$L__BB0_316:
	ld.global.v2.u32 	{%r4224, %r4225}, [%rd2];
	shr.u32 	%r4226, %r4225, 2;
	xor.b32  	%r4227, %r4226, %r4225;
	ld.global.v2.u32 	{%r4228, %r4229}, [%rd2+8];
	ld.global.v2.u32 	{%r4230, %r4231}, [%rd2+16];
	st.global.v2.u32 	[%rd2+8], {%r4229, %r4230};
	shl.b32 	%r4232, %r4231, 4;
	shl.b32 	%r4233, %r4227, 1;
	xor.b32  	%r4234, %r4233, %r4232;
	xor.b32  	%r4235, %r4234, %r4227;
	xor.b32  	%r4236, %r4235, %r4231;
	st.global.v2.u32 	[%rd2+16], {%r4231, %r4236};
	add.s32 	%r4237, %r4224, 362437;
	st.global.v2.u32 	[%rd2], {%r4237, %r4228};
	add.s32 	%r4238, %r4236, %r4237;
	cvt.rn.f32.u32 	%f523, %r4238;
	fma.rn.f32 	%f524, %f523, 0f2F800000, 0f2F000000;
	mul.f32 	%f525, %f524, 0f40C00000;
	cvt.rzi.s32.f32 	%r4239, %f525;
	add.s32 	%r4240, %r4239, 1;
	mul.wide.s32 	%rd429, %r5417, 4;
	add.s64 	%rd430, %rd3, %rd429;
	st.global.u32 	[%rd430], %r4240;
	ld.global.v2.u32 	{%r4241, %r4242}, [%rd2];
	shr.u32 	%r4243, %r4242, 2;
	xor.b32  	%r4244, %r4243, %r4242;
	ld.global.v2.u32 	{%r4245, %r4246}, [%rd2+8];
	ld.global.v2.u32 	{%r4247, %r4248}, [%rd2+16];
	st.global.v2.u32 	[%rd2+8], {%r4246, %r4247};
	shl.b32 	%r4249, %r4248, 4;
	shl.b32 	%r4250, %r4244, 1;
	xor.b32  	%r4251, %r4250, %r4249;
	xor.b32  	%r4252, %r4251, %r4244;
	xor.b32  	%r4253, %r4252, %r4248;
	st.global.v2.u32 	[%rd2+16], {%r4248, %r4253};
	add.s32 	%r4254, %r4241, 362437;
	st.global.v2.u32 	[%rd2], {%r4254, %r4245};
	add.s32 	%r4255, %r4253, %r4254;
	cvt.rn.f32.u32 	%f526, %r4255;
	fma.rn.f32 	%f527, %f526, 0f2F800000, 0f2F000000;
	mul.f32 	%f528, %f527, 0f40C00000;
	cvt.rzi.s32.f32 	%r4256, %f528;
	add.s32 	%r4257, %r4256, 1;
	add.s64 	%rd431, %rd430, %rd25;
	st.global.u32 	[%rd431], %r4257;
	ld.global.v2.u32 	{%r4258, %r4259}, [%rd2];
	shr.u32 	%r4260, %r4259, 2;
	xor.b32  	%r4261, %r4260, %r4259;
	ld.global.v2.u32 	{%r4262, %r4263}, [%rd2+8];
	ld.global.v2.u32 	{%r4264, %r4265}, [%rd2+16];
	st.global.v2.u32 	[%rd2+8], {%r4263, %r4264};
	shl.b32 	%r4266, %r4265, 4;
	shl.b32 	%r4267, %r4261, 1;
	xor.b32  	%r4268, %r4267, %r4266;
	xor.b32  	%r4269, %r4268, %r4261;
	xor.b32  	%r4270, %r4269, %r4265;
	st.global.v2.u32 	[%rd2+16], {%r4265, %r4270};
	add.s32 	%r4271, %r4258, 362437;
	st.global.v2.u32 	[%rd2], {%r4271, %r4262};
	add.s32 	%r4272, %r4270, %r4271;
	cvt.rn.f32.u32 	%f529, %r4272;
	fma.rn.f32 	%f530, %f529, 0f2F800000, 0f2F000000;
	mul.f32 	%f531, %f530, 0f40C00000;
	cvt.rzi.s32.f32 	%r4273, %f531;
	add.s32 	%r4274, %r4273, 1;
	add.s64 	%rd432, %rd431, %rd25;
	st.global.u32 	[%rd432], %r4274;
	ld.global.v2.u32 	{%r4275, %r4276}, [%rd2];
	shr.u32 	%r4277, %r4276, 2;
	xor.b32  	%r4278, %r4277, %r4276;
	ld.global.v2.u32 	{%r4279, %r4280}, [%rd2+8];
	ld.global.v2.u32 	{%r4281, %r4282}, [%rd2+16];
	st.global.v2.u32 	[%rd2+8], {%r4280, %r4281};
	shl.b32 	%r4283, %r4282, 4;
	shl.b32 	%r4284, %r4278, 1;
	xor.b32  	%r4285, %r4284, %r4283;
	xor.b32  	%r4286, %r4285, %r4278;
	xor.b32  	%r4287, %r4286, %r4282;
	st.global.v2.u32 	[%rd2+16], {%r4282, %r4287};
	add.s32 	%r4288, %r4275, 362437;
	st.global.v2.u32 	[%rd2], {%r4288, %r4279};
	add.s32 	%r4289, %r4287, %r4288;
	cvt.rn.f32.u32 	%f532, %r4289;
	fma.rn.f32 	%f533, %f532, 0f2F800000, 0f2F000000;
	mul.f32 	%f534, %f533, 0f40C00000;
	cvt.rzi.s32.f32 	%r4290, %f534;
	add.s32 	%r4291, %r4290, 1;
	add.s64 	%rd433, %rd432, %rd25;
	st.global.u32 	[%rd433], %r4291;
	add.s32 	%r5418, %r5418, 4;
	add.s32 	%r5417, %r5417, %r379;
	setp.ne.s32 	%p243, %r5418, 0;
	@%p243 bra 	$L__BB0_316;
$L__BB0_317:
	setp.eq.s32 	%p244, %r414, 0;
	@%p244 bra 	$L__BB0_320;
	mad.lo.s32 	%r5421, %r5419, %r568, %r385;
	neg.s32 	%r5420, %r414;
$L__BB0_319:
	.pragma "nounroll";
	ld.global.v2.u32 	{%r4292, %r4293}, [%rd2];
	shr.u32 	%r4294, %r4293, 2;
	xor.b32  	%r4295, %r4294, %r4293;
	ld.global.v2.u32 	{%r4296, %r4297}, [%rd2+8];
	ld.global.v2.u32 	{%r4298, %r4299}, [%rd2+16];
	st.global.v2.u32 	[%rd2+8], {%r4297, %r4298};
	shl.b32 	%r4300, %r4299, 4;
	shl.b32 	%r4301, %r4295, 1;
	xor.b32  	%r4302, %r4301, %r4300;
	xor.b32  	%r4303, %r4302, %r4295;
	xor.b32  	%r4304, %r4303, %r4299;
	st.global.v2.u32 	[%rd2+16], {%r4299, %r4304};
	add.s32 	%r4305, %r4292, 362437;
	st.global.v2.u32 	[%rd2], {%r4305, %r4296};
	add.s32 	%r4306, %r4304, %r4305;
	cvt.rn.f32.u32 	%f535, %r4306;
	fma.rn.f32 	%f536, %f535, 0f2F800000, 0f2F000000;
	mul.f32 	%f537, %f536, 0f40C00000;
	cvt.rzi.s32.f32 	%r4307, %f537;
	add.s32 	%r4308, %r4307, 1;
	mul.wide.s32 	%rd434, %r5421, 4;
	add.s64 	%rd435, %rd3, %rd434;
	st.global.u32 	[%rd435], %r4308;
	add.s32 	%r5421, %r5421, %r568;
	add.s32 	%r5420, %r5420, 1;
	setp.ne.s32 	%p245, %r5420, 0;
	@%p245 bra 	$L__BB0_319;
$L__BB0_320:
	mov.b32 	%r4559, -2;
	st.global.u32 	[%rd29], %r4559;
	ld.global.u32 	%r4560, [%rd1];
	add.s32 	%r4561, %r4560, 1;
	st.global.u32 	[%rd1], %r4561;
	ld.shared.u32 	%r5384, [_ZZ8ponerTNTPiiiiiiS_iiP17curandStateXORWOWE5valor+4];
$L__BB0_321:
	add.s32 	%r4562, %r5384, %r568;
	setp.ne.s32 	%p251, %r4562, %r3;
	@%p251 bra 	$L__BB0_359;
	ld.shared.u32 	%r440, [_ZZ8ponerTNTPiiiiiiS_iiP17curandStateXORWOWE5valor];
	ld.global.u32 	%r4563, [%rd5];
	setp.ne.s32 	%p252, %r440, %r4563;
	@%p252 bra 	$L__BB0_359;
	mad.lo.s32 	%r441, %r568, -5, %r3;
	mul.wide.s32 	%rd443, %r441, 4;
	add.s64 	%rd30, %rd3, %rd443;
	ld.global.u32 	%r4564, [%rd30];
	setp.ne.s32 	%p253, %r440, %r4564;
	@%p253 bra 	$L__BB0_359;
	shl.b32 	%r442, %r568, 2;
	mul.wide.s32 	%rd31, %r568, 4;
	add.s64 	%rd32, %rd30, %rd31;
	ld.global.u32 	%r4565, [%rd32];
	setp.ne.s32 	%p254, %r440, %r4565;
	@%p254 bra 	$L__BB0_359;
	shl.b32 	%r4566, %r568, 1;
	add.s32 	%r443, %r441, %r4566;
	add.s64 	%rd33, %rd32, %rd31;
	ld.global.u32 	%r4567, [%rd33];
	setp.ne.s32 	%p255, %r440, %r4567;
	@%p255 bra 	$L__BB0_359;
	add.s64 	%rd34, %rd33, %rd31;
	ld.global.u32 	%r4568, [%rd34];
	setp.ne.s32 	%p256, %r440, %r4568;
	@%p256 bra 	$L__BB0_359;
	add.s64 	%rd35, %rd34, %rd31;
	ld.global.u32 	%r4569, [%rd35];
	setp.ne.s32 	%p257, %r440, %r4569;
	@%p257 bra 	$L__BB0_359;
	add.u64 	%rd444, %SP, 0;
	add.u64 	%rd445, %SPL, 0;
	st.local.v2.u32 	[%rd445], {%r2, %r1};
	mov.u64 	%rd446, $str$7;
	cvta.global.u64 	%rd447, %rd446;
	{ // callseq 11, 0
	.param .b64 param0;
	st.param.b64 	[param0], %rd447;
	.param .b64 param1;
	st.param.b64 	[param1], %rd444;
	.param .b32 retval0;
	call.uni (retval0), 
	vprintf, 
	(
	param0, 
	param1
	);
	ld.param.b32 	%r4570, [retval0];
	} // callseq 11
	st.shared.u32 	[_ZZ8ponerTNTPiiiiiiS_iiP17curandStateXORWOWE13arr_adyacente], %r441;
	sub.s32 	%r4572, %r3, %r442;
	st.shared.u32 	[_ZZ8ponerTNTPiiiiiiS_iiP17curandStateXORWOWE13arr_adyacente+4], %r4572;
	st.shared.u32 	[_ZZ8ponerTNTPiiiiiiS_iiP17curandStateXORWOWE13arr_adyacente+8], %r443;
	shl.b32 	%r4573, %r568, 1;
	sub.s32 	%r4574, %r3, %r4573;
	st.shared.u32 	[_ZZ8ponerTNTPiiiiiiS_iiP17curandStateXORWOWE13arr_adyacente+12], %r4574;
	sub.s32 	%r4575, %r3, %r568;
	st.shared.u32 	[_ZZ8ponerTNTPiiiiiiS_iiP17curandStateXORWOWE13arr_adyacente+16], %r4575;
	st.shared.u32 	[_ZZ8ponerTNTPiiiiiiS_iiP17curandStateXORWOWE13arr_adyacente+20], %r3;
	div.s32 	%r444, %r441, %r568;
	div.s32 	%r445, %r3, %r568;
	add.s32 	%r446, %r444, %r569;
	mul.lo.s32 	%r4576, %r444, %r568;
	sub.s32 	%r447, %r441, %r4576;
	setp.eq.s32 	%p258, %r444, 0;
	@%p258 bra 	$L__BB0_348;
	sub.s32 	%r4577, %r3, %r442;
	div.s32 	%r4578, %r4577, %r568;
	setp.eq.s32 	%p259, %r4578, 0;
	@%p259 bra 	$L__BB0_348;
	div.s32 	%r4579, %r443, %r568;
	setp.eq.s32 	%p260, %r4579, 0;
	@%p260 bra 	$L__BB0_348;
	shl.b32 	%r4580, %r568, 1;
	sub.s32 	%r4581, %r3, %r4580;
	div.s32 	%r4582, %r4581, %r568;
	setp.eq.s32 	%p261, %r4582, 0;
	@%p261 bra 	$L__BB0_348;
	sub.s32 	%r4583, %r3, %r568;
	div.s32 	%r4584, %r4583, %r568;
	setp.eq.s32 	%p262, %r4584, 0;
	setp.eq.s32 	%p263, %r445, 0;
	or.pred  	%p264, %p263, %p262;
	@%p264 bra 	$L__BB0_348;
	not.b32 	%r4585, %r445;
	add.s32 	%r448, %r446, %r4585;
	setp.lt.s32 	%p265, %r448, 1;
	@%p265 bra 	$L__BB0_340;
	sub.s32 	%r4587, %r446, %r445;
	add.s32 	%r4588, %r4587, -2;
	and.b32  	%r449, %r448, 3;
	setp.lt.u32 	%p266, %r4588, 3;
	mov.b32 	%r5423, 0;
	@%p266 bra 	$L__BB0_337;
	and.b32  	%r5423, %r448, 2147483644;
	neg.s32 	%r5435, %r5423;
	shl.b32 	%r4589, %r568, 2;
	neg.s32 	%r5434, %r4589;
	mul.lo.s32 	%r5433, %r568, -3;
	shl.b32 	%r4590, %r568, 1;
	neg.s32 	%r5432, %r4590;
	neg.s32 	%r5431, %r568;
$L__BB0_336:
	mul.wide.s32 	%rd448, %r5431, 4;
	add.s64 	%rd449, %rd30, %rd448;
	ld.global.u32 	%r4591, [%rd449];
	add.s64 	%rd450, %rd5, %rd448;
	st.global.u32 	[%rd450], %r4591;
	mul.wide.s32 	%rd451, %r5432, 4;
	add.s64 	%rd452, %rd30, %rd451;
	ld.global.u32 	%r4592, [%rd452];
	add.s64 	%rd453, %rd35, %rd448;
	st.global.u32 	[%rd453], %r4592;
	mul.wide.s32 	%rd454, %r5433, 4;
	add.s64 	%rd455, %rd30, %rd454;
	ld.global.u32 	%r4593, [%rd455];
	add.s64 	%rd456, %rd35, %rd451;
	st.global.u32 	[%rd456], %r4593;
	mul.wide.s32 	%rd457, %r5434, 4;
	add.s64 	%rd458, %rd30, %rd457;
	ld.global.u32 	%r4594, [%rd458];
	add.s64 	%rd459, %rd35, %rd454;
	st.global.u32 	[%rd459], %r4594;
	add.s32 	%r5435, %r5435, 4;
	sub.s32 	%r5434, %r5434, %r442;
	sub.s32 	%r5433, %r5433, %r442;
	sub.s32 	%r5432, %r5432, %r442;
	sub.s32 	%r5431, %r5431, %r442;
	setp.eq.s32 	%p267, %r5435, 0;
	@%p267 bra 	$L__BB0_337;
	bra.uni 	$L__BB0_336;
$L__BB0_337:
	setp.eq.s32 	%p268, %r449, 0;
	@%p268 bra 	$L__BB0_340;
	not.b32 	%r4595, %r5423;
	mul.lo.s32 	%r5425, %r568, %r4595;
	neg.s32 	%r5424, %r449;
$L__BB0_339:
	.pragma "nounroll";
	mul.wide.s32 	%rd460, %r5425, 4;
	add.s64 	%rd461, %rd30, %rd460;
	ld.global.u32 	%r4596, [%rd461];
	add.s64 	%rd462, %rd5, %rd460;
	st.global.u32 	[%rd462], %r4596;
	sub.s32 	%r5425, %r5425, %r568;
	add.s32 	%r5424, %r5424, 1;
	setp.ne.s32 	%p269, %r5424, 0;
	@%p269 bra 	$L__BB0_339;
$L__BB0_340:
	setp.lt.s32 	%p270, %r444, 1;
	@%p270 bra 	$L__BB0_357;
	setp.ne.s32 	%p271, %r571, 1;
	@%p271 bra 	$L__BB0_351;
	and.b32  	%r463, %r444, 3;
	setp.lt.u32 	%p276, %r444, 4;
	mov.b32 	%r5428, 0;
	@%p276 bra 	$L__BB0_345;
	and.b32  	%r5428, %r444, 2147483644;
	neg.s32 	%r5427, %r5428;
	mov.u32 	%r5426, %r447;
$L__BB0_344:
	ld.global.v2.u32 	{%r4684, %r4685}, [%rd2];
	shr.u32 	%r4686, %r4685, 2;
	xor.b32  	%r4687, %r4686, %r4685;
	ld.global.v2.u32 	{%r4688, %r4689}, [%rd2+8];
	ld.global.v2.u32 	{%r4690, %r4691}, [%rd2+16];
	st.global.v2.u32 	[%rd2+8], {%r4689, %r4690};
	shl.b32 	%r4692, %r4691, 4;
	shl.b32 	%r4693, %r4687, 1;
	xor.b32  	%r4694, %r4693, %r4692;
	xor.b32  	%r4695, %r4694, %r4687;
	xor.b32  	%r4696, %r4695, %r4691;
	st.global.v2.u32 	[%rd2+16], {%r4691, %r4696};
	add.s32 	%r4697, %r4684, 362437;
	st.global.v2.u32 	[%rd2], {%r4697, %r4688};
	add.s32 	%r4698, %r4696, %r4697;
	cvt.rn.f32.u32 	%f592, %r4698;
	fma.rn.f32 	%f593, %f592, 0f2F800000, 0f2F000000;
	mul.f32 	%f594, %f593, 0f40800000;
	cvt.rzi.s32.f32 	%r4699, %f594;
	add.s32 	%r4700, %r4699, 1;
	mul.wide.s32 	%rd470, %r5426, 4;
	add.s64 	%rd471, %rd3, %rd470;
	st.global.u32 	[%rd471], %r4700;
	ld.global.v2.u32 	{%r4701, %r4702}, [%rd2];
	shr.u32 	%r4703, %r4702, 2;
	xor.b32  	%r4704, %r4703, %r4702;
	ld.global.v2.u32 	{%r4705, %r4706}, [%rd2+8];
	ld.global.v2.u32 	{%r4707, %r4708}, [%rd2+16];
	st.global.v2.u32 	[%rd2+8], {%r4706, %r4707};
	shl.b32 	%r4709, %r4708, 4;
	shl.b32 	%r4710, %r4704, 1;
	xor.b32  	%r4711, %r4710, %r4709;
	xor.b32  	%r4712, %r4711, %r4704;
	xor.b32  	%r4713, %r4712, %r4708;
	st.global.v2.u32 	[%rd2+16], {%r4708, %r4713};
	add.s32 	%r4714, %r4701, 362437;
	st.global.v2.u32 	[%rd2], {%r4714, %r4705};
	add.s32 	%r4715, %r4713, %r4714;
	cvt.rn.f32.u32 	%f595, %r4715;
	fma.rn.f32 	%f596, %f595, 0f2F800000, 0f2F000000;
	mul.f32 	%f597, %f596, 0f40800000;
	cvt.rzi.s32.f32 	%r4716, %f597;
	add.s32 	%r4717, %r4716, 1;
	add.s64 	%rd472, %rd471, %rd31;
	st.global.u32 	[%rd472], %r4717;
	ld.global.v2.u32 	{%r4718, %r4719}, [%rd2];
	shr.u32 	%r4720, %r4719, 2;
	xor.b32  	%r4721, %r4720, %r4719;
	ld.global.v2.u32 	{%r4722, %r4723}, [%rd2+8];
	ld.global.v2.u32 	{%r4724, %r4725}, [%rd2+16];
	st.global.v2.u32 	[%rd2+8], {%r4723, %r4724};
	shl.b32 	%r4726, %r4725, 4;
	shl.b32 	%r4727, %r4721, 1;
	xor.b32  	%r4728, %r4727, %r4726;
	xor.b32  	%r4729, %r4728, %r4721;
	xor.b32  	%r4730, %r4729, %r4725;
	st.global.v2.u32 	[%rd2+16], {%r4725, %r4730};
	add.s32 	%r4731, %r4718, 362437;
	st.global.v2.u32 	[%rd2], {%r4731, %r4722};
	add.s32 	%r4732, %r4730, %r4731;
	cvt.rn.f32.u32 	%f598, %r4732;
	fma.rn.f32 	%f599, %f598, 0f2F800000, 0f2F000000;
	mul.f32 	%f600, %f599, 0f40800000;
	cvt.rzi.s32.f32 	%r4733, %f600;
	add.s32 	%r4734, %r4733, 1;
	add.s64 	%rd473, %rd472, %rd31;
	st.global.u32 	[%rd473], %r4734;
	ld.global.v2.u32 	{%r4735, %r4736}, [%rd2];
	shr.u32 	%r4737, %r4736, 2;
	xor.b32  	%r4738, %r4737, %r4736;
	ld.global.v2.u32 	{%r4739, %r4740}, [%rd2+8];
	ld.global.v2.u32 	{%r4741, %r4742}, [%rd2+16];
	st.global.v2.u32 	[%rd2+8], {%r4740, %r4741};
	shl.b32 	%r4743, %r4742, 4;
	shl.b32 	%r4744, %r4738, 1;
	xor.b32  	%r4745, %r4744, %r4743;
	xor.b32  	%r4746, %r4745, %r4738;
	xor.b32  	%r4747, %r4746, %r4742;
	st.global.v2.u32 	[%rd2+16], {%r4742, %r4747};
	add.s32 	%r4748, %r4735, 362437;
	st.global.v2.u32 	[%rd2], {%r4748, %r4739};
	add.s32 	%r4749, %r4747, %r4748;
	cvt.rn.f32.u32 	%f601, %r4749;
	fma.rn.f32 	%f602, %f601, 0f2F800000, 0f2F000000;
	mul.f32 	%f603, %f602, 0f40800000;
	cvt.rzi.s32.f32 	%r4750, %f603;
	add.s32 	%r4751, %r4750, 1;
	add.s64 	%rd474, %rd473, %rd31;
	st.global.u32 	[%rd474], %r4751;
	add.s32 	%r5427, %r5427, 4;
	add.s32 	%r5426, %r5426, %r442;
	setp.ne.s32 	%p277, %r5427, 0;
	@%p277 bra 	$L__BB0_344;
$L__BB0_345:
	setp.eq.s32 	%p278, %r463, 0;
	@%p278 bra 	$L__BB0_357;
	mad.lo.s32 	%r5430, %r5428, %r568, %r447;
	neg.s32 	%r5429, %r463;
$L__BB0_347:
	.pragma "nounroll";
	ld.global.v2.u32 	{%r4752, %r4753}, [%rd2];
	shr.u32 	%r4754, %r4753, 2;
	xor.b32  	%r4755, %r4754, %r4753;
	ld.global.v2.u32 	{%r4756, %r4757}, [%rd2+8];
	ld.global.v2.u32 	{%r4758, %r4759}, [%rd2+16];
	st.global.v2.u32 	[%rd2+8], {%r4757, %r4758};
	shl.b32 	%r4760, %r4759, 4;
	shl.b32 	%r4761, %r4755, 1;
	xor.b32  	%r4762, %r4761, %r4760;
	xor.b32  	%r4763, %r4762, %r4755;
	xor.b32  	%r4764, %r4763, %r4759;
	st.global.v2.u32 	[%rd2+16], {%r4759, %r4764};
	add.s32 	%r4765, %r4752, 362437;
	st.global.v2.u32 	[%rd2], {%r4765, %r4756};
	add.s32 	%r4766, %r4764, %r4765;
	cvt.rn.f32.u32 	%f604, %r4766;
	fma.rn.f32 	%f605, %f604, 0f2F800000, 0f2F000000;
	mul.f32 	%f606, %f605, 0f40800000;
	cvt.rzi.s32.f32 	%r4767, %f606;
	add.s32 	%r4768, %r4767, 1;
	mul.wide.s32 	%rd475, %r5430, 4;
	add.s64 	%rd476, %rd3, %rd475;
	st.global.u32 	[%rd476], %r4768;
	add.s32 	%r5430, %r5430, %r568;
	add.s32 	%r5429, %r5429, 1;
	setp.eq.s32 	%p279, %r5429, 0;
	@%p279 bra 	$L__BB0_357;
	bra.uni 	$L__BB0_347;
$L__BB0_348:
	setp.ne.s32 	%p280, %r571, 1;
	@%p280 bra 	$L__BB0_350;
	ld.global.v2.u32 	{%r4853, %r4854}, [%rd2];
	shr.u32 	%r4855, %r4854, 2;
	xor.b32  	%r4856, %r4855, %r4854;
	ld.global.v2.u32 	{%r4857, %r4858}, [%rd2+8];
	ld.global.v2.u32 	{%r4859, %r4860}, [%rd2+16];
	st.global.v2.u32 	[%rd2+8], {%r4858, %r4859};
	shl.b32 	%r4861, %r4860, 4;
	shl.b32 	%r4862, %r4856, 1;
	xor.b32  	%r4863, %r4862, %r4861;
	xor.b32  	%r4864, %r4863, %r4856;
	xor.b32  	%r4865, %r4864, %r4860;
	st.global.v2.u32 	[%rd2+16], {%r4860, %r4865};
	add.s32 	%r4866, %r4853, 362437;
	st.global.v2.u32 	[%rd2], {%r4866, %r4857};
	add.s32 	%r4867, %r4865, %r4866;
	cvt.rn.f32.u32 	%f619, %r4867;
	fma.rn.f32 	%f620, %f619, 0f2F800000, 0f2F000000;
	mul.f32 	%f621, %f620, 0f40800000;
	cvt.rzi.s32.f32 	%r4868, %f621;
	add.s32 	%r4869, %r4868, 1;
	st.global.u32 	[%rd32], %r4869;
	ld.global.v2.u32 	{%r4870, %r4871}, [%rd2];
	shr.u32 	%r4872, %r4871, 2;
	xor.b32  	%r4873, %r4872, %r4871;
	ld.global.v2.u32 	{%r4874, %r4875}, [%rd2+8];
	ld.global.v2.u32 	{%r4876, %r4877}, [%rd2+16];
	st.global.v2.u32 	[%rd2+8], {%r4875, %r4876};
	shl.b32 	%r4878, %r4877, 4;
	shl.b32 	%r4879, %r4873, 1;
	xor.b32  	%r4880, %r4879, %r4878;
	xor.b32  	%r4881, %r4880, %r4873;
	xor.b32  	%r4882, %r4881, %r4877;
	st.global.v2.u32 	[%rd2+16], {%r4877, %r4882};
	add.s32 	%r4883, %r4870, 362437;
	st.global.v2.u32 	[%rd2], {%r4883, %r4874};
	add.s32 	%r4884, %r4882, %r4883;
	cvt.rn.f32.u32 	%f622, %r4884;
	fma.rn.f32 	%f623, %f622, 0f2F800000, 0f2F000000;
	mul.f32 	%f624, %f623, 0f40800000;
	cvt.rzi.s32.f32 	%r4885, %f624;
	add.s32 	%r4886, %r4885, 1;
	st.global.u32 	[%rd33], %r4886;
	ld.global.v2.u32 	{%r4887, %r4888}, [%rd2];
	shr.u32 	%r4889, %r4888, 2;
	xor.b32  	%r4890, %r4889, %r4888;
	ld.global.v2.u32 	{%r4891, %r4892}, [%rd2+8];
	ld.global.v2.u32 	{%r4893, %r4894}, [%rd2+16];
	st.global.v2.u32 	[%rd2+8], {%r4892, %r4893};
	shl.b32 	%r4895, %r4894, 4;
	shl.b32 	%r4896, %r4890, 1;
	xor.b32  	%r4897, %r4896, %r4895;
	xor.b32  	%r4898, %r4897, %r4890;
	xor.b32  	%r4899, %r4898, %r4894;
	st.global.v2.u32 	[%rd2+16], {%r4894, %r4899};
	add.s32 	%r4900, %r4887, 362437;
	st.global.v2.u32 	[%rd2], {%r4900, %r4891};
	add.s32 	%r4901, %r4899, %r4900;
	cvt.rn.f32.u32 	%f625, %r4901;
	fma.rn.f32 	%f626, %f625, 0f2F800000, 0f2F000000;
	mul.f32 	%f627, %f626, 0f40800000;
	cvt.rzi.s32.f32 	%r4902, %f627;
	add.s32 	%r4903, %r4902, 1;
	st.global.u32 	[%rd34], %r4903;
	ld.global.v2.u32 	{%r4904, %r4905}, [%rd2];
	shr.u32 	%r4906, %r4905, 2;
	xor.b32  	%r4907, %r4906, %r4905;
	ld.global.v2.u32 	{%r4908, %r4909}, [%rd2+8];
	ld.global.v2.u32 	{%r4910, %r4911}, [%rd2+16];
	st.global.v2.u32 	[%rd2+8], {%r4909, %r4910};
	shl.b32 	%r4912, %r4911, 4;
	shl.b32 	%r4913, %r4907, 1;
	xor.b32  	%r4914, %r4913, %r4912;
	xor.b32  	%r4915, %r4914, %r4907;
	xor.b32  	%r4916, %r4915, %r4911;
	st.global.v2.u32 	[%rd2+16], {%r4911, %r4916};
	add.s32 	%r4917, %r4904, 362437;
	st.global.v2.u32 	[%rd2], {%r4917, %r4908};
	add.s32 	%r4918, %r4916, %r4917;
	cvt.rn.f32.u32 	%f628, %r4918;
	fma.rn.f32 	%f629, %f628, 0f2F800000, 0f2F000000;
	mul.f32 	%f630, %f629, 0f40800000;
	cvt.rzi.s32.f32 	%r4919, %f630;
	add.s32 	%r4920, %r4919, 1;
	st.global.u32 	[%rd35], %r4920;
	ld.global.v2.u32 	{%r4921, %r4922}, [%rd2];
	shr.u32 	%r4923, %r4922, 2;
	xor.b32  	%r4924, %r4923, %r4922;
	ld.global.v2.u32 	{%r4925, %r4926}, [%rd2+8];
	ld.global.v2.u32 	{%r4927, %r4928}, [%rd2+16];
	st.global.v2.u32 	[%rd2+8], {%r4926, %r4927};
	shl.b32 	%r4929, %r4928, 4;
	shl.b32 	%r4930, %r4924, 1;
	xor.b32  	%r4931, %r4930, %r4929;
	xor.b32  	%r4932, %r4931, %r4924;
	xor.b32  	%r4933, %r4932, %r4928;
	st.global.v2.u32 	[%rd2+16], {%r4928, %r4933};
	add.s32 	%r4934, %r4921, 362437;
	st.global.v2.u32 	[%rd2], {%r4934, %r4925};
	mov.b32 	%r4935, -2;
	st.global.u32 	[%rd5], %r4935;
	bra.uni 	$L__BB0_358;
$L__BB0_350:
	ld.global.v2.u32 	{%r4770, %r4771}, [%rd2];
	shr.u32 	%r4772, %r4771, 2;
	xor.b32  	%r4773, %r4772, %r4771;
	ld.global.v2.u32 	{%r4774, %r4775}, [%rd2+8];
	ld.global.v2.u32 	{%r4776, %r4777}, [%rd2+16];
	st.global.v2.u32 	[%rd2+8], {%r4775, %r4776};
	shl.b32 	%r4778, %r4777, 4;
	shl.b32 	%r4779, %r4773, 1;
	xor.b32  	%r4780, %r4779, %r4778;
	xor.b32  	%r4781, %r4780, %r4773;
	xor.b32  	%r4782, %r4781, %r4777;
	st.global.v2.u32 	[%rd2+16], {%r4777, %r4782};
	add.s32 	%r4783, %r4770, 362437;
	st.global.v2.u32 	[%rd2], {%r4783, %r4774};
	add.s32 	%r4784, %r4782, %r4783;
	cvt.rn.f32.u32 	%f607, %r4784;
	fma.rn.f32 	%f608, %f607, 0f2F800000, 0f2F000000;
	mul.f32 	%f609, %f608, 0f40C00000;
	cvt.rzi.s32.f32 	%r4785, %f609;
	add.s32 	%r4786, %r4785, 1;
	st.global.u32 	[%rd32], %r4786;
	ld.global.v2.u32 	{%r4787, %r4788}, [%rd2];
	shr.u32 	%r4789, %r4788, 2;
	xor.b32  	%r4790, %r4789, %r4788;
	ld.global.v2.u32 	{%r4791, %r4792}, [%rd2+8];
	ld.global.v2.u32 	{%r4793, %r4794}, [%rd2+16];
	st.global.v2.u32 	[%rd2+8], {%r4792, %r4793};
	shl.b32 	%r4795, %r4794, 4;
	shl.b32 	%r4796, %r4790, 1;
	xor.b32  	%r4797, %r4796, %r4795;
	xor.b32  	%r4798, %r4797, %r4790;
	xor.b32  	%r4799, %r4798, %r4794;
	st.global.v2.u32 	[%rd2+16], {%r4794, %r4799};
	add.s32 	%r4800, %r4787, 362437;
	st.global.v2.u32 	[%rd2], {%r4800, %r4791};
	add.s32 	%r4801, %r4799, %r4800;
	cvt.rn.f32.u32 	%f610, %r4801;
	fma.rn.f32 	%f611, %f610, 0f2F800000, 0f2F000000;
	mul.f32 	%f612, %f611, 0f40C00000;
	cvt.rzi.s32.f32 	%r4802, %f612;
	add.s32 	%r4803, %r4802, 1;
	st.global.u32 	[%rd33], %r4803;
	ld.global.v2.u32 	{%r4804, %r4805}, [%rd2];
	shr.u32 	%r4806, %r4805, 2;
	xor.b32  	%r4807, %r4806, %r4805;
	ld.global.v2.u32 	{%r4808, %r4809}, [%rd2+8];
	ld.global.v2.u32 	{%r4810, %r4811}, [%rd2+16];
	st.global.v2.u32 	[%rd2+8], {%r4809, %r4810};
	shl.b32 	%r4812, %r4811, 4;
	shl.b32 	%r4813, %r4807, 1;
	xor.b32  	%r4814, %r4813, %r4812;
	xor.b32  	%r4815, %r4814, %r4807;
	xor.b32  	%r4816, %r4815, %r4811;
	st.global.v2.u32 	[%rd2+16], {%r4811, %r4816};
	add.s32 	%r4817, %r4804, 362437;
	st.global.v2.u32 	[%rd2], {%r4817, %r4808};
	add.s32 	%r4818, %r4816, %r4817;
	cvt.rn.f32.u32 	%f613, %r4818;
	fma.rn.f32 	%f614, %f613, 0f2F800000, 0f2F000000;
	mul.f32 	%f615, %f614, 0f40C00000;
	cvt.rzi.s32.f32 	%r4819, %f615;
	add.s32 	%r4820, %r4819, 1;
	st.global.u32 	[%rd34], %r4820;
	ld.global.v2.u32 	{%r4821, %r4822}, [%rd2];
	shr.u32 	%r4823, %r4822, 2;
	xor.b32  	%r4824, %r4823, %r4822;
	ld.global.v2.u32 	{%r4825, %r4826}, [%rd2+8];
	ld.global.v2.u32 	{%r4827, %r4828}, [%rd2+16];
	st.global.v2.u32 	[%rd2+8], {%r4826, %r4827};
	shl.b32 	%r4829, %r4828, 4;
	shl.b32 	%r4830, %r4824, 1;
	xor.b32  	%r4831, %r4830, %r4829;
	xor.b32  	%r4832, %r4831, %r4824;
	xor.b32  	%r4833, %r4832, %r4828;
	st.global.v2.u32 	[%rd2+16], {%r4828, %r4833};
	add.s32 	%r4834, %r4821, 362437;
	st.global.v2.u32 	[%rd2], {%r4834, %r4825};
	add.s32 	%r4835, %r4833, %r4834;
	cvt.rn.f32.u32 	%f616, %r4835;
	fma.rn.f32 	%f617, %f616, 0f2F800000, 0f2F000000;
	mul.f32 	%f618, %f617, 0f40C00000;
	cvt.rzi.s32.f32 	%r4836, %f618;
	add.s32 	%r4837, %r4836, 1;
	st.global.u32 	[%rd35], %r4837;
	ld.global.v2.u32 	{%r4838, %r4839}, [%rd2];
	shr.u32 	%r4840, %r4839, 2;
	xor.b32  	%r4841, %r4840, %r4839;
	ld.global.v2.u32 	{%r4842, %r4843}, [%rd2+8];
	ld.global.v2.u32 	{%r4844, %r4845}, [%rd2+16];
	st.global.v2.u32 	[%rd2+8], {%r4843, %r4844};
	shl.b32 	%r4846, %r4845, 4;
	shl.b32 	%r4847, %r4841, 1;
	xor.b32  	%r4848, %r4847, %r4846;
	xor.b32  	%r4849, %r4848, %r4841;
	xor.b32  	%r4850, %r4849, %r4845;
	st.global.v2.u32 	[%rd2+16], {%r4845, %r4850};
	add.s32 	%r4851, %r4838, 362437;
	st.global.v2.u32 	[%rd2], {%r4851, %r4842};
	mov.b32 	%r4852, -2;
	st.global.u32 	[%rd5], %r4852;
	bra.uni 	$L__BB0_358;
$L__BB0_351:
	and.b32  	%r477, %r444, 3;
	setp.lt.u32 	%p272, %r444, 4;
	mov.b32 	%r5438, 0;
	@%p272 bra 	$L__BB0_354;
	and.b32  	%r5438, %r444, 2147483644;
	neg.s32 	%r5437, %r5438;
	mov.u32 	%r5436, %r447;
$L__BB0_353:
	ld.global.v2.u32 	{%r4598, %r4599}, [%rd2];
	shr.u32 	%r4600, %r4599, 2;
	xor.b32  	%r4601, %r4600, %r4599;
	ld.global.v2.u32 	{%r4602, %r4603}, [%rd2+8];
	ld.global.v2.u32 	{%r4604, %r4605}, [%rd2+16];
	st.global.v2.u32 	[%rd2+8], {%r4603, %r4604};
	shl.b32 	%r4606, %r4605, 4;
	shl.b32 	%r4607, %r4601, 1;
	xor.b32  	%r4608, %r4607, %r4606;
	xor.b32  	%r4609, %r4608, %r4601;
	xor.b32  	%r4610, %r4609, %r4605;
	st.global.v2.u32 	[%rd2+16], {%r4605, %r4610};
	add.s32 	%r4611, %r4598, 362437;
	st.global.v2.u32 	[%rd2], {%r4611, %r4602};
	add.s32 	%r4612, %r4610, %r4611;
	cvt.rn.f32.u32 	%f577, %r4612;
	fma.rn.f32 	%f578, %f577, 0f2F800000, 0f2F000000;
	mul.f32 	%f579, %f578, 0f40C00000;
	cvt.rzi.s32.f32 	%r4613, %f579;
	add.s32 	%r4614, %r4613, 1;
	mul.wide.s32 	%rd463, %r5436, 4;
	add.s64 	%rd464, %rd3, %rd463;
	st.global.u32 	[%rd464], %r4614;
	ld.global.v2.u32 	{%r4615, %r4616}, [%rd2];
	shr.u32 	%r4617, %r4616, 2;
	xor.b32  	%r4618, %r4617, %r4616;
	ld.global.v2.u32 	{%r4619, %r4620}, [%rd2+8];
	ld.global.v2.u32 	{%r4621, %r4622}, [%rd2+16];
	st.global.v2.u32 	[%rd2+8], {%r4620, %r4621};
	shl.b32 	%r4623, %r4622, 4;
	shl.b32 	%r4624, %r4618, 1;
	xor.b32  	%r4625, %r4624, %r4623;
	xor.b32  	%r4626, %r4625, %r4618;
	xor.b32  	%r4627, %r4626, %r4622;
	st.global.v2.u32 	[%rd2+16], {%r4622, %r4627};
	add.s32 	%r4628, %r4615, 362437;
	st.global.v2.u32 	[%rd2], {%r4628, %r4619};
	add.s32 	%r4629, %r4627, %r4628;
	cvt.rn.f32.u32 	%f580, %r4629;
	fma.rn.f32 	%f581, %f580, 0f2F800000, 0f2F000000;
	mul.f32 	%f582, %f581, 0f40C00000;
	cvt.rzi.s32.f32 	%r4630, %f582;
	add.s32 	%r4631, %r4630, 1;
	add.s64 	%rd465, %rd464, %rd31;
	st.global.u32 	[%rd465], %r4631;
	ld.global.v2.u32 	{%r4632, %r4633}, [%rd2];
	shr.u32 	%r4634, %r4633, 2;
	xor.b32  	%r4635, %r4634, %r4633;
	ld.global.v2.u32 	{%r4636, %r4637}, [%rd2+8];
	ld.global.v2.u32 	{%r4638, %r4639}, [%rd2+16];
	st.global.v2.u32 	[%rd2+8], {%r4637, %r4638};
	shl.b32 	%r4640, %r4639, 4;
	shl.b32 	%r4641, %r4635, 1;
	xor.b32  	%r4642, %r4641, %r4640;
	xor.b32  	%r4643, %r4642, %r4635;
	xor.b32  	%r4644, %r4643, %r4639;
	st.global.v2.u32 	[%rd2+16], {%r4639, %r4644};
	add.s32 	%r4645, %r4632, 362437;
	st.global.v2.u32 	[%rd2], {%r4645, %r4636};
	add.s32 	%r4646, %r4644, %r4645;
	cvt.rn.f32.u32 	%f583, %r4646;
	fma.rn.f32 	%f584, %f583, 0f2F800000, 0f2F000000;
	mul.f32 	%f585, %f584, 0f40C00000;
	cvt.rzi.s32.f32 	%r4647, %f585;
	add.s32 	%r4648, %r4647, 1;
	add.s64 	%rd466, %rd465, %rd31;
	st.global.u32 	[%rd466], %r4648;
	ld.global.v2.u32 	{%r4649, %r4650}, [%rd2];
	shr.u32 	%r4651, %r4650, 2;
	xor.b32  	%r4652, %r4651, %r4650;
	ld.global.v2.u32 	{%r4653, %r4654}, [%rd2+8];
	ld.global.v2.u32 	{%r4655, %r4656}, [%rd2+16];
	st.global.v2.u32 	[%rd2+8], {%r4654, %r4655};
	shl.b32 	%r4657, %r4656, 4;
	shl.b32 	%r4658, %r4652, 1;
	xor.b32  	%r4659, %r4658, %r4657;
	xor.b32  	%r4660, %r4659, %r4652;
	xor.b32  	%r4661, %r4660, %r4656;
	st.global.v2.u32 	[%rd2+16], {%r4656, %r4661};
	add.s32 	%r4662, %r4649, 362437;
	st.global.v2.u32 	[%rd2], {%r4662, %r4653};
	add.s32 	%r4663, %r4661, %r4662;
	cvt.rn.f32.u32 	%f586, %r4663;
	fma.rn.f32 	%f587, %f586, 0f2F800000, 0f2F000000;
	mul.f32 	%f588, %f587, 0f40C00000;
	cvt.rzi.s32.f32 	%r4664, %f588;
	add.s32 	%r4665, %r4664, 1;
	add.s64 	%rd467, %rd466, %rd31;
	st.global.u32 	[%rd467], %r4665;
	add.s32 	%r5437, %r5437, 4;
	add.s32 	%r5436, %r5436, %r442;
	setp.ne.s32 	%p273, %r5437, 0;
	@%p273 bra 	$L__BB0_353;
$L__BB0_354:
	setp.eq.s32 	%p274, %r477, 0;
	@%p274 bra 	$L__BB0_357;
	mad.lo.s32 	%r5440, %r5438, %r568, %r447;
	neg.s32 	%r5439, %r477;
$L__BB0_356:
	.pragma "nounroll";
	ld.global.v2.u32 	{%r4666, %r4667}, [%rd2];
	shr.u32 	%r4668, %r4667, 2;
	xor.b32  	%r4669, %r4668, %r4667;
	ld.global.v2.u32 	{%r4670, %r4671}, [%rd2+8];
	ld.global.v2.u32 	{%r4672, %r4673}, [%rd2+16];
	st.global.v2.u32 	[%rd2+8], {%r4671, %r4672};
	shl.b32 	%r4674, %r4673, 4;
	shl.b32 	%r4675, %r4669, 1;
	xor.b32  	%r4676, %r4675, %r4674;
	xor.b32  	%r4677, %r4676, %r4669;
	xor.b32  	%r4678, %r4677, %r4673;
	st.global.v2.u32 	[%rd2+16], {%r4673, %r4678};
	add.s32 	%r4679, %r4666, 362437;
	st.global.v2.u32 	[%rd2], {%r4679, %r4670};
	add.s32 	%r4680, %r4678, %r4679;
	cvt.rn.f32.u32 	%f589, %r4680;
	fma.rn.f32 	%f590, %f589, 0f2F800000, 0f2F000000;
	mul.f32 	%f591, %f590, 0f40C00000;
	cvt.rzi.s32.f32 	%r4681, %f591;
	add.s32 	%r4682, %r4681, 1;
	mul.wide.s32 	%rd468, %r5440, 4;
	add.s64 	%rd469, %rd3, %rd468;
	st.global.u32 	[%rd469], %r4682;
	add.s32 	%r5440, %r5440, %r568;
	add.s32 	%r5439, %r5439, 1;
	setp.ne.s32 	%p275, %r5439, 0;
	@%p275 bra 	$L__BB0_356;
$L__BB0_357:
	mov.b32 	%r4769, -2;
	st.global.u32 	[%rd5], %r4769;
$L__BB0_358:
	ld.global.u32 	%r4936, [%rd1];
	add.s32 	%r4937, %r4936, 1;
	st.global.u32 	[%rd1], %r4937;
	ld.shared.u32 	%r5384, [_ZZ8ponerTNTPiiiiiiS_iiP17curandStateXORWOWE5valor+4];
$L__BB0_359:
	setp.ne.s32 	%p281, %r5384, %r3;
	@%p281 bra 	$L__BB0_397;
	ld.shared.u32 	%r503, [_ZZ8ponerTNTPiiiiiiS_iiP17curandStateXORWOWE5valor];
	ld.global.u32 	%r4938, [%rd5];
	setp.ne.s32 	%p282, %r503, %r4938;
	@%p282 bra 	$L__BB0_397;
	mad.lo.s32 	%r504, %r568, -5, %r3;
	mul.wide.s32 	%rd477, %r504, 4;
	add.s64 	%rd36, %rd3, %rd477;
	ld.global.u32 	%r4939, [%rd36];
	setp.ne.s32 	%p283, %r503, %r4939;
	@%p283 bra 	$L__BB0_397;
	shl.b32 	%r505, %r568, 2;
	sub.s32 	%r506, %r3, %r505;
	mul.wide.s32 	%rd37, %r568, 4;
	add.s64 	%rd38, %rd36, %rd37;
	ld.global.u32 	%r4940, [%rd38];
	setp.ne.s32 	%p284, %r503, %r4940;
	@%p284 bra 	$L__BB0_397;
	shl.b32 	%r507, %r568, 1;
	add.s32 	%r508, %r504, %r507;
	add.s64 	%rd39, %rd38, %rd37;
	ld.global.u32 	%r4941, [%rd39];
	setp.ne.s32 	%p285, %r503, %r4941;
	@%p285 bra 	$L__BB0_397;
	sub.s32 	%r509, %r3, %r507;
	add.s64 	%rd40, %rd39, %rd37;
	ld.global.u32 	%r4942, [%rd40];
	setp.ne.s32 	%p286, %r503, %r4942;
	@%p286 bra 	$L__BB0_397;
	sub.s32 	%r510, %r3, %r568;
	add.s64 	%rd41, %rd40, %rd37;
	ld.global.u32 	%r4943, [%rd41];
	setp.ne.s32 	%p287, %r503, %r4943;
	@%p287 bra 	$L__BB0_397;
	add.u64 	%rd478, %SP, 0;
	add.u64 	%rd479, %SPL, 0;
	st.local.v2.u32 	[%rd479], {%r2, %r1};
	mov.u64 	%rd480, $str$8;
	cvta.global.u64 	%rd481, %rd480;
	{ // callseq 12, 0
	.param .b64 param0;
	st.param.b64 	[param0], %rd481;
	.param .b64 param1;
	st.param.b64 	[param1], %rd478;
	.param .b32 retval0;
	call.uni (retval0), 
	vprintf, 
	(
	param0, 
	param1
	);
	ld.param.b32 	%r4944, [retval0];
	} // callseq 12
	st.shared.u32 	[_ZZ8ponerTNTPiiiiiiS_iiP17curandStateXORWOWE13arr_adyacente], %r504;
	st.shared.u32 	[_ZZ8ponerTNTPiiiiiiS_iiP17curandStateXORWOWE13arr_adyacente+4], %r506;
	st.shared.u32 	[_ZZ8ponerTNTPiiiiiiS_iiP17curandStateXORWOWE13arr_adyacente+8], %r508;
	st.shared.u32 	[_ZZ8ponerTNTPiiiiiiS_iiP17curandStateXORWOWE13arr_adyacente+12], %r509;
	st.shared.u32 	[_ZZ8ponerTNTPiiiiiiS_iiP17curandStateXORWOWE13arr_adyacente+16], %r510;
	st.shared.u32 	[_ZZ8ponerTNTPiiiiiiS_iiP17curandStateXORWOWE13arr_adyacente+20], %r3;
	div.s32 	%r511, %r504, %r568;
	div.s32 	%r512, %r3, %r568;
	not.b32 	%r4946, %r512;
	add.s32 	%r513, %r511, %r569;
	add.s32 	%r514, %r513, %r4946;
	mul.lo.s32 	%r4947, %r511, %r568;
	sub.s32 	%r515, %r504, %r4947;
	setp.eq.s32 	%p288, %r511, 0;
	@%p288 bra 	$L__BB0_386;
	div.s32 	%r4948, %r506, %r568;
	setp.eq.s32 	%p289, %r4948, 0;
	@%p289 bra 	$L__BB0_386;
	div.s32 	%r4949, %r508, %r568;
	setp.eq.s32 	%p290, %r4949, 0;
	@%p290 bra 	$L__BB0_386;
	div.s32 	%r4950, %r509, %r568;
	setp.eq.s32 	%p291, %r4950, 0;
	@%p291 bra 	$L__BB0_386;
	div.s32 	%r4951, %r510, %r568;
	setp.eq.s32 	%p292, %r4951, 0;
	setp.eq.s32 	%p293, %r512, 0;
	or.pred  	%p294, %p293, %p292;
	@%p294 bra 	$L__BB0_386;
	setp.lt.s32 	%p295, %r514, 1;
	@%p295 bra 	$L__BB0_378;
	sub.s32 	%r4953, %r513, %r512;
	add.s32 	%r4954, %r4953, -2;
	and.b32  	%r516, %r514, 3;
	setp.lt.u32 	%p296, %r4954, 3;
	mov.b32 	%r5442, 0;
	@%p296 bra 	$L__BB0_375;
	and.b32  	%r5442, %r514, 2147483644;
	neg.s32 	%r5454, %r5442;
	shl.b32 	%r4955, %r568, 2;
	neg.s32 	%r5453, %r4955;
	mul.lo.s32 	%r5452, %r568, -3;
	shl.b32 	%r4956, %r568, 1;
	neg.s32 	%r5451, %r4956;
	neg.s32 	%r5450, %r568;
$L__BB0_374:
	mul.wide.s32 	%rd482, %r5450, 4;
	add.s64 	%rd483, %rd36, %rd482;
	ld.global.u32 	%r4957, [%rd483];
	add.s64 	%rd484, %rd5, %rd482;
	st.global.u32 	[%rd484], %r4957;
	mul.wide.s32 	%rd485, %r5451, 4;
	add.s64 	%rd486, %rd36, %rd485;
	ld.global.u32 	%r4958, [%rd486];
	add.s64 	%rd487, %rd41, %rd482;
	st.global.u32 	[%rd487], %r4958;
	mul.wide.s32 	%rd488, %r5452, 4;
	add.s64 	%rd489, %rd36, %rd488;
	ld.global.u32 	%r4959, [%rd489];
	add.s64 	%rd490, %rd41, %rd485;
	st.global.u32 	[%rd490], %r4959;
	mul.wide.s32 	%rd491, %r5453, 4;
	add.s64 	%rd492, %rd36, %rd491;
	ld.global.u32 	%r4960, [%rd492];
	add.s64 	%rd493, %rd41, %rd488;
	st.global.u32 	[%rd493], %r4960;
	add.s32 	%r5454, %r5454, 4;
	sub.s32 	%r5453, %r5453, %r505;
	sub.s32 	%r5452, %r5452, %r505;
	sub.s32 	%r5451, %r5451, %r505;
	sub.s32 	%r5450, %r5450, %r505;
	setp.eq.s32 	%p297, %r5454, 0;
	@%p297 bra 	$L__BB0_375;
	bra.uni 	$L__BB0_374;
$L__BB0_375:
	setp.eq.s32 	%p298, %r516, 0;
	@%p298 bra 	$L__BB0_378;
	not.b32 	%r4961, %r5442;
	mul.lo.s32 	%r5444, %r568, %r4961;
	neg.s32 	%r5443, %r516;
$L__BB0_377:
	.pragma "nounroll";
	mul.wide.s32 	%rd494, %r5444, 4;
	add.s64 	%rd495, %rd36, %rd494;
	ld.global.u32 	%r4962, [%rd495];
	add.s64 	%rd496, %rd5, %rd494;
	st.global.u32 	[%rd496], %r4962;
	sub.s32 	%r5444, %r5444, %r568;
	add.s32 	%r5443, %r5443, 1;
	setp.ne.s32 	%p299, %r5443, 0;
	@%p299 bra 	$L__BB0_377;
$L__BB0_378:
	setp.lt.s32 	%p300, %r511, 1;
	@%p300 bra 	$L__BB0_395;
	setp.ne.s32 	%p301, %r571, 1;
	@%p301 bra 	$L__BB0_389;
	and.b32  	%r530, %r511, 3;
	setp.lt.u32 	%p306, %r511, 4;
	mov.b32 	%r5447, 0;
	@%p306 bra 	$L__BB0_383;
	and.b32  	%r5447, %r511, 2147483644;
	neg.s32 	%r5446, %r5447;
	mov.u32 	%r5445, %r515;
$L__BB0_382:
	ld.global.v2.u32 	{%r5050, %r5051}, [%rd2];
	shr.u32 	%r5052, %r5051, 2;
	xor.b32  	%r5053, %r5052, %r5051;
	ld.global.v2.u32 	{%r5054, %r5055}, [%rd2+8];
	ld.global.v2.u32 	{%r5056, %r5057}, [%rd2+16];
	st.global.v2.u32 	[%rd2+8], {%r5055, %r5056};
	shl.b32 	%r5058, %r5057, 4;
	shl.b32 	%r5059, %r5053, 1;
	xor.b32  	%r5060, %r5059, %r5058;
	xor.b32  	%r5061, %r5060, %r5053;
	xor.b32  	%r5062, %r5061, %r5057;
	st.global.v2.u32 	[%rd2+16], {%r5057, %r5062};
	add.s32 	%r5063, %r5050, 362437;
	st.global.v2.u32 	[%rd2], {%r5063, %r5054};
	add.s32 	%r5064, %r5062, %r5063;
	cvt.rn.f32.u32 	%f646, %r5064;
	fma.rn.f32 	%f647, %f646, 0f2F800000, 0f2F000000;
	mul.f32 	%f648, %f647, 0f40800000;
	cvt.rzi.s32.f32 	%r5065, %f648;
	add.s32 	%r5066, %r5065, 1;
	mul.wide.s32 	%rd504, %r5445, 4;
	add.s64 	%rd505, %rd3, %rd504;
	st.global.u32 	[%rd505], %r5066;
	ld.global.v2.u32 	{%r5067, %r5068}, [%rd2];
	shr.u32 	%r5069, %r5068, 2;
	xor.b32  	%r5070, %r5069, %r5068;
	ld.global.v2.u32 	{%r5071, %r5072}, [%rd2+8];
	ld.global.v2.u32 	{%r5073, %r5074}, [%rd2+16];
	st.global.v2.u32 	[%rd2+8], {%r5072, %r5073};
	shl.b32 	%r5075, %r5074, 4;
	shl.b32 	%r5076, %r5070, 1;
	xor.b32  	%r5077, %r5076, %r5075;
	xor.b32  	%r5078, %r5077, %r5070;
	xor.b32  	%r5079, %r5078, %r5074;
	st.global.v2.u32 	[%rd2+16], {%r5074, %r5079};
	add.s32 	%r5080, %r5067, 362437;
	st.global.v2.u32 	[%rd2], {%r5080, %r5071};
	add.s32 	%r5081, %r5079, %r5080;
	cvt.rn.f32.u32 	%f649, %r5081;
	fma.rn.f32 	%f650, %f649, 0f2F800000, 0f2F000000;
	mul.f32 	%f651, %f650, 0f40800000;
	cvt.rzi.s32.f32 	%r5082, %f651;
	add.s32 	%r5083, %r5082, 1;
	add.s64 	%rd506, %rd505, %rd37;
	st.global.u32 	[%rd506], %r5083;
	ld.global.v2.u32 	{%r5084, %r5085}, [%rd2];
	shr.u32 	%r5086, %r5085, 2;
	xor.b32  	%r5087, %r5086, %r5085;
	ld.global.v2.u32 	{%r5088, %r5089}, [%rd2+8];
	ld.global.v2.u32 	{%r5090, %r5091}, [%rd2+16];
	st.global.v2.u32 	[%rd2+8], {%r5089, %r5090};
	shl.b32 	%r5092, %r5091, 4;
	shl.b32 	%r5093, %r5087, 1;
	xor.b32  	%r5094, %r5093, %r5092;
	xor.b32  	%r5095, %r5094, %r5087;
	xor.b32  	%r5096, %r5095, %r5091;
	st.global.v2.u32 	[%rd2+16], {%r5091, %r5096};
	add.s32 	%r5097, %r5084, 362437;
	st.global.v2.u32 	[%rd2], {%r5097, %r5088};
	add.s32 	%r5098, %r5096, %r5097;
	cvt.rn.f32.u32 	%f652, %r5098;
	fma.rn.f32 	%f653, %f652, 0f2F800000, 0f2F000000;
	mul.f32 	%f654, %f653, 0f40800000;
	cvt.rzi.s32.f32 	%r5099, %f654;
	add.s32 	%r5100, %r5099, 1;
	add.s64 	%rd507, %rd506, %rd37;
	st.global.u32 	[%rd507], %r5100;
	ld.global.v2.u32 	{%r5101, %r5102}, [%rd2];
	shr.u32 	%r5103, %r5102, 2;
	xor.b32  	%r5104, %r5103, %r5102;
	ld.global.v2.u32 	{%r5105, %r5106}, [%rd2+8];
	ld.global.v2.u32 	{%r5107, %r5108}, [%rd2+16];
	st.global.v2.u32 	[%rd2+8], {%r5106, %r5107};
	shl.b32 	%r5109, %r5108, 4;
	shl.b32 	%r5110, %r5104, 1;
	xor.b32  	%r5111, %r5110, %r5109;
	xor.b32  	%r5112, %r5111, %r5104;
	xor.b32  	%r5113, %r5112, %r5108;
	st.global.v2.u32 	[%rd2+16], {%r5108, %r5113};
	add.s32 	%r5114, %r5101, 362437;
	st.global.v2.u32 	[%rd2], {%r5114, %r5105};
	add.s32 	%r5115, %r5113, %r5114;
	cvt.rn.f32.u32 	%f655, %r5115;
	fma.rn.f32 	%f656, %f655, 0f2F800000, 0f2F000000;
	mul.f32 	%f657, %f656, 0f40800000;
	cvt.rzi.s32.f32 	%r5116, %f657;
	add.s32 	%r5117, %r5116, 1;
	add.s64 	%rd508, %rd507, %rd37;
	st.global.u32 	[%rd508], %r5117;
	add.s32 	%r5446, %r5446, 4;
	add.s32 	%r5445, %r5445, %r505;
	setp.ne.s32 	%p307, %r5446, 0;
	@%p307 bra 	$L__BB0_382;
$L__BB0_383:
	setp.eq.s32 	%p308, %r530, 0;
	@%p308 bra 	$L__BB0_395;
	mad.lo.s32 	%r5449, %r5447, %r568, %r515;
	neg.s32 	%r5448, %r530;
$L__BB0_385:
	.pragma "nounroll";
	ld.global.v2.u32 	{%r5118, %r5119}, [%rd2];
	shr.u32 	%r5120, %r5119, 2;
	xor.b32  	%r5121, %r5120, %r5119;
	ld.global.v2.u32 	{%r5122, %r5123}, [%rd2+8];
	ld.global.v2.u32 	{%r5124, %r5125}, [%rd2+16];
	st.global.v2.u32 	[%rd2+8], {%r5123, %r5124};
	shl.b32 	%r5126, %r5125, 4;
	shl.b32 	%r5127, %r5121, 1;
	xor.b32  	%r5128, %r5127, %r5126;
	xor.b32  	%r5129, %r5128, %r5121;
	xor.b32  	%r5130, %r5129, %r5125;
	st.global.v2.u32 	[%rd2+16], {%r5125, %r5130};
	add.s32 	%r5131, %r5118, 362437;
	st.global.v2.u32 	[%rd2], {%r5131, %r5122};
	add.s32 	%r5132, %r5130, %r5131;
	cvt.rn.f32.u32 	%f658, %r5132;
	fma.rn.f32 	%f659, %f658, 0f2F800000, 0f2F000000;
	mul.f32 	%f660, %f659, 0f40800000;
	cvt.rzi.s32.f32 	%r5133, %f660;
	add.s32 	%r5134, %r5133, 1;
	mul.wide.s32 	%rd509, %r5449, 4;
	add.s64 	%rd510, %rd3, %rd509;
	st.global.u32 	[%rd510], %r5134;
	add.s32 	%r5449, %r5449, %r568;
	add.s32 	%r5448, %r5448, 1;
	setp.eq.s32 	%p309, %r5448, 0;
	@%p309 bra 	$L__BB0_395;
	bra.uni 	$L__BB0_385;
$L__BB0_386:
	setp.ne.s32 	%p310, %r571, 1;
	@%p310 bra 	$L__BB0_388;
	ld.global.v2.u32 	{%r5219, %r5220}, [%rd2];
	shr.u32 	%r5221, %r5220, 2;
	xor.b32  	%r5222, %r5221, %r5220;
	ld.global.v2.u32 	{%r5223, %r5224}, [%rd2+8];
	ld.global.v2.u32 	{%r5225, %r5226}, [%rd2+16];
	st.global.v2.u32 	[%rd2+8], {%r5224, %r5225};
	shl.b32 	%r5227, %r5226, 4;
	shl.b32 	%r5228, %r5222, 1;
	xor.b32  	%r5229, %r5228, %r5227;
	xor.b32  	%r5230, %r5229, %r5222;
	xor.b32  	%r5231, %r5230, %r5226;
	st.global.v2.u32 	[%rd2+16], {%r5226, %r5231};
	add.s32 	%r5232, %r5219, 362437;
	st.global.v2.u32 	[%rd2], {%r5232, %r5223};
	add.s32 	%r5233, %r5231, %r5232;
	cvt.rn.f32.u32 	%f673, %r5233;
	fma.rn.f32 	%f674, %f673, 0f2F800000, 0f2F000000;
	mul.f32 	%f675, %f674, 0f40800000;
	cvt.rzi.s32.f32 	%r5234, %f675;
	add.s32 	%r5235, %r5234, 1;
	st.global.u32 	[%rd38], %r5235;
	ld.global.v2.u32 	{%r5236, %r5237}, [%rd2];
	shr.u32 	%r5238, %r5237, 2;
	xor.b32  	%r5239, %r5238, %r5237;
	ld.global.v2.u32 	{%r5240, %r5241}, [%rd2+8];
	ld.global.v2.u32 	{%r5242, %r5243}, [%rd2+16];
	st.global.v2.u32 	[%rd2+8], {%r5241, %r5242};
	shl.b32 	%r5244, %r5243, 4;
	shl.b32 	%r5245, %r5239, 1;
	xor.b32  	%r5246, %r5245, %r5244;
	xor.b32  	%r5247, %r5246, %r5239;
	xor.b32  	%r5248, %r5247, %r5243;
	st.global.v2.u32 	[%rd2+16], {%r5243, %r5248};
	add.s32 	%r5249, %r5236, 362437;
	st.global.v2.u32 	[%rd2], {%r5249, %r5240};
	add.s32 	%r5250, %r5248, %r5249;
	cvt.rn.f32.u32 	%f676, %r5250;
	fma.rn.f32 	%f677, %f676, 0f2F800000, 0f2F000000;
	mul.f32 	%f678, %f677, 0f40800000;
	cvt.rzi.s32.f32 	%r5251, %f678;
	add.s32 	%r5252, %r5251, 1;
	st.global.u32 	[%rd39], %r5252;
	ld.global.v2.u32 	{%r5253, %r5254}, [%rd2];
	shr.u32 	%r5255, %r5254, 2;
	xor.b32  	%r5256, %r5255, %r5254;
	ld.global.v2.u32 	{%r5257, %r5258}, [%rd2+8];
	ld.global.v2.u32 	{%r5259, %r5260}, [%rd2+16];
	st.global.v2.u32 	[%rd2+8], {%r5258, %r5259};
	shl.b32 	%r5261, %r5260, 4;
	shl.b32 	%r5262, %r5256, 1;
	xor.b32  	%r5263, %r5262, %r5261;
	xor.b32  	%r5264, %r5263, %r5256;
	xor.b32  	%r5265, %r5264, %r5260;
	st.global.v2.u32 	[%rd2+16], {%r5260, %r5265};
	add.s32 	%r5266, %r5253, 362437;
	st.global.v2.u32 	[%rd2], {%r5266, %r5257};
	add.s32 	%r5267, %r5265, %r5266;
	cvt.rn.f32.u32 	%f679, %r5267;
	fma.rn.f32 	%f680, %f679, 0f2F800000, 0f2F000000;
	mul.f32 	%f681, %f680, 0f40800000;
	cvt.rzi.s32.f32 	%r5268, %f681;
	add.s32 	%r5269, %r5268, 1;
	st.global.u32 	[%rd40], %r5269;
	ld.global.v2.u32 	{%r5270, %r5271}, [%rd2];
	shr.u32 	%r5272, %r5271, 2;
	xor.b32  	%r5273, %r5272, %r5271;
	ld.global.v2.u32 	{%r5274, %r5275}, [%rd2+8];
	ld.global.v2.u32 	{%r5276, %r5277}, [%rd2+16];
	st.global.v2.u32 	[%rd2+8], {%r5275, %r5276};
	shl.b32 	%r5278, %r5277, 4;
	shl.b32 	%r5279, %r5273, 1;
	xor.b32  	%r5280, %r5279, %r5278;
	xor.b32  	%r5281, %r5280, %r5273;
	xor.b32  	%r5282, %r5281, %r5277;
	st.global.v2.u32 	[%rd2+16], {%r5277, %r5282};
	add.s32 	%r5283, %r5270, 362437;
	st.global.v2.u32 	[%rd2], {%r5283, %r5274};
	add.s32 	%r5284, %r5282, %r5283;
	cvt.rn.f32.u32 	%f682, %r5284;
	fma.rn.f32 	%f683, %f682, 0f2F800000, 0f2F000000;
	mul.f32 	%f684, %f683, 0f40800000;
	cvt.rzi.s32.f32 	%r5285, %f684;
	add.s32 	%r5286, %r5285, 1;
	st.global.u32 	[%rd41], %r5286;
	ld.global.v2.u32 	{%r5287, %r5288}, [%rd2];
	shr.u32 	%r5289, %r5288, 2;
	xor.b32  	%r5290, %r5289, %r5288;
	ld.global.v2.u32 	{%r5291, %r5292}, [%rd2+8];
	ld.global.v2.u32 	{%r5293, %r5294}, [%rd2+16];
	st.global.v2.u32 	[%rd2+8], {%r5292, %r5293};
	shl.b32 	%r5295, %r5294, 4;
	shl.b32 	%r5296, %r5290, 1;
	xor.b32  	%r5297, %r5296, %r5295;
	xor.b32  	%r5298, %r5297, %r5290;
	xor.b32  	%r5299, %r5298, %r5294;
	st.global.v2.u32 	[%rd2+16], {%r5294, %r5299};
	add.s32 	%r5300, %r5287, 362437;
	st.global.v2.u32 	[%rd2], {%r5300, %r5291};
	mov.b32 	%r5301, -2;
	st.global.u32 	[%rd5], %r5301;
	bra.uni 	$L__BB0_396;
$L__BB0_388:
	ld.global.v2.u32 	{%r5136, %r5137}, [%rd2];
	shr.u32 	%r5138, %r5137, 2;
	xor.b32  	%r5139, %r5138, %r5137;
	ld.global.v2.u32 	{%r5140, %r5141}, [%rd2+8];
	ld.global.v2.u32 	{%r5142, %r5143}, [%rd2+16];
	st.global.v2.u32 	[%rd2+8], {%r5141, %r5142};
	shl.b32 	%r5144, %r5143, 4;
	shl.b32 	%r5145, %r5139, 1;
	xor.b32  	%r5146, %r5145, %r5144;
	xor.b32  	%r5147, %r5146, %r5139;
	xor.b32  	%r5148, %r5147, %r5143;
	st.global.v2.u32 	[%rd2+16], {%r5143, %r5148};
	add.s32 	%r5149, %r5136, 362437;
	st.global.v2.u32 	[%rd2], {%r5149, %r5140};
	add.s32 	%r5150, %r5148, %r5149;
	cvt.rn.f32.u32 	%f661, %r5150;
	fma.rn.f32 	%f662, %f661, 0f2F800000, 0f2F000000;
	mul.f32 	%f663, %f662, 0f40C00000;
	cvt.rzi.s32.f32 	%r5151, %f663;
	add.s32 	%r5152, %r5151, 1;
	st.global.u32 	[%rd38], %r5152;
	ld.global.v2.u32 	{%r5153, %r5154}, [%rd2];
	shr.u32 	%r5155, %r5154, 2;
	xor.b32  	%r5156, %r5155, %r5154;
	ld.global.v2.u32 	{%r5157, %r5158}, [%rd2+8];
	ld.global.v2.u32 	{%r5159, %r5160}, [%rd2+16];
	st.global.v2.u32 	[%rd2+8], {%r5158, %r5159};
	shl.b32 	%r5161, %r5160, 4;
	shl.b32 	%r5162, %r5156, 1;
	xor.b32  	%r5163, %r5162, %r5161;
	xor.b32  	%r5164, %r5163, %r5156;
	xor.b32  	%r5165, %r5164, %r5160;
	st.global.v2.u32 	[%rd2+16], {%r5160, %r5165};
	add.s32 	%r5166, %r5153, 362437;
	st.global.v2.u32 	[%rd2], {%r5166, %r5157};
	add.s32 	%r5167, %r5165, %r5166;
	cvt.rn.f32.u32 	%f664, %r5167;
	fma.rn.f32 	%f665, %f664, 0f2F800000, 0f2F000000;
	mul.f32 	%f666, %f665, 0f40C00000;
	cvt.rzi.s32.f32 	%r5168, %f666;
	add.s32 	%r5169, %r5168, 1;
	st.global.u32 	[%rd39], %r5169;
	ld.global.v2.u32 	{%r5170, %r5171}, [%rd2];
	shr.u32 	%r5172, %r5171, 2;
	xor.b32  	%r5173, %r5172, %r5171;
	ld.global.v2.u32 	{%r5174, %r5175}, [%rd2+8];
	ld.global.v2.u32 	{%r5176, %r5177}, [%rd2+16];
	st.global.v2.u32 	[%rd2+8], {%r5175, %r5176};
	shl.b32 	%r5178, %r5177, 4;
	shl.b32 	%r5179, %r5173, 1;
	xor.b32  	%r5180, %r5179, %r5178;
	xor.b32  	%r5181, %r5180, %r5173;
	xor.b32  	%r5182, %r5181, %r5177;
	st.global.v2.u32 	[%rd2+16], {%r5177, %r5182};
	add.s32 	%r5183, %r5170, 362437;
	st.global.v2.u32 	[%rd2], {%r5183, %r5174};
	add.s32 	%r5184, %r5182, %r5183;
	cvt.rn.f32.u32 	%f667, %r5184;
	fma.rn.f32 	%f668, %f667, 0f2F800000, 0f2F000000;
	mul.f32 	%f669, %f668, 0f40C00000;
	cvt.rzi.s32.f32 	%r5185, %f669;
	add.s32 	%r5186, %r5185, 1;
	st.global.u32 	[%rd40], %r5186;
	ld.global.v2.u32 	{%r5187, %r5188}, [%rd2];
	shr.u32 	%r5189, %r5188, 2;
	xor.b32  	%r5190, %r5189, %r5188;
	ld.global.v2.u32 	{%r5191, %r5192}, [%rd2+8];
	ld.global.v2.u32 	{%r5193, %r5194}, [%rd2+16];
	st.global.v2.u32 	[%rd2+8], {%r5192, %r5193};
	shl.b32 	%r5195, %r5194, 4;
	shl.b32 	%r5196, %r5190, 1;
	xor.b32  	%r5197, %r5196, %r5195;
	xor.b32  	%r5198, %r5197, %r5190;
	xor.b32  	%r5199, %r5198, %r5194;
	st.global.v2.u32 	[%rd2+16], {%r5194, %r5199};
	add.s32 	%r5200, %r5187, 362437;
	st.global.v2.u32 	[%rd2], {%r5200, %r5191};
	add.s32 	%r5201, %r5199, %r5200;
	cvt.rn.f32.u32 	%f670, %r5201;
	fma.rn.f32 	%f671, %f670, 0f2F800000, 0f2F000000;
	mul.f32 	%f672, %f671, 0f40C00000;
	cvt.rzi.s32.f32 	%r5202, %f672;
	add.s32 	%r5203, %r5202, 1;
	st.global.u32 	[%rd41], %r5203;
	ld.global.v2.u32 	{%r5204, %r5205}, [%rd2];
	shr.u32 	%r5206, %r5205, 2;
	xor.b32  	%r5207, %r5206, %r5205;
	ld.global.v2.u32 	{%r5208, %r5209}, [%rd2+8];
	ld.global.v2.u32 	{%r5210, %r5211}, [%rd2+16];
	st.global.v2.u32 	[%rd2+8], {%r5209, %r5210};
	shl.b32 	%r5212, %r5211, 4;
	shl.b32 	%r5213, %r5207, 1;
	xor.b32  	%r5214, %r5213, %r5212;
	xor.b32  	%r5215, %r5214, %r5207;
	xor.b32  	%r5216, %r5215, %r5211;
	st.global.v2.u32 	[%rd2+16], {%r5211, %r5216};
	add.s32 	%r5217, %r5204, 362437;
	st.global.v2.u32 	[%rd2], {%r5217, %r5208};
	mov.b32 	%r5218, -2;
	st.global.u32 	[%rd5], %r5218;
	bra.uni 	$L__BB0_396;
$L__BB0_389:
	and.b32  	%r544, %r511, 3;
	setp.lt.u32 	%p302, %r511, 4;
	mov.b32 	%r5457, 0;
	@%p302 bra 	$L__BB0_392;
	and.b32  	%r5457, %r511, 2147483644;
	neg.s32 	%r5456, %r5457;
	mov.u32 	%r5455, %r515;
$L__BB0_391:
	ld.global.v2.u32 	{%r4964, %r4965}, [%rd2];
	shr.u32 	%r4966, %r4965, 2;
	xor.b32  	%r4967, %r4966, %r4965;
	ld.global.v2.u32 	{%r4968, %r4969}, [%rd2+8];
	ld.global.v2.u32 	{%r4970, %r4971}, [%rd2+16];
	st.global.v2.u32 	[%rd2+8], {%r4969, %r4970};
	shl.b32 	%r4972, %r4971, 4;
	shl.b32 	%r4973, %r4967, 1;
	xor.b32  	%r4974, %r4973, %r4972;
	xor.b32  	%r4975, %r4974, %r4967;
	xor.b32  	%r4976, %r4975, %r4971;
	st.global.v2.u32 	[%rd2+16], {%r4971, %r4976};
	add.s32 	%r4977, %r4964, 362437;
	st.global.v2.u32 	[%rd2], {%r4977, %r4968};
	add.s32 	%r4978, %r4976, %r4977;
	cvt.rn.f32.u32 	%f631, %r4978;
	fma.rn.f32 	%f632, %f631, 0f2F800000, 0f2F000000;
	mul.f32 	%f633, %f632, 0f40C00000;
	cvt.rzi.s32.f32 	%r4979, %f633;
	add.s32 	%r4980, %r4979, 1;
	mul.wide.s32 	%rd497, %r5455, 4;
	add.s64 	%rd498, %rd3, %rd497;
	st.global.u32 	[%rd498], %r4980;
	ld.global.v2.u32 	{%r4981, %r4982}, [%rd2];
	shr.u32 	%r4983, %r4982, 2;
	xor.b32  	%r4984, %r4983, %r4982;
	ld.global.v2.u32 	{%r4985, %r4986}, [%rd2+8];
	ld.global.v2.u32 	{%r4987, %r4988}, [%rd2+16];
	st.global.v2.u32 	[%rd2+8], {%r4986, %r4987};
	shl.b32 	%r4989, %r4988, 4;
	shl.b32 	%r4990, %r4984, 1;
	xor.b32  	%r4991, %r4990, %r4989;
	xor.b32  	%r4992, %r4991, %r4984;
	xor.b32  	%r4993, %r4992, %r4988;
	st.global.v2.u32 	[%rd2+16], {%r4988, %r4993};
	add.s32 	%r4994, %r4981, 362437;
	st.global.v2.u32 	[%rd2], {%r4994, %r4985};
	add.s32 	%r4995, %r4993, %r4994;
	cvt.rn.f32.u32 	%f634, %r4995;
	fma.rn.f32 	%f635, %f634, 0f2F800000, 0f2F000000;
	mul.f32 	%f636, %f635, 0f40C00000;
	cvt.rzi.s32.f32 	%r4996, %f636;
	add.s32 	%r4997, %r4996, 1;
	add.s64 	%rd499, %rd498, %rd37;
	st.global.u32 	[%rd499], %r4997;
	ld.global.v2.u32 	{%r4998, %r4999}, [%rd2];
	shr.u32 	%r5000, %r4999, 2;
	xor.b32  	%r5001, %r5000, %r4999;
	ld.global.v2.u32 	{%r5002, %r5003}, [%rd2+8];
	ld.global.v2.u32 	{%r5004, %r5005}, [%rd2+16];
	st.global.v2.u32 	[%rd2+8], {%r5003, %r5004};
	shl.b32 	%r5006, %r5005, 4;
	shl.b32 	%r5007, %r5001, 1;
	xor.b32  	%r5008, %r5007, %r5006;
	xor.b32  	%r5009, %r5008, %r5001;
	xor.b32  	%r5010, %r5009, %r5005;
	st.global.v2.u32 	[%rd2+16], {%r5005, %r5010};
	add.s32 	%r5011, %r4998, 362437;
	st.global.v2.u32 	[%rd2], {%r5011, %r5002};
	add.s32 	%r5012, %r5010, %r5011;
	cvt.rn.f32.u32 	%f637, %r5012;
	fma.rn.f32 	%f638, %f637, 0f2F800000, 0f2F000000;
	mul.f32 	%f639, %f638, 0f40C00000;
	cvt.rzi.s32.f32 	%r5013, %f639;
	add.s32 	%r5014, %r5013, 1;
	add.s64 	%rd500, %rd499, %rd37;
	st.global.u32 	[%rd500], %r5014;
	ld.global.v2.u32 	{%r5015, %r5016}, [%rd2];
	shr.u32 	%r5017, %r5016, 2;
	xor.b32  	%r5018, %r5017, %r5016;
	ld.global.v2.u32 	{%r5019, %r5020}, [%rd2+8];
	ld.global.v2.u32 	{%r5021, %r5022}, [%rd2+16];
	st.global.v2.u32 	[%rd2+8], {%r5020, %r5021};
	shl.b32 	%r5023, %r5022, 4;
	shl.b32 	%r5024, %r5018, 1;
	xor.b32  	%r5025, %r5024, %r5023;
	xor.b32  	%r5026, %r5025, %r5018;
	xor.b32  	%r5027, %r5026, %r5022;
	st.global.v2.u32 	[%rd2+16], {%r5022, %r5027};
	add.s32 	%r5028, %r5015, 362437;
	st.global.v2.u32 	[%rd2], {%r5028, %r5019};
	add.s32 	%r5029, %r5027, %r5028;
	cvt.rn.f32.u32 	%f640, %r5029;
	fma.rn.f32 	%f641, %f640, 0f2F800000, 0f2F000000;
	mul.f32 	%f642, %f641, 0f40C00000;
	cvt.rzi.s32.f32 	%r5030, %f642;
	add.s32 	%r5031, %r5030, 1;
	add.s64 	%rd501, %rd500, %rd37;
	st.global.u32 	[%rd501], %r5031;
	add.s32 	%r5456, %r5456, 4;
	add.s32 	%r5455, %r5455, %r505;
	setp.ne.s32 	%p303, %r5456, 0;
	@%p303 bra 	$L__BB0_391;
$L__BB0_392:
	setp.eq.s32 	%p304, %r544, 0;
	@%p304 bra 	$L__BB0_395;
	mad.lo.s32 	%r5459, %r5457, %r568, %r515;
	neg.s32 	%r5458, %r544;
$L__BB0_394:
	.pragma "nounroll";
	ld.global.v2.u32 	{%r5032, %r5033}, [%rd2];
	shr.u32 	%r5034, %r5033, 2;
	xor.b32  	%r5035, %r5034, %r5033;
	ld.global.v2.u32 	{%r5036, %r5037}, [%rd2+8];
	ld.global.v2.u32 	{%r5038, %r5039}, [%rd2+16];
	st.global.v2.u32 	[%rd2+8], {%r5037, %r5038};
	shl.b32 	%r5040, %r5039, 4;
	shl.b32 	%r5041, %r5035, 1;
	xor.b32  	%r5042, %r5041, %r5040;
	xor.b32  	%r5043, %r5042, %r5035;
	xor.b32  	%r5044, %r5043, %r5039;
	st.global.v2.u32 	[%rd2+16], {%r5039, %r5044};
	add.s32 	%r5045, %r5032, 362437;
	st.global.v2.u32 	[%rd2], {%r5045, %r5036};
	add.s32 	%r5046, %r5044, %r5045;
	cvt.rn.f32.u32 	%f643, %r5046;
	fma.rn.f32 	%f644, %f643, 0f2F800000, 0f2F000000;
	mul.f32 	%f645, %f644, 0f40C00000;
	cvt.rzi.s32.f32 	%r5047, %f645;
	add.s32 	%r5048, %r5047, 1;
	mul.wide.s32 	%rd502, %r5459, 4;
	add.s64 	%rd503, %rd3, %rd502;
	st.global.u32 	[%rd503], %r5048;
	add.s32 	%r5459, %r5459, %r568;
	add.s32 	%r5458, %r5458, 1;
	setp.ne.s32 	%p305, %r5458, 0;
	@%p305 bra 	$L__BB0_394;
$L__BB0_395:
	mov.b32 	%r5135, -2;
	st.global.u32 	[%rd5], %r5135;
$L__BB0_396:
	ld.global.u32 	%r5302, [%rd1];
	add.s32 	%r5303, %r5302, 1;
	st.global.u32 	[%rd1], %r5303;
$L__BB0_397:
	bar.sync 	0;
	ret;

}
	// .globl	_Z11explotarTNTPiiiiiiiS_iP17curandStateXORWOW
.visible .entry _Z11explotarTNTPiiiiiiiS_iP17curandStateXORWOW(
	.param .u64 .ptr .align 1 _Z11explotarTNTPiiiiiiiS_iP17curandStateXORWOW_param_0,
	.param .u32 _Z11explotarTNTPiiiiiiiS_iP17curandStateXORWOW_param_1,
	.param .u32 _Z11explotarTNTPiiiiiiiS_iP17curandStateXORWOW_param_2,
	.param .u32 _Z11explotarTNTPiiiiiiiS_iP17curandStateXORWOW_param_3,
	.param .u32 _Z11explotarTNTPiiiiiiiS_iP17curandStateXORWOW_param_4,
	.param .u32 _Z11explotarTNTPiiiiiiiS_iP17curandStateXORWOW_param_5,
	.param .u32 _Z11explotarTNTPiiiiiiiS_iP17curandStateXORWOW_param_6,
	.param .u64 .ptr .align 1 _Z11explotarTNTPiiiiiiiS_iP17curandStateXORWOW_param_7,
	.param .u32 _Z11explotarTNTPiiiiiiiS_iP17curandStateXORWOW_param_8,
	.param .u64 .ptr .align 1 _Z11explotarTNTPiiiiiiiS_iP17curandStateXORWOW_param_9
)
{
	.reg .pred 	%p<95>;
	.reg .b32 	%r<443>;
	.reg .b32 	%f<43>;
	.reg .b64 	%rd<61>;

	ld.param.u64 	%rd10, [_Z11explotarTNTPiiiiiiiS_iP17curandStateXORWOW_param_0];
	ld.param.u32 	%r40, [_Z11explotarTNTPiiiiiiiS_iP17curandStateXORWOW_param_1];
	ld.param.u32 	%r41, [_Z11explotarTNTPiiiiiiiS_iP17curandStateXORWOW_param_2];
	ld.param.u32 	%r42, [_Z11explotarTNTPiiiiiiiS_iP17curandStateXORWOW_param_4];
	ld.param.u32 	%r43, [_Z11explotarTNTPiiiiiiiS_iP17curandStateXORWOW_param_5];
	ld.param.u64 	%rd9, [_Z11explotarTNTPiiiiiiiS_iP17curandStateXORWOW_param_7];
	ld.param.u32 	%r44, [_Z11explotarTNTPiiiiiiiS_iP17curandStateXORWOW_param_8];
	ld.param.u64 	%rd11, [_Z11explotarTNTPiiiiiiiS_iP17curandStateXORWOW_param_9];
	cvta.to.global.u64 	%rd1, %rd11;
	cvta.to.global.u64 	%rd2, %rd10;
	mov.u32 	%r45, %tid.x;
	mov.u32 	%r46, %ntid.x;
	mov.u32 	%r47, %ctaid.x;
	mad.lo.s32 	%r48, %r46, %r47, %r45;
	mov.u32 	%r49, %tid.y;
	mov.u32 	%r50, %ntid.y;
	mov.u32 	%r51, %ctaid.y;
	mad.lo.s32 	%r52, %r50, %r51, %r49;
	mad.lo.s32 	%r1, %r40, %r52, %r48;
	mad.lo.s32 	%r53, %r42, %r40, %r43;
	setp.ne.s32 	%p1, %r1, %r53;
	@%p1 bra 	$L__BB1_36;
	mul.wide.s32 	%rd12, %r1, 4;
	add.s64 	%rd13, %rd2, %rd12;
	ld.global.u32 	%r54, [%rd13];
	setp.ne.s32 	%p2, %r54, -2;
	@%p2 bra 	$L__BB1_36;
	mov.u64 	%rd14, $str$9;
	cvta.global.u64 	%rd15, %rd14;
	{ // callseq 13, 0
	.param .b64 param0;
	st.param.b64 	[param0], %rd15;
	.param .b64 param1;
	st.param.b64 	[param1], 0;
	.param .b32 retval0;
	call.uni (retval0), 
	vprintf, 
	(
	param0, 
	param1
	);
	ld.param.b32 	%r55, [retval0];
	} // callseq 13
	add.s32 	%r57, %r1, -1;
	div.s32 	%r58, %r57, %r40;
	setp.eq.s32 	%p3, %r58, %r42;
	setp.gt.s32 	%p4, %r1, 0;
	and.pred  	%p5, %p3, %p4;
	selp.s32 	%r60, -1, 0, %p5;
	add.s32 	%r61, %r1, %r60;
	div.s32 	%r62, %r1, %r40;
	setp.eq.s32 	%p6, %r62, %r42;
	selp.u32 	%r63, 1, 0, %p6;
	add.s32 	%r64, %r1, %r63;
	add.s32 	%r65, %r57, %r60;
	div.s32 	%r66, %r65, %r40;
	setp.eq.s32 	%p7, %r66, %r42;
	setp.gt.s32 	%p8, %r61, 0;
	and.pred  	%p9, %p7, %p8;
	selp.s32 	%r67, -1, 0, %p9;
	add.s32 	%r68, %r61, %r67;
	div.s32 	%r69, %r64, %r40;
	setp.eq.s32 	%p11, %r69, %r42;
	selp.u32 	%r70, 1, 0, %p11;
	add.s32 	%r71, %r64, %r70;
	add.s32 	%r72, %r65, %r67;
	div.s32 	%r73, %r72, %r40;
	setp.eq.s32 	%p12, %r73, %r42;
	setp.gt.s32 	%p13, %r68, 0;
	and.pred  	%p14, %p12, %p13;
	selp.s32 	%r75, -1, 0, %p14;
	add.s32 	%r76, %r68, %r75;
	div.s32 	%r77, %r71, %r40;
	setp.eq.s32 	%p15, %r77, %r42;
	selp.u32 	%r78, 1, 0, %p15;
	add.s32 	%r79, %r71, %r78;
	add.s32 	%r80, %r72, %r75;
	div.s32 	%r81, %r80, %r40;
	setp.eq.s32 	%p16, %r81, %r42;
	setp.gt.s32 	%p17, %r76, 0;
	and.pred  	%p18, %p16, %p17;
	selp.s32 	%r82, -1, 0, %p18;
	add.s32 	%r83, %r76, %r82;
	div.s32 	%r84, %r79, %r40;
	setp.eq.s32 	%p19, %r84, %r42;
	selp.u32 	%r85, 1, 0, %p19;
	add.s32 	%r86, %r79, %r85;
	add.s32 	%r87, %r41, -1;
	div.s32 	%r88, %r83, %r40;
	setp.eq.s32 	%p20, %r88, %r87;
	selp.b32 	%r89, 0, %r40, %p20;
	add.s32 	%r90, %r89, %r83;
	setp.eq.s32 	%p21, %r62, 0;
	selp.b32 	%r91, 0, %r40, %p21;
	sub.s32 	%r92, %r1, %r91;
	div.s32 	%r93, %r90, %r40;
	setp.eq.s32 	%p22, %r93, %r87;
	selp.b32 	%r94, 0, %r40, %p22;
	add.s32 	%r95, %r94, %r90;
	div.s32 	%r96, %r92, %r40;
	setp.eq.s32 	%p23, %r96, 0;
	selp.b32 	%r97, 0, %r40, %p23;
	sub.s32 	%r98, %r92, %r97;
	div.s32 	%r99, %r95, %r40;
	setp.eq.s32 	%p24, %r99, %r87;
	selp.b32 	%r100, 0, %r40, %p24;
	add.s32 	%r101, %r100, %r95;
	div.s32 	%r102, %r98, %r40;
	setp.eq.s32 	%p25, %r102, 0;
	selp.b32 	%r103, 0, %r40, %p25;
	sub.s32 	%r104, %r98, %r103;
	div.s32 	%r105, %r101, %r40;
	setp.eq.s32 	%p26, %r105, %r87;
	selp.b32 	%r106, 0, %r40, %p26;
	add.s32 	%r2, %r106, %r101;
	div.s32 	%r107, %r104, %r40;
	setp.eq.s32 	%p27, %r107, 0;
	selp.b32 	%r108, 0, %r40, %p27;
	sub.s32 	%r109, %r104, %r108;
	div.s32 	%r3, %r2, %r40;
	div.s32 	%r4, %r109, %r40;
	sub.s32 	%r5, %r3, %r4;
	mul.lo.s32 	%r110, %r3, %r40;
	sub.s32 	%r6, %r2, %r110;
	rem.s32 	%r111, %r86, %r40;
	sub.s32 	%r112, %r111, %r6;
	abs.s32 	%r7, %r112;
	setp.lt.s32 	%p28, %r7, 0;
	@%p28 bra 	$L__BB1_13;
	add.s32 	%r115, %r5, 1;
	and.b32  	%r8, %r115, 3;
	and.b32  	%r9, %r115, -4;
	mov.b32 	%r433, 0;
$L__BB1_4:
	mov.u32 	%r10, %r433;
	setp.lt.s32 	%p29, %r5, 0;
	@%p29 bra 	$L__BB1_12;
	setp.lt.u32 	%p30, %r5, 3;
	add.s32 	%r11, %r10, %r2;
	mov.b32 	%r435, 0;
	@%p30 bra 	$L__BB1_8;
	mov.b32 	%r434, 0;
$L__BB1_7:
	not.b32 	%r118, %r434;
	sub.s32 	%r119, %r118, %r5;
	mad.lo.s32 	%r120, %r40, %r119, %r11;
	mul.wide.s32 	%rd16, %r120, 4;
	add.s64 	%rd17, %rd2, %rd16;
	ld.global.u32 	%r121, [%rd17];
	mul.lo.s32 	%r122, %r434, %r40;
	sub.s32 	%r123, %r11, %r122;
	mul.wide.s32 	%rd18, %r123, 4;
	add.s64 	%rd19, %rd2, %rd18;
	st.global.u32 	[%rd19], %r121;
	add.s32 	%r124, %r434, %r5;
	sub.s32 	%r125, -2, %r124;
	mad.lo.s32 	%r126, %r40, %r125, %r11;
	mul.wide.s32 	%rd20, %r126, 4;
	add.s64 	%rd21, %rd2, %rd20;
	ld.global.u32 	%r127, [%rd21];
	mad.lo.s32 	%r128, %r40, %r118, %r11;
	mul.wide.s32 	%rd22, %r128, 4;
	add.s64 	%rd23, %rd2, %rd22;
	st.global.u32 	[%rd23], %r127;
	sub.s32 	%r129, -3, %r124;
	mad.lo.s32 	%r130, %r40, %r129, %r11;
	mul.wide.s32 	%rd24, %r130, 4;
	add.s64 	%rd25, %rd2, %rd24;
	ld.global.u32 	%r131, [%rd25];
	shl.b32 	%r132, %r40, 1;
	add.s32 	%r133, %r122, %r132;
	sub.s32 	%r134, %r11, %r133;
	mul.wide.s32 	%rd26, %r134, 4;
	add.s64 	%rd27, %rd2, %rd26;
	st.global.u32 	[%rd27], %r131;
	add.s32 	%r434, %r434, 4;
	sub.s32 	%r135, -4, %r124;
	mad.lo.s32 	%r136, %r40, %r135, %r11;
	mul.wide.s32 	%rd28, %r136, 4;
	add.s64 	%rd29, %rd2, %rd28;
	ld.global.u32 	%r137, [%rd29];
	add.s32 	%r138, %r133, %r40;
	sub.s32 	%r139, %r11, %r138;
	mul.wide.s32 	%rd30, %r139, 4;
	add.s64 	%rd31, %rd2, %rd30;
	st.global.u32 	[%rd31], %r137;
	setp.ne.s32 	%p31, %r434, %r9;
	mov.u32 	%r435, %r9;
	@%p31 bra 	$L__BB1_7;
$L__BB1_8:
	setp.eq.s32 	%p32, %r8, 0;
	@%p32 bra 	$L__BB1_12;
	setp.eq.s32 	%p33, %r8, 1;
	not.b32 	%r15, %r435;
	sub.s32 	%r140, %r15, %r5;
	mad.lo.s32 	%r141, %r40, %r140, %r11;
	mul.wide.s32 	%rd32, %r141, 4;
	add.s64 	%rd33, %rd2, %rd32;
	ld.global.u32 	%r142, [%rd33];
	mul.lo.s32 	%r16, %r435, %r40;
	sub.s32 	%r143, %r11, %r16;
	mul.wide.s32 	%rd34, %r143, 4;
	add.s64 	%rd35, %rd2, %rd34;
	st.global.u32 	[%rd35], %r142;
	@%p33 bra 	$L__BB1_12;
	setp.eq.s32 	%p34, %r8, 2;
	add.s32 	%r17, %r435, %r5;
	sub.s32 	%r144, -2, %r17;
	mad.lo.s32 	%r145, %r40, %r144, %r11;
	mul.wide.s32 	%rd36, %r145, 4;
	add.s64 	%rd37, %rd2, %rd36;
	ld.global.u32 	%r146, [%rd37];
	mad.lo.s32 	%r147, %r40, %r15, %r11;
	mul.wide.s32 	%rd38, %r147, 4;
	add.s64 	%rd39, %rd2, %rd38;
	st.global.u32 	[%rd39], %r146;
	@%p34 bra 	$L__BB1_12;
	sub.s32 	%r148, -3, %r17;
	mad.lo.s32 	%r149, %r40, %r148, %r11;
	mul.wide.s32 	%rd40, %r149, 4;
	add.s64 	%rd41, %rd2, %rd40;
	ld.global.u32 	%r150, [%rd41];
	shl.b32 	%r151, %r40, 1;
	add.s32 	%r152, %r16, %r151;
	sub.s32 	%r153, %r11, %r152;
	mul.wide.s32 	%rd42, %r153, 4;
	add.s64 	%rd43, %rd2, %rd42;
	st.global.u32 	[%rd43], %r150;
$L__BB1_12:
	add.s32 	%r433, %r10, 1;
	setp.eq.s32 	%p35, %r10, %r7;
	@%p35 bra 	$L__BB1_13;
	bra.uni 	$L__BB1_4;
$L__BB1_13:
	add.s32 	%r154, %r43, 4;
	add.s32 	%r155, %r40, -1;
	setp.gt.s32 	%p36, %r40, 1;
	setp.gt.s32 	%p37, %r43, -5;
	and.pred  	%p38, %p36, %p37;
	selp.u32 	%r156, 1, 0, %p38;
	add.s32 	%r157, %r6, %r156;
	setp.gt.s32 	%p39, %r155, %r156;
	setp.ge.s32 	%p40, %r154, %r156;
	and.pred  	%p41, %p39, %p40;
	setp.lt.s32 	%p42, %r157, %r40;
	and.pred  	%p43, %p41, %p42;
	selp.u32 	%r158, 1, 0, %p43;
	add.s32 	%r159, %r156, %r158;
	add.s32 	%r160, %r159, %r6;
	setp.lt.s32 	%p44, %r159, %r155;
	setp.le.s32 	%p45, %r159, %r154;
	setp.lt.s32 	%p46, %r160, %r40;
	and.pred  	%p47, %p44, %p46;
	and.pred  	%p48, %p47, %p45;
	selp.u32 	%r161, 1, 0, %p48;
	add.s32 	%r162, %r159, %r161;
	add.s32 	%r164, %r162, %r6;
	setp.lt.s32 	%p49, %r162, %r155;
	setp.le.s32 	%p50, %r162, %r154;
	setp.lt.s32 	%p51, %r164, %r40;
	and.pred  	%p52, %p49, %p51;
	and.pred  	%p53, %p52, %p50;
	selp.u32 	%r165, 1, 0, %p53;
	add.s32 	%r166, %r162, %r165;
	add.s32 	%r167, %r166, %r6;
	setp.lt.s32 	%p54, %r166, %r155;
	setp.le.s32 	%p55, %r166, %r154;
	setp.lt.s32 	%p56, %r167, %r40;
	and.pred  	%p57, %p54, %p56;
	and.pred  	%p58, %p57, %p55;
	selp.u32 	%r168, 1, 0, %p58;
	add.s32 	%r169, %r166, %r168;
	add.s32 	%r170, %r169, %r6;
	setp.lt.s32 	%p59, %r169, %r155;
	setp.le.s32 	%p60, %r169, %r154;
	setp.lt.s32 	%p61, %r170, %r40;
	and.pred  	%p62, %p59, %p61;
	and.pred  	%p63, %p62, %p60;
	selp.u32 	%r171, 1, 0, %p63;
	add.s32 	%r172, %r169, %r171;
	add.s32 	%r173, %r172, %r6;
	setp.lt.s32 	%p64, %r172, %r155;
	setp.le.s32 	%p65, %r172, %r154;
	setp.lt.s32 	%p66, %r173, %r40;
	and.pred  	%p67, %p64, %p66;
	and.pred  	%p68, %p67, %p65;
	selp.u32 	%r174, 1, 0, %p68;
	add.s32 	%r175, %r172, %r174;
	add.s32 	%r176, %r175, %r6;
	setp.lt.s32 	%p69, %r175, %r155;
	setp.le.s32 	%p70, %r175, %r154;
	setp.lt.s32 	%p71, %r176, %r40;
	and.pred  	%p72, %p69, %p71;
	and.pred  	%p73, %p72, %p70;
	selp.u32 	%r177, 1, 0, %p73;
	add.s32 	%r178, %r175, %r177;
	add.s32 	%r179, %r178, %r6;
	setp.lt.s32 	%p74, %r178, %r155;
	setp.le.s32 	%p75, %r178, %r154;
	setp.lt.s32 	%p76, %r179, %r40;
	and.pred  	%p77, %p74, %p76;
	and.pred  	%p78, %p77, %p75;
	selp.u32 	%r180, 1, 0, %p78;
	add.s32 	%r33, %r178, %r180;
	setp.eq.s32 	%p79, %r33, 0;
	@%p79 bra 	$L__BB1_35;
	setp.ne.s32 	%p80, %r44, 1;
	@%p80 bra 	$L__BB1_25;
	add.s32 	%r309, %r5, 1;
	and.b32  	%r19, %r309, 3;
	and.b32  	%r20, %r309, -4;
	neg.s32 	%r21, %r20;
	shl.b32 	%r22, %r40, 2;
	mov.b32 	%r436, 0;
	mul.wide.s32 	%rd4, %r40, 4;
$L__BB1_16:
	setp.gt.s32 	%p88, %r5, -1;
	@%p88 bra 	$L__BB1_18;
$L__BB1_17:
	add.s32 	%r436, %r436, 1;
	setp.lt.u32 	%p94, %r436, %r33;
	@%p94 bra 	$L__BB1_16;
	bra.uni 	$L__BB1_35;
$L__BB1_18:
	setp.lt.u32 	%p89, %r5, 3;
	add.s32 	%r25, %r436, %r6;
	mov.b32 	%r439, 0;
	@%p89 bra 	$L__BB1_21;
	mov.u32 	%r437, %r25;
	mov.u32 	%r438, %r21;
$L__BB1_20:
	ld.global.v2.u32 	{%r311, %r312}, [%rd1];
	shr.u32 	%r313, %r312, 2;
	xor.b32  	%r314, %r313, %r312;
	ld.global.v2.u32 	{%r315, %r316}, [%rd1+8];
	ld.global.v2.u32 	{%r317, %r318}, [%rd1+16];
	st.global.v2.u32 	[%rd1+8], {%r316, %r317};
	shl.b32 	%r319, %r318, 4;
	shl.b32 	%r320, %r314, 1;
	xor.b32  	%r321, %r320, %r319;
	xor.b32  	%r322, %r321, %r314;
	xor.b32  	%r323, %r322, %r318;
	st.global.v2.u32 	[%rd1+16], {%r318, %r323};
	add.s32 	%r324, %r311, 362437;
	st.global.v2.u32 	[%rd1], {%r324, %r315};
	add.s32 	%r325, %r323, %r324;
	cvt.rn.f32.u32 	%f22, %r325;
	fma.rn.f32 	%f23, %f22, 0f2F800000, 0f2F000000;
	mul.f32 	%f24, %f23, 0f40800000;
	cvt.rzi.s32.f32 	%r326, %f24;
	add.s32 	%r327, %r326, 1;
	mul.wide.s32 	%rd52, %r437, 4;
	add.s64 	%rd53, %rd2, %rd52;
	st.global.u32 	[%rd53], %r327;
	ld.global.v2.u32 	{%r328, %r329}, [%rd1];
	shr.u32 	%r330, %r329, 2;
	xor.b32  	%r331, %r330, %r329;
	ld.global.v2.u32 	{%r332, %r333}, [%rd1+8];
	ld.global.v2.u32 	{%r334, %r335}, [%rd1+16];
	st.global.v2.u32 	[%rd1+8], {%r333, %r334};
	shl.b32 	%r336, %r335, 4;
	shl.b32 	%r337, %r331, 1;
	xor.b32  	%r338, %r337, %r336;
	xor.b32  	%r339, %r338, %r331;
	xor.b32  	%r340, %r339, %r335;
	st.global.v2.u32 	[%rd1+16], {%r335, %r340};
	add.s32 	%r341, %r328, 362437;
	st.global.v2.u32 	[%rd1], {%r341, %r332};
	add.s32 	%r342, %r340, %r341;
	cvt.rn.f32.u32 	%f25, %r342;
	fma.rn.f32 	%f26, %f25, 0f2F800000, 0f2F000000;
	mul.f32 	%f27, %f26, 0f40800000;
	cvt.rzi.s32.f32 	%r343, %f27;
	add.s32 	%r344, %r343, 1;
	add.s64 	%rd55, %rd53, %rd4;
	st.global.u32 	[%rd55], %r344;
	ld.global.v2.u32 	{%r345, %r346}, [%rd1];
	shr.u32 	%r347, %r346, 2;
	xor.b32  	%r348, %r347, %r346;
	ld.global.v2.u32 	{%r349, %r350}, [%rd1+8];
	ld.global.v2.u32 	{%r351, %r352}, [%rd1+16];
	st.global.v2.u32 	[%rd1+8], {%r350, %r351};
	shl.b32 	%r353, %r352, 4;
	shl.b32 	%r354, %r348, 1;
	xor.b32  	%r355, %r354, %r353;
	xor.b32  	%r356, %r355, %r348;
	xor.b32  	%r357, %r356, %r352;
	st.global.v2.u32 	[%rd1+16], {%r352, %r357};
	add.s32 	%r358, %r345, 362437;
	st.global.v2.u32 	[%rd1], {%r358, %r349};
	add.s32 	%r359, %r357, %r358;
	cvt.rn.f32.u32 	%f28, %r359;
	fma.rn.f32 	%f29, %f28, 0f2F800000, 0f2F000000;
	mul.f32 	%f30, %f29, 0f40800000;
	cvt.rzi.s32.f32 	%r360, %f30;
	add.s32 	%r361, %r360, 1;
	add.s64 	%rd56, %rd55, %rd4;
	st.global.u32 	[%rd56], %r361;
	ld.global.v2.u32 	{%r362, %r363}, [%rd1];
	shr.u32 	%r364, %r363, 2;
	xor.b32  	%r365, %r364, %r363;
	ld.global.v2.u32 	{%r366, %r367}, [%rd1+8];
	ld.global.v2.u32 	{%r368, %r369}, [%rd1+16];
	st.global.v2.u32 	[%rd1+8], {%r367, %r368};
	shl.b32 	%r370, %r369, 4;
	shl.b32 	%r371, %r365, 1;
	xor.b32  	%r372, %r371, %r370;
	xor.b32  	%r373, %r372, %r365;
	xor.b32  	%r374, %r373, %r369;
	st.global.v2.u32 	[%rd1+16], {%r369, %r374};
	add.s32 	%r375, %r362, 362437;
	st.global.v2.u32 	[%rd1], {%r375, %r366};
	add.s32 	%r376, %r374, %r375;
	cvt.rn.f32.u32 	%f31, %r376;
	fma.rn.f32 	%f32, %f31, 0f2F800000, 0f2F000000;
	mul.f32 	%f33, %f32, 0f40800000;
	cvt.rzi.s32.f32 	%r377, %f33;
	add.s32 	%r378, %r377, 1;
	add.s64 	%rd57, %rd56, %rd4;
	st.global.u32 	[%rd57], %r378;
	add.s32 	%r438, %r438, 4;
	add.s32 	%r437, %r437, %r22;
	setp.ne.s32 	%p90, %r438, 0;
	mov.u32 	%r439, %r20;
	@%p90 bra 	$L__BB1_20;
$L__BB1_21:
	setp.eq.s32 	%p91, %r19, 0;
	@%p91 bra 	$L__BB1_17;
	setp.eq.s32 	%p92, %r19, 1;
	ld.global.v2.u32 	{%r379, %r380}, [%rd1];
	shr.u32 	%r381, %r380, 2;
	xor.b32  	%r382, %r381, %r380;
	ld.global.v2.u32 	{%r383, %r384}, [%rd1+8];
	ld.global.v2.u32 	{%r385, %r386}, [%rd1+16];
	st.global.v2.u32 	[%rd1+8], {%r384, %r385};
	shl.b32 	%r387, %r386, 4;
	shl.b32 	%r388, %r382, 1;
	xor.b32  	%r389, %r388, %r387;
	xor.b32  	%r390, %r389, %r382;
	xor.b32  	%r391, %r390, %r386;
	st.global.v2.u32 	[%rd1+16], {%r386, %r391};
	add.s32 	%r392, %r379, 362437;
	st.global.v2.u32 	[%rd1], {%r392, %r383};
	add.s32 	%r393, %r391, %r392;
	cvt.rn.f32.u32 	%f34, %r393;
	fma.rn.f32 	%f35, %f34, 0f2F800000, 0f2F000000;
	mul.f32 	%f36, %f35, 0f40800000;
	cvt.rzi.s32.f32 	%r394, %f36;
	add.s32 	%r395, %r394, 1;
	mad.lo.s32 	%r396, %r439, %r40, %r25;
	mul.wide.s32 	%rd58, %r396, 4;
	add.s64 	%rd3, %rd2, %rd58;
	st.global.u32 	[%rd3], %r395;
	@%p92 bra 	$L__BB1_17;
	setp.eq.s32 	%p93, %r19, 2;
	ld.global.v2.u32 	{%r397, %r398}, [%rd1];
	shr.u32 	%r399, %r398, 2;
	xor.b32  	%r400, %r399, %r398;
	ld.global.v2.u32 	{%r401, %r402}, [%rd1+8];
	ld.global.v2.u32 	{%r403, %r404}, [%rd1+16];
	st.global.v2.u32 	[%rd1+8], {%r402, %r403};
	shl.b32 	%r405, %r404, 4;
	shl.b32 	%r406, %r400, 1;
	xor.b32  	%r407, %r406, %r405;
	xor.b32  	%r408, %r407, %r400;
	xor.b32  	%r409, %r408, %r404;
	st.global.v2.u32 	[%rd1+16], {%r404, %r409};
	add.s32 	%r410, %r397, 362437;
	st.global.v2.u32 	[%rd1], {%r410, %r401};
	add.s32 	%r411, %r409, %r410;
	cvt.rn.f32.u32 	%f37, %r411;
	fma.rn.f32 	%f38, %f37, 0f2F800000, 0f2F000000;
	mul.f32 	%f39, %f38, 0f40800000;
	cvt.rzi.s32.f32 	%r412, %f39;
	add.s32 	%r413, %r412, 1;
	add.s64 	%rd5, %rd3, %rd4;
	st.global.u32 	[%rd5], %r413;
	@%p93 bra 	$L__BB1_17;
	ld.global.v2.u32 	{%r414, %r415}, [%rd1];
	shr.u32 	%r416, %r415, 2;
	xor.b32  	%r417, %r416, %r415;
	ld.global.v2.u32 	{%r418, %r419}, [%rd1+8];
	ld.global.v2.u32 	{%r420, %r421}, [%rd1+16];
	st.global.v2.u32 	[%rd1+8], {%r419, %r420};
	shl.b32 	%r422, %r421, 4;
	shl.b32 	%r423, %r417, 1;
	xor.b32  	%r424, %r423, %r422;
	xor.b32  	%r425, %r424, %r417;
	xor.b32  	%r426, %r425, %r421;
	st.global.v2.u32 	[%rd1+16], {%r421, %r426};
	add.s32 	%r427, %r414, 362437;
	st.global.v2.u32 	[%rd1], {%r427, %r418};
	add.s32 	%r428, %r426, %r427;
	cvt.rn.f32.u32 	%f40, %r428;
	fma.rn.f32 	%f41, %f40, 0f2F800000, 0f2F000000;
	mul.f32 	%f42, %f41, 0f40800000;
	cvt.rzi.s32.f32 	%r429, %f42;
	add.s32 	%r430, %r429, 1;
	add.s64 	%rd59, %rd5, %rd4;
	st.global.u32 	[%rd59], %r430;
	bra.uni 	$L__BB1_17;
$L__BB1_25:
	add.s32 	%r183, %r5, 1;
	and.b32  	%r31, %r183, 3;
	and.b32  	%r32, %r183, -4;
	mov.b32 	%r440, 0;
	mul.wide.s32 	%rd7, %r40, 4;
$L__BB1_26:
	setp.lt.s32 	%p81, %r5, 0;
	@%p81 bra 	$L__BB1_34;
	setp.lt.u32 	%p82, %r5, 3;
	add.s32 	%r35, %r440, %r6;
	mov.b32 	%r442, 0;
	@%p82 bra 	$L__BB1_30;
	mov.b32 	%r441, 0;
$L__BB1_29:
	ld.global.v2.u32 	{%r186, %r187}, [%rd1];
	shr.u32 	%r188, %r187, 2;
	xor.b32  	%r189, %r188, %r187;
	ld.global.v2.u32 	{%r190, %r191}, [%rd1+8];
	ld.global.v2.u32 	{%r192, %r193}, [%rd1+16];
	st.global.v2.u32 	[%rd1+8], {%r191, %r192};
	shl.b32 	%r194, %r193, 4;
	shl.b32 	%r195, %r189, 1;
	xor.b32  	%r196, %r195, %r194;
	xor.b32  	%r197, %r196, %r189;
	xor.b32  	%r198, %r197, %r193;
	st.global.v2.u32 	[%rd1+16], {%r193, %r198};
	add.s32 	%r199, %r186, 362437;
	st.global.v2.u32 	[%rd1], {%r199, %r190};
	add.s32 	%r200, %r198, %r199;
	cvt.rn.f32.u32 	%f1, %r200;
	fma.rn.f32 	%f2, %f1, 0f2F800000, 0f2F000000;
	mul.f32 	%f3, %f2, 0f40C00000;
	cvt.rzi.s32.f32 	%r201, %f3;
	add.s32 	%r202, %r201, 1;
	mad.lo.s32 	%r203, %r441, %r40, %r35;
	mul.wide.s32 	%rd44, %r203, 4;
	add.s64 	%rd45, %rd2, %rd44;
	st.global.u32 	[%rd45], %r202;
	ld.global.v2.u32 	{%r204, %r205}, [%rd1];
	shr.u32 	%r206, %r205, 2;
	xor.b32  	%r207, %r206, %r205;
	ld.global.v2.u32 	{%r208, %r209}, [%rd1+8];
	ld.global.v2.u32 	{%r210, %r211}, [%rd1+16];
	st.global.v2.u32 	[%rd1+8], {%r209, %r210};
	shl.b32 	%r212, %r211, 4;
	shl.b32 	%r213, %r207, 1;
	xor.b32  	%r214, %r213, %r212;
	xor.b32  	%r215, %r214, %r207;
	xor.b32  	%r216, %r215, %r211;
	st.global.v2.u32 	[%rd1+16], {%r211, %r216};
	add.s32 	%r217, %r204, 362437;
	st.global.v2.u32 	[%rd1], {%r217, %r208};
	add.s32 	%r218, %r216, %r217;
	cvt.rn.f32.u32 	%f4, %r218;
	fma.rn.f32 	%f5, %f4, 0f2F800000, 0f2F000000;
	mul.f32 	%f6, %f5, 0f40C00000;
	cvt.rzi.s32.f32 	%r219, %f6;
	add.s32 	%r220, %r219, 1;
	add.s64 	%rd47, %rd45, %rd7;
	st.global.u32 	[%rd47], %r220;
	ld.global.v2.u32 	{%r221, %r222}, [%rd1];
	shr.u32 	%r223, %r222, 2;
	xor.b32  	%r224, %r223, %r222;
	ld.global.v2.u32 	{%r225, %r226}, [%rd1+8];
	ld.global.v2.u32 	{%r227, %r228}, [%rd1+16];
	st.global.v2.u32 	[%rd1+8], {%r226, %r227};
	shl.b32 	%r229, %r228, 4;
	shl.b32 	%r230, %r224, 1;
	xor.b32  	%r231, %r230, %r229;
	xor.b32  	%r232, %r231, %r224;
	xor.b32  	%r233, %r232, %r228;
	st.global.v2.u32 	[%rd1+16], {%r228, %r233};
	add.s32 	%r234, %r221, 362437;
	st.global.v2.u32 	[%rd1], {%r234, %r225};
	add.s32 	%r235, %r233, %r234;
	cvt.rn.f32.u32 	%f7, %r235;
	fma.rn.f32 	%f8, %f7, 0f2F800000, 0f2F000000;
	mul.f32 	%f9, %f8, 0f40C00000;
	cvt.rzi.s32.f32 	%r236, %f9;
	add.s32 	%r237, %r236, 1;
	add.s64 	%rd48, %rd47, %rd7;
	st.global.u32 	[%rd48], %r237;
	ld.global.v2.u32 	{%r238, %r239}, [%rd1];
	shr.u32 	%r240, %r239, 2;
	xor.b32  	%r241, %r240, %r239;
	ld.global.v2.u32 	{%r242, %r243}, [%rd1+8];
	ld.global.v2.u32 	{%r244, %r245}, [%rd1+16];
	st.global.v2.u32 	[%rd1+8], {%r243, %r244};
	shl.b32 	%r246, %r245, 4;
	shl.b32 	%r247, %r241, 1;
	xor.b32  	%r248, %r247, %r246;
	xor.b32  	%r249, %r248, %r241;
	xor.b32  	%r250, %r249, %r245;
	st.global.v2.u32 	[%rd1+16], {%r245, %r250};
	add.s32 	%r251, %r238, 362437;
	st.global.v2.u32 	[%rd1], {%r251, %r242};
	add.s32 	%r252, %r250, %r251;
	cvt.rn.f32.u32 	%f10, %r252;
	fma.rn.f32 	%f11, %f10, 0f2F800000, 0f2F000000;
	mul.f32 	%f12, %f11, 0f40C00000;
	cvt.rzi.s32.f32 	%r253, %f12;
	add.s32 	%r254, %r253, 1;
	add.s64 	%rd49, %rd48, %rd7;
	st.global.u32 	[%rd49], %r254;
	add.s32 	%r441, %r441, 4;
	setp.ne.s32 	%p83, %r441, %r32;
	mov.u32 	%r442, %r32;
	@%p83 bra 	$L__BB1_29;
$L__BB1_30:
	setp.eq.s32 	%p84, %r31, 0;
	@%p84 bra 	$L__BB1_34;
	setp.eq.s32 	%p85, %r31, 1;
	ld.global.v2.u32 	{%r255, %r256}, [%rd1];
	shr.u32 	%r257, %r256, 2;
	xor.b32  	%r258, %r257, %r256;
	ld.global.v2.u32 	{%r259, %r260}, [%rd1+8];
	ld.global.v2.u32 	{%r261, %r262}, [%rd1+16];
	st.global.v2.u32 	[%rd1+8], {%r260, %r261};
	shl.b32 	%r263, %r262, 4;
	shl.b32 	%r264, %r258, 1;
	xor.b32  	%r265, %r264, %r263;
	xor.b32  	%r266, %r265, %r258;
	xor.b32  	%r267, %r266, %r262;
	st.global.v2.u32 	[%rd1+16], {%r262, %r267};
	add.s32 	%r268, %r255, 362437;
	st.global.v2.u32 	[%rd1], {%r268, %r259};
	add.s32 	%r269, %r267, %r268;
	cvt.rn.f32.u32 	%f13, %r269;
	fma.rn.f32 	%f14, %f13, 0f2F800000, 0f2F000000;
	mul.f32 	%f15, %f14, 0f40C00000;
	cvt.rzi.s32.f32 	%r270, %f15;
	add.s32 	%r271, %r270, 1;
	mad.lo.s32 	%r272, %r442, %r40, %r35;
	mul.wide.s32 	%rd50, %r272, 4;
	add.s64 	%rd6, %rd2, %rd50;
	st.global.u32 	[%rd6], %r271;
	@%p85 bra 	$L__BB1_34;
	setp.eq.s32 	%p86, %r31, 2;
	ld.global.v2.u32 	{%r273, %r274}, [%rd1];
	shr.u32 	%r275, %r274, 2;
	xor.b32  	%r276, %r275, %r274;
	ld.global.v2.u32 	{%r277, %r278}, [%rd1+8];
	ld.global.v2.u32 	{%r279, %r280}, [%rd1+16];
	st.global.v2.u32 	[%rd1+8], {%r278, %r279};
	shl.b32 	%r281, %r280, 4;
	shl.b32 	%r282, %r276, 1;
	xor.b32  	%r283, %r282, %r281;
	xor.b32  	%r284, %r283, %r276;
	xor.b32  	%r285, %r284, %r280;
	st.global.v2.u32 	[%rd1+16], {%r280, %r285};
	add.s32 	%r286, %r273, 362437;
	st.global.v2.u32 	[%rd1], {%r286, %r277};
	add.s32 	%r287, %r285, %r286;
	cvt.rn.f32.u32 	%f16, %r287;
	fma.rn.f32 	%f17, %f16, 0f2F800000, 0f2F000000;
	mul.f32 	%f18, %f17, 0f40C00000;
	cvt.rzi.s32.f32 	%r288, %f18;
	add.s32 	%r289, %r288, 1;
	add.s64 	%rd8, %rd6, %rd7;
	st.global.u32 	[%rd8], %r289;
	@%p86 bra 	$L__BB1_34;
	ld.global.v2.u32 	{%r290, %r291}, [%rd1];
	shr.u32 	%r292, %r291, 2;
	xor.b32  	%r293, %r292, %r291;
	ld.global.v2.u32 	{%r294, %r295}, [%rd1+8];
	ld.global.v2.u32 	{%r296, %r297}, [%rd1+16];
	st.global.v2.u32 	[%rd1+8], {%r295, %r296};
	shl.b32 	%r298, %r297, 4;
	shl.b32 	%r299, %r293, 1;
	xor.b32  	%r300, %r299, %r298;
	xor.b32  	%r301, %r300, %r293;
	xor.b32  	%r302, %r301, %r297;
	st.global.v2.u32 	[%rd1+16], {%r297, %r302};
	add.s32 	%r303, %r290, 362437;
	st.global.v2.u32 	[%rd1], {%r303, %r294};
	add.s32 	%r304, %r302, %r303;
	cvt.rn.f32.u32 	%f19, %r304;
	fma.rn.f32 	%f20, %f19, 0f2F800000, 0f2F000000;
	mul.f32 	%f21, %f20, 0f40C00000;
	cvt.rzi.s32.f32 	%r305, %f21;
	add.s32 	%r306, %r305, 1;
	add.s64 	%rd51, %rd8, %rd7;
	st.global.u32 	[%rd51], %r306;
$L__BB1_34:
	add.s32 	%r440, %r440, 1;
	setp.lt.u32 	%p87, %r440, %r33;
	@%p87 bra 	$L__BB1_26;
$L__BB1_35:
	cvta.to.global.u64 	%rd60, %rd9;
	ld.global.u32 	%r431, [%rd60];
	add.s32 	%r432, %r431, 1;
	st.global.u32 	[%rd60], %r432;
$L__BB1_36:
	ret;

}
	// .globl	_Z10ponerBombaPiiiiiiS_iiP17curandStateXORWOW
.visible .entry _Z10ponerBombaPiiiiiiS_iiP17curandStateXORWOW(
	.param .u64 .ptr .align 1 _Z10ponerBombaPiiiiiiS_iiP17curandStateXORWOW_param_0,
	.param .u32 _Z10ponerBombaPiiiiiiS_iiP17curandStateXORWOW_param_1,
	.param .u32 _Z10ponerBombaPiiiiiiS_iiP17curandStateXORWOW_param_2,
	.param .u32 _Z10ponerBombaPiiiiiiS_iiP17curandStateXORWOW_param_3,
	.param .u32 _Z10ponerBombaPiiiiiiS_iiP17curandStateXORWOW_param_4,
	.param .u32 _Z10ponerBombaPiiiiiiS_iiP17curandStateXORWOW_param_5,
	.param .u64 .ptr .align 1 _Z10ponerBombaPiiiiiiS_iiP17curandStateXORWOW_param_6,
	.param .u32 _Z10ponerBombaPiiiiiiS_iiP17curandStateXORWOW_param_7,
	.param .u32 _Z10ponerBombaPiiiiiiS_iiP17curandStateXORWOW_param_8,
	.param .u64 .ptr .align 1 _Z10ponerBombaPiiiiiiS_iiP17curandStateXORWOW_param_9
)
{
	.reg .pred 	%p<367>;
	.reg .b32 	%r<6262>;
	.reg .b32 	%f<511>;
	.reg .b64 	%rd<623>;
	// demoted variable
	.shared .align 4 .b8 _ZZ10ponerBombaPiiiiiiS_iiP17curandStateXORWOWE5valor[4];
	// demoted variable
	.shared .align 4 .b8 _ZZ10ponerBombaPiiiiiiS_iiP17curandStateXORWOWE13arr_adyacente[16];
	ld.param.u64 	%rd60, [_Z10ponerBombaPiiiiiiS_iiP17curandStateXORWOW_param_0];
	ld.param.u32 	%r1307, [_Z10ponerBombaPiiiiiiS_iiP17curandStateXORWOW_param_1];
	ld.param.u32 	%r1308, [_Z10ponerBombaPiiiiiiS_iiP17curandStateXORWOW_param_4];
	ld.param.u32 	%r1310, [_Z10ponerBombaPiiiiiiS_iiP17curandStateXORWOW_param_5];
	ld.param.u64 	%rd59, [_Z10ponerBombaPiiiiiiS_iiP17curandStateXORWOW_param_6];
	ld.param.u32 	%r1309, [_Z10ponerBombaPiiiiiiS_iiP17curandStateXORWOW_param_8];
	ld.param.u64 	%rd61, [_Z10ponerBombaPiiiiiiS_iiP17curandStateXORWOW_param_9];
	cvta.to.global.u64 	%rd1, %rd59;
	cvta.to.global.u64 	%rd2, %rd61;
	cvta.to.global.u64 	%rd3, %rd60;
	mov.u32 	%r1311, %tid.x;
	mov.u32 	%r1312, %ntid.x;
	mov.u32 	%r1313, %ctaid.x;
	mad.lo.s32 	%r1314, %r1312, %r1313, %r1311;
	mov.u32 	%r1315, %tid.y;
	mov.u32 	%r1316, %ntid.y;
	mov.u32 	%r1317, %ctaid.y;
	mad.lo.s32 	%r1318, %r1316, %r1317, %r1315;
	mad.lo.s32 	%r1, %r1307, %r1318, %r1314;
	mad.lo.s32 	%r2, %r1308, %r1307, %r1310;
	setp.ne.s32 	%p1, %r1, %r2;
	@%p1 bra 	$L__BB2_2;
	st.shared.u32 	[_ZZ10ponerBombaPiiiiiiS_iiP17curandStateXORWOWE5valor+4], %r1;
	st.shared.u32 	[_ZZ10ponerBombaPiiiiiiS_iiP17curandStateXORWOWE13arr_adyacente], %r1;
$L__BB2_2:
	setp.eq.s32 	%p2, %r1, %r2;
	bar.sync 	0;
	ld.shared.u32 	%r5622, [_ZZ10ponerBombaPiiiiiiS_iiP17curandStateXORWOWE5valor+4];
	@%p2 bra 	$L__BB2_112;
	add.s32 	%r1319, %r5622, 1;
	setp.ne.s32 	%p3, %r1319, %r1;
	mul.wide.s32 	%rd62, %r1, 4;
	add.s64 	%rd4, %rd3, %rd62;
	@%p3 bra 	$L__BB2_31;
	ld.shared.u32 	%r4, [_ZZ10ponerBombaPiiiiiiS_iiP17curandStateXORWOWE5valor];
	ld.global.u32 	%r1320, [%rd4];
	setp.ne.s32 	%p4, %r4, %r1320;
	@%p4 bra 	$L__BB2_31;
	ld.global.u32 	%r1321, [%rd4+-4];
	setp.ne.s32 	%p5, %r4, %r1321;
	@%p5 bra 	$L__BB2_31;
	add.s32 	%r5, %r1, 1;
	ld.global.u32 	%r1322, [%rd4+4];
	setp.ne.s32 	%p6, %r4, %r1322;
	@%p6 bra 	$L__BB2_31;
	add.s32 	%r6, %r1, 2;
	ld.global.u32 	%r1323, [%rd4+8];
	setp.ne.s32 	%p7, %r4, %r1323;
	@%p7 bra 	$L__BB2_31;
	add.s32 	%r7, %r1, 3;
	ld.global.u32 	%r1324, [%rd4+12];
	setp.ne.s32 	%p8, %r4, %r1324;
	@%p8 bra 	$L__BB2_31;
	ld.param.u32 	%r5488, [_Z10ponerBombaPiiiiiiS_iiP17curandStateXORWOW_param_1];
	div.s32 	%r1325, %r1, %r5488;
	setp.ne.s32 	%p9, %r1325, %r1308;
	@%p9 bra 	$L__BB2_31;
	ld.param.u32 	%r5489, [_Z10ponerBombaPiiiiiiS_iiP17curandStateXORWOW_param_1];
	div.s32 	%r1326, %r5, %r5489;
	setp.ne.s32 	%p10, %r1326, %r1308;
	@%p10 bra 	$L__BB2_31;
	ld.param.u32 	%r5490, [_Z10ponerBombaPiiiiiiS_iiP17curandStateXORWOW_param_1];
	div.s32 	%r1327, %r6, %r5490;
	setp.ne.s32 	%p11, %r1327, %r1308;
	@%p11 bra 	$L__BB2_31;
	ld.param.u32 	%r5491, [_Z10ponerBombaPiiiiiiS_iiP17curandStateXORWOW_param_1];
	div.s32 	%r1328, %r7, %r5491;
	setp.ne.s32 	%p12, %r1328, %r1308;
	@%p12 bra 	$L__BB2_31;
	mov.u64 	%rd63, $str$10;
	cvta.global.u64 	%rd64, %rd63;
	{ // callseq 14, 0
	.param .b64 param0;
	st.param.b64 	[param0], %rd64;
	.param .b64 param1;
	st.param.b64 	[param1], 0;
	.param .b32 retval0;
	call.uni (retval0), 
	vprintf, 
	(
	param0, 
	param1
	);
	ld.param.b32 	%r1329, [retval0];
	} // callseq 14
	add.s32 	%r1331, %r1, -1;
	st.shared.u32 	[_ZZ10ponerBombaPiiiiiiS_iiP17curandStateXORWOWE13arr_adyacente], %r1331;
	st.shared.u32 	[_ZZ10ponerBombaPiiiiiiS_iiP17curandStateXORWOWE13arr_adyacente+4], %r1;
	st.shared.u32 	[_ZZ10ponerBombaPiiiiiiS_iiP17curandStateXORWOWE13arr_adyacente+8], %r5;
	st.shared.u32 	[_ZZ10ponerBombaPiiiiiiS_iiP17curandStateXORWOWE13arr_adyacente+12], %r6;
	st.shared.u32 	[_ZZ10ponerBombaPiiiiiiS_iiP17curandStateXORWOWE13arr_adyacente+16], %r7;
	setp.eq.s32 	%p13, %r1308, 0;
	@%p13 bra 	$L__BB2_25;
	setp.lt.s32 	%p14, %r1308, 1;
	@%p14 bra 	$L__BB2_23;
	add.s32 	%r1333, %r1308, -1;
	and.b32  	%r8, %r1308, 3;
	setp.lt.u32 	%p15, %r1333, 3;
	mov.b32 	%r5620, 0;
	@%p15 bra 	$L__BB2_18;
	and.b32  	%r5620, %r1308, 2147483644;
	mov.b32 	%r5619, 0;
$L__BB2_17:
	.pragma "nounroll";
	ld.param.u32 	%r5492, [_Z10ponerBombaPiiiiiiS_iiP17curandStateXORWOW_param_1];
	not.b32 	%r1335, %r5619;
	mul.lo.s32 	%r1336, %r5492, %r1335;
	mul.wide.s32 	%rd65, %r1336, 4;
	add.s64 	%rd66, %rd4, %rd65;
	ld.global.u32 	%r1337, [%rd66];
	mul.wide.s32 	%rd67, %r5492, 4;
	add.s64 	%rd68, %rd66, %rd67;
	st.global.u32 	[%rd68], %r1337;
	ld.global.u32 	%r1338, [%rd66+4];
	st.global.u32 	[%rd68+4], %r1338;
	ld.global.u32 	%r1339, [%rd66+8];
	st.global.u32 	[%rd68+8], %r1339;
	ld.global.u32 	%r1340, [%rd66+12];
	st.global.u32 	[%rd68+12], %r1340;
	sub.s32 	%r1341, -2, %r5619;
	mul.lo.s32 	%r1342, %r5492, %r1341;
	mul.wide.s32 	%rd69, %r1342, 4;
	add.s64 	%rd70, %rd4, %rd69;
	ld.global.u32 	%r1343, [%rd70];
	st.global.u32 	[%rd66], %r1343;
	ld.global.u32 	%r1344, [%rd70+4];
	st.global.u32 	[%rd66+4], %r1344;
	ld.global.u32 	%r1345, [%rd70+8];
	st.global.u32 	[%rd66+8], %r1345;
	ld.global.u32 	%r1346, [%rd70+12];
	st.global.u32 	[%rd66+12], %r1346;
	sub.s32 	%r1347, -3, %r5619;
	mul.lo.s32 	%r1348, %r5492, %r1347;
	mul.wide.s32 	%rd71, %r1348, 4;
	add.s64 	%rd72, %rd4, %rd71;
	ld.global.u32 	%r1349, [%rd72];
	st.global.u32 	[%rd70], %r1349;
	ld.global.u32 	%r1350, [%rd72+4];
	st.global.u32 	[%rd70+4], %r1350;
	ld.global.u32 	%r1351, [%rd72+8];
	st.global.u32 	[%rd70+8], %r1351;
	ld.global.u32 	%r1352, [%rd72+12];
	st.global.u32 	[%rd70+12], %r1352;
	sub.s32 	%r1353, -4, %r5619;
	mul.lo.s32 	%r1354, %r5492, %r1353;
	mul.wide.s32 	%rd73, %r1354, 4;
	add.s64 	%rd74, %rd4, %rd73;
	ld.global.u32 	%r1355, [%rd74];
	st.global.u32 	[%rd72], %r1355;
	ld.global.u32 	%r1356, [%rd74+4];
	st.global.u32 	[%rd72+4], %r1356;
	ld.global.u32 	%r1357, [%rd74+8];
	st.global.u32 	[%rd72+8], %r1357;
	ld.global.u32 	%r1358, [%rd74+12];
	st.global.u32 	[%rd72+12], %r1358;
	add.s32 	%r5619, %r5619, 4;
	setp.ne.s32 	%p16, %r5619, %r5620;
	@%p16 bra 	$L__BB2_17;
$L__BB2_18:
	setp.eq.s32 	%p17, %r8, 0;
	@%p17 bra 	$L__BB2_23;
	setp.eq.s32 	%p18, %r8, 1;
	@%p18 bra 	$L__BB2_21;
	ld.param.u32 	%r5493, [_Z10ponerBombaPiiiiiiS_iiP17curandStateXORWOW_param_1];
	not.b32 	%r1359, %r5620;
	mul.lo.s32 	%r1360, %r5493, %r1359;
	mul.wide.s32 	%rd75, %r1360, 4;
	add.s64 	%rd76, %rd4, %rd75;
	ld.global.u32 	%r1361, [%rd76];
	mul.wide.s32 	%rd77, %r5493, 4;
	add.s64 	%rd78, %rd76, %rd77;
	st.global.u32 	[%rd78], %r1361;
	ld.global.u32 	%r1362, [%rd76+4];
	st.global.u32 	[%rd78+4], %r1362;
	ld.global.u32 	%r1363, [%rd76+8];
	st.global.u32 	[%rd78+8], %r1363;
	ld.global.u32 	%r1364, [%rd76+12];
	st.global.u32 	[%rd78+12], %r1364;
	sub.s32 	%r1365, -2, %r5620;
	mul.lo.s32 	%r1366, %r5493, %r1365;
	mul.wide.s32 	%rd79, %r1366, 4;
	add.s64 	%rd80, %rd4, %rd79;
	ld.global.u32 	%r1367, [%rd80];
	st.global.u32 	[%rd76], %r1367;
	ld.global.u32 	%r1368, [%rd80+4];
	st.global.u32 	[%rd76+4], %r1368;
	ld.global.u32 	%r1369, [%rd80+8];
	st.global.u32 	[%rd76+8], %r1369;
	ld.global.u32 	%r1370, [%rd80+12];
	st.global.u32 	[%rd76+12], %r1370;
	add.s32 	%r5620, %r5620, 2;
$L__BB2_21:
	and.b32  	%r1371, %r1308, 1;
	setp.eq.b32 	%p19, %r1371, 1;
	not.pred 	%p20, %p19;
	@%p20 bra 	$L__BB2_23;
	ld.param.u32 	%r5494, [_Z10ponerBombaPiiiiiiS_iiP17curandStateXORWOW_param_1];
	not.b32 	%r1372, %r5620;
	mul.lo.s32 	%r1373, %r5494, %r1372;
	mul.wide.s32 	%rd81, %r1373, 4;
	add.s64 	%rd82, %rd4, %rd81;
	ld.global.u32 	%r1374, [%rd82];
	mul.wide.s32 	%rd83, %r5494, 4;
	add.s64 	%rd84, %rd82, %rd83;
	st.global.u32 	[%rd84], %r1374;
	ld.global.u32 	%r1375, [%rd82+4];
	st.global.u32 	[%rd84+4], %r1375;
	ld.global.u32 	%r1376, [%rd82+8];
	st.global.u32 	[%rd84+8], %r1376;
	ld.global.u32 	%r1377, [%rd82+12];
	st.global.u32 	[%rd84+12], %r1377;
$L__BB2_23:
	ld.param.u32 	%r5495, [_Z10ponerBombaPiiiiiiS_iiP17curandStateXORWOW_param_1];
	rem.s32 	%r18, %r1, %r5495;
	rem.s32 	%r19, %r5, %r5495;
	rem.s32 	%r20, %r6, %r5495;
	rem.s32 	%r21, %r7, %r5495;
	setp.ne.s32 	%p21, %r1309, 1;
	@%p21 bra 	$L__BB2_29;
	ld.global.v2.u32 	{%r1446, %r1447}, [%rd2];
	shr.u32 	%r1448, %r1447, 2;
	xor.b32  	%r1449, %r1448, %r1447;
	ld.global.v2.u32 	{%r1450, %r1451}, [%rd2+8];
	ld.global.v2.u32 	{%r1452, %r1453}, [%rd2+16];
	st.global.v2.u32 	[%rd2+8], {%r1451, %r1452};
	shl.b32 	%r1454, %r1453, 4;
	shl.b32 	%r1455, %r1449, 1;
	xor.b32  	%r1456, %r1455, %r1454;
	xor.b32  	%r1457, %r1456, %r1449;
	xor.b32  	%r1458, %r1457, %r1453;
	st.global.v2.u32 	[%rd2+16], {%r1453, %r1458};
	add.s32 	%r1459, %r1446, 362437;
	st.global.v2.u32 	[%rd2], {%r1459, %r1450};
	add.s32 	%r1460, %r1458, %r1459;
	cvt.rn.f32.u32 	%f13, %r1460;
	fma.rn.f32 	%f14, %f13, 0f2F800000, 0f2F000000;
	mul.f32 	%f15, %f14, 0f40800000;
	cvt.rzi.s32.f32 	%r1461, %f15;
	add.s32 	%r1462, %r1461, 1;
	mul.wide.s32 	%rd93, %r18, 4;
	add.s64 	%rd94, %rd3, %rd93;
	st.global.u32 	[%rd94], %r1462;
	ld.global.v2.u32 	{%r1463, %r1464}, [%rd2];
	shr.u32 	%r1465, %r1464, 2;
	xor.b32  	%r1466, %r1465, %r1464;
	ld.global.v2.u32 	{%r1467, %r1468}, [%rd2+8];
	ld.global.v2.u32 	{%r1469, %r1470}, [%rd2+16];
	st.global.v2.u32 	[%rd2+8], {%r1468, %r1469};
	shl.b32 	%r1471, %r1470, 4;
	shl.b32 	%r1472, %r1466, 1;
	xor.b32  	%r1473, %r1472, %r1471;
	xor.b32  	%r1474, %r1473, %r1466;
	xor.b32  	%r1475, %r1474, %r1470;
	st.global.v2.u32 	[%rd2+16], {%r1470, %r1475};
	add.s32 	%r1476, %r1463, 362437;
	st.global.v2.u32 	[%rd2], {%r1476, %r1467};
	add.s32 	%r1477, %r1475, %r1476;
	cvt.rn.f32.u32 	%f16, %r1477;
	fma.rn.f32 	%f17, %f16, 0f2F800000, 0f2F000000;
	mul.f32 	%f18, %f17, 0f40800000;
	cvt.rzi.s32.f32 	%r1478, %f18;
	add.s32 	%r1479, %r1478, 1;
	mul.wide.s32 	%rd95, %r19, 4;
	add.s64 	%rd96, %rd3, %rd95;
	st.global.u32 	[%rd96], %r1479;
	ld.global.v2.u32 	{%r1480, %r1481}, [%rd2];
	shr.u32 	%r1482, %r1481, 2;
	xor.b32  	%r1483, %r1482, %r1481;
	ld.global.v2.u32 	{%r1484, %r1485}, [%rd2+8];
	ld.global.v2.u32 	{%r1486, %r1487}, [%rd2+16];
	st.global.v2.u32 	[%rd2+8], {%r1485, %r1486};
	shl.b32 	%r1488, %r1487, 4;
	shl.b32 	%r1489, %r1483, 1;
	xor.b32  	%r1490, %r1489, %r1488;
	xor.b32  	%r1491, %r1490, %r1483;
	xor.b32  	%r1492, %r1491, %r1487;
	st.global.v2.u32 	[%rd2+16], {%r1487, %r1492};
	add.s32 	%r1493, %r1480, 362437;
	st.global.v2.u32 	[%rd2], {%r1493, %r1484};
	add.s32 	%r1494, %r1492, %r1493;
	cvt.rn.f32.u32 	%f19, %r1494;
	fma.rn.f32 	%f20, %f19, 0f2F800000, 0f2F000000;
	mul.f32 	%f21, %f20, 0f40800000;
	cvt.rzi.s32.f32 	%r1495, %f21;
	add.s32 	%r1496, %r1495, 1;
	mul.wide.s32 	%rd97, %r20, 4;
	add.s64 	%rd98, %rd3, %rd97;
	st.global.u32 	[%rd98], %r1496;
	ld.global.v2.u32 	{%r1497, %r1498}, [%rd2];
	shr.u32 	%r1499, %r1498, 2;
	xor.b32  	%r1500, %r1499, %r1498;
	ld.global.v2.u32 	{%r1501, %r1502}, [%rd2+8];
	ld.global.v2.u32 	{%r1503, %r1504}, [%rd2+16];
	st.global.v2.u32 	[%rd2+8], {%r1502, %r1503};
	shl.b32 	%r1505, %r1504, 4;
	shl.b32 	%r1506, %r1500, 1;
	xor.b32  	%r1507, %r1506, %r1505;
	xor.b32  	%r1508, %r1507, %r1500;
	xor.b32  	%r1509, %r1508, %r1504;
	st.global.v2.u32 	[%rd2+16], {%r1504, %r1509};
	add.s32 	%r1510, %r1497, 362437;
	st.global.v2.u32 	[%rd2], {%r1510, %r1501};
	add.s32 	%r1511, %r1509, %r1510;
	cvt.rn.f32.u32 	%f22, %r1511;
	fma.rn.f32 	%f23, %f22, 0f2F800000, 0f2F000000;
	mul.f32 	%f24, %f23, 0f40800000;
	cvt.rzi.s32.f32 	%r1512, %f24;
	add.s32 	%r1513, %r1512, 1;
	mul.wide.s32 	%rd99, %r21, 4;
	add.s64 	%rd100, %rd3, %rd99;
	st.global.u32 	[%rd100], %r1513;
	bra.uni 	$L__BB2_30;
$L__BB2_25:
	setp.ne.s32 	%p22, %r1309, 1;
	@%p22 bra 	$L__BB2_27;
	ld.global.v2.u32 	{%r1580, %r1581}, [%rd2];
	shr.u32 	%r1582, %r1581, 2;
	xor.b32  	%r1583, %r1582, %r1581;
	ld.global.v2.u32 	{%r1584, %r1585}, [%rd2+8];
	ld.global.v2.u32 	{%r1586, %r1587}, [%rd2+16];
	st.global.v2.u32 	[%rd2+8], {%r1585, %r1586};
	shl.b32 	%r1588, %r1587, 4;
	shl.b32 	%r1589, %r1583, 1;
	xor.b32  	%r1590, %r1589, %r1588;
	xor.b32  	%r1591, %r1590, %r1583;
	xor.b32  	%r1592, %r1591, %r1587;
	st.global.v2.u32 	[%rd2+16], {%r1587, %r1592};
	add.s32 	%r1593, %r1580, 362437;
	st.global.v2.u32 	[%rd2], {%r1593, %r1584};
	add.s32 	%r1594, %r1592, %r1593;
	cvt.rn.f32.u32 	%f37, %r1594;
	fma.rn.f32 	%f38, %f37, 0f2F800000, 0f2F000000;
	mul.f32 	%f39, %f38, 0f40800000;
	cvt.rzi.s32.f32 	%r1595, %f39;
	add.s32 	%r1596, %r1595, 1;
	st.global.u32 	[%rd4], %r1596;
	ld.global.v2.u32 	{%r1597, %r1598}, [%rd2];
	shr.u32 	%r1599, %r1598, 2;
	xor.b32  	%r1600, %r1599, %r1598;
	ld.global.v2.u32 	{%r1601, %r1602}, [%rd2+8];
	ld.global.v2.u32 	{%r1603, %r1604}, [%rd2+16];
	st.global.v2.u32 	[%rd2+8], {%r1602, %r1603};
	shl.b32 	%r1605, %r1604, 4;
	shl.b32 	%r1606, %r1600, 1;
	xor.b32  	%r1607, %r1606, %r1605;
	xor.b32  	%r1608, %r1607, %r1600;
	xor.b32  	%r1609, %r1608, %r1604;
	st.global.v2.u32 	[%rd2+16], {%r1604, %r1609};
	add.s32 	%r1610, %r1597, 362437;
	st.global.v2.u32 	[%rd2], {%r1610, %r1601};
	add.s32 	%r1611, %r1609, %r1610;
	cvt.rn.f32.u32 	%f40, %r1611;
	fma.rn.f32 	%f41, %f40, 0f2F800000, 0f2F000000;
	mul.f32 	%f42, %f41, 0f40800000;
	cvt.rzi.s32.f32 	%r1612, %f42;
	add.s32 	%r1613, %r1612, 1;
	st.global.u32 	[%rd4+4], %r1613;
	ld.global.v2.u32 	{%r1614, %r1615}, [%rd2];
	shr.u32 	%r1616, %r1615, 2;
	xor.b32  	%r1617, %r1616, %r1615;
	ld.global.v2.u32 	{%r1618, %r1619}, [%rd2+8];
	ld.global.v2.u32 	{%r1620, %r1621}, [%rd2+16];
	st.global.v2.u32 	[%rd2+8], {%r1619, %r1620};
	shl.b32 	%r1622, %r1621, 4;
	shl.b32 	%r1623, %r1617, 1;
	xor.b32  	%r1624, %r1623, %r1622;
	xor.b32  	%r1625, %r1624, %r1617;
	xor.b32  	%r1626, %r1625, %r1621;
	st.global.v2.u32 	[%rd2+16], {%r1621, %r1626};
	add.s32 	%r1627, %r1614, 362437;
	st.global.v2.u32 	[%rd2], {%r1627, %r1618};
	add.s32 	%r1628, %r1626, %r1627;
	cvt.rn.f32.u32 	%f43, %r1628;
	fma.rn.f32 	%f44, %f43, 0f2F800000, 0f2F000000;
	mul.f32 	%f45, %f44, 0f40800000;
	cvt.rzi.s32.f32 	%r1629, %f45;
	add.s32 	%r1630, %r1629, 1;
	st.global.u32 	[%rd4+8], %r1630;
	ld.global.v2.u32 	{%r1631, %r1632}, [%rd2];
	shr.u32 	%r1633, %r1632, 2;
	xor.b32  	%r1634, %r1633, %r1632;
	ld.global.v2.u32 	{%r1635, %r1636}, [%rd2+8];
	ld.global.v2.u32 	{%r1637, %r1638}, [%rd2+16];
	st.global.v2.u32 	[%rd2+8], {%r1636, %r1637};
	shl.b32 	%r1639, %r1638, 4;
	shl.b32 	%r1640, %r1634, 1;
	xor.b32  	%r1641, %r1640, %r1639;
	xor.b32  	%r1642, %r1641, %r1634;
	xor.b32  	%r1643, %r1642, %r1638;
	st.global.v2.u32 	[%rd2+16], {%r1638, %r1643};
	add.s32 	%r1644, %r1631, 362437;
	st.global.v2.u32 	[%rd2], {%r1644, %r1635};
	add.s32 	%r1645, %r1643, %r1644;
	cvt.rn.f32.u32 	%f46, %r1645;
	fma.rn.f32 	%f47, %f46, 0f2F800000, 0f2F000000;
	mul.f32 	%f48, %f47, 0f40800000;
	cvt.rzi.s32.f32 	%r5618, %f48;
	bra.uni 	$L__BB2_28;
$L__BB2_27:
	ld.global.v2.u32 	{%r1514, %r1515}, [%rd2];
	shr.u32 	%r1516, %r1515, 2;
	xor.b32  	%r1517, %r1516, %r1515;
	ld.global.v2.u32 	{%r1518, %r1519}, [%rd2+8];
	ld.global.v2.u32 	{%r1520, %r1521}, [%rd2+16];
	st.global.v2.u32 	[%rd2+8], {%r1519, %r1520};
	shl.b32 	%r1522, %r1521, 4;
	shl.b32 	%r1523, %r1517, 1;
	xor.b32  	%r1524, %r1523, %r1522;
	xor.b32  	%r1525, %r1524, %r1517;
	xor.b32  	%r1526, %r1525, %r1521;
	st.global.v2.u32 	[%rd2+16], {%r1521, %r1526};
	add.s32 	%r1527, %r1514, 362437;
	st.global.v2.u32 	[%rd2], {%r1527, %r1518};
	add.s32 	%r1528, %r1526, %r1527;
	cvt.rn.f32.u32 	%f25, %r1528;
	fma.rn.f32 	%f26, %f25, 0f2F800000, 0f2F000000;
	mul.f32 	%f27, %f26, 0f40C00000;
	cvt.rzi.s32.f32 	%r1529, %f27;
	add.s32 	%r1530, %r1529, 1;
	st.global.u32 	[%rd4], %r1530;
	ld.global.v2.u32 	{%r1531, %r1532}, [%rd2];
	shr.u32 	%r1533, %r1532, 2;
	xor.b32  	%r1534, %r1533, %r1532;
	ld.global.v2.u32 	{%r1535, %r1536}, [%rd2+8];
	ld.global.v2.u32 	{%r1537, %r1538}, [%rd2+16];
	st.global.v2.u32 	[%rd2+8], {%r1536, %r1537};
	shl.b32 	%r1539, %r1538, 4;
	shl.b32 	%r1540, %r1534, 1;
	xor.b32  	%r1541, %r1540, %r1539;
	xor.b32  	%r1542, %r1541, %r1534;
	xor.b32  	%r1543, %r1542, %r1538;
	st.global.v2.u32 	[%rd2+16], {%r1538, %r1543};
	add.s32 	%r1544, %r1531, 362437;
	st.global.v2.u32 	[%rd2], {%r1544, %r1535};
	add.s32 	%r1545, %r1543, %r1544;
	cvt.rn.f32.u32 	%f28, %r1545;
	fma.rn.f32 	%f29, %f28, 0f2F800000, 0f2F000000;
	mul.f32 	%f30, %f29, 0f40C00000;
	cvt.rzi.s32.f32 	%r1546, %f30;
	add.s32 	%r1547, %r1546, 1;
	st.global.u32 	[%rd4+4], %r1547;
	ld.global.v2.u32 	{%r1548, %r1549}, [%rd2];
	shr.u32 	%r1550, %r1549, 2;
	xor.b32  	%r1551, %r1550, %r1549;
	ld.global.v2.u32 	{%r1552, %r1553}, [%rd2+8];
	ld.global.v2.u32 	{%r1554, %r1555}, [%rd2+16];
	st.global.v2.u32 	[%rd2+8], {%r1553, %r1554};
	shl.b32 	%r1556, %r1555, 4;
	shl.b32 	%r1557, %r1551, 1;
	xor.b32  	%r1558, %r1557, %r1556;
	xor.b32  	%r1559, %r1558, %r1551;
	xor.b32  	%r1560, %r1559, %r1555;
	st.global.v2.u32 	[%rd2+16], {%r1555, %r1560};
	add.s32 	%r1561, %r1548, 362437;
	st.global.v2.u32 	[%rd2], {%r1561, %r1552};
	add.s32 	%r1562, %r1560, %r1561;
	cvt.rn.f32.u32 	%f31, %r1562;
	fma.rn.f32 	%f32, %f31, 0f2F800000, 0f2F000000;
	mul.f32 	%f33, %f32, 0f40C00000;
	cvt.rzi.s32.f32 	%r1563, %f33;
	add.s32 	%r1564, %r1563, 1;
	st.global.u32 	[%rd4+8], %r1564;
	ld.global.v2.u32 	{%r1565, %r1566}, [%rd2];
	shr.u32 	%r1567, %r1566, 2;
	xor.b32  	%r1568, %r1567, %r1566;
	ld.global.v2.u32 	{%r1569, %r1570}, [%rd2+8];
	ld.global.v2.u32 	{%r1571, %r1572}, [%rd2+16];
	st.global.v2.u32 	[%rd2+8], {%r1570, %r1571};
	shl.b32 	%r1573, %r1572, 4;
	shl.b32 	%r1574, %r1568, 1;
	xor.b32  	%r1575, %r1574, %r1573;
	xor.b32  	%r1576, %r1575, %r1568;
	xor.b32  	%r1577, %r1576, %r1572;
	st.global.v2.u32 	[%rd2+16], {%r1572, %r1577};
	add.s32 	%r1578, %r1565, 362437;
	st.global.v2.u32 	[%rd2], {%r1578, %r1569};
	add.s32 	%r1579, %r1577, %r1578;
	cvt.rn.f32.u32 	%f34, %r1579;
	fma.rn.f32 	%f35, %f34, 0f2F800000, 0f2F000000;
	mul.f32 	%f36, %f35, 0f40C00000;
	cvt.rzi.s32.f32 	%r5618, %f36;
$L__BB2_28:
	add.s32 	%r1646, %r5618, 1;
	st.global.u32 	[%rd4+12], %r1646;
	bra.uni 	$L__BB2_30;
$L__BB2_29:
	ld.global.v2.u32 	{%r1378, %r1379}, [%rd2];
	shr.u32 	%r1380, %r1379, 2;
	xor.b32  	%r1381, %r1380, %r1379;
	ld.global.v2.u32 	{%r1382, %r1383}, [%rd2+8];
	ld.global.v2.u32 	{%r1384, %r1385}, [%rd2+16];
	st.global.v2.u32 	[%rd2+8], {%r1383, %r1384};
	shl.b32 	%r1386, %r1385, 4;
	shl.b32 	%r1387, %r1381, 1;
	xor.b32  	%r1388, %r1387, %r1386;
	xor.b32  	%r1389, %r1388, %r1381;
	xor.b32  	%r1390, %r1389, %r1385;
	st.global.v2.u32 	[%rd2+16], {%r1385, %r1390};
	add.s32 	%r1391, %r1378, 362437;
	st.global.v2.u32 	[%rd2], {%r1391, %r1382};
	add.s32 	%r1392, %r1390, %r1391;
	cvt.rn.f32.u32 	%f1, %r1392;
	fma.rn.f32 	%f2, %f1, 0f2F800000, 0f2F000000;
	mul.f32 	%f3, %f2, 0f40C00000;
	cvt.rzi.s32.f32 	%r1393, %f3;
	add.s32 	%r1394, %r1393, 1;
	mul.wide.s32 	%rd85, %r18, 4;
	add.s64 	%rd86, %rd3, %rd85;
	st.global.u32 	[%rd86], %r1394;
	ld.global.v2.u32 	{%r1395, %r1396}, [%rd2];
	shr.u32 	%r1397, %r1396, 2;
	xor.b32  	%r1398, %r1397, %r1396;
	ld.global.v2.u32 	{%r1399, %r1400}, [%rd2+8];
	ld.global.v2.u32 	{%r1401, %r1402}, [%rd2+16];
	st.global.v2.u32 	[%rd2+8], {%r1400, %r1401};
	shl.b32 	%r1403, %r1402, 4;
	shl.b32 	%r1404, %r1398, 1;
	xor.b32  	%r1405, %r1404, %r1403;
	xor.b32  	%r1406, %r1405, %r1398;
	xor.b32  	%r1407, %r1406, %r1402;
	st.global.v2.u32 	[%rd2+16], {%r1402, %r1407};
	add.s32 	%r1408, %r1395, 362437;
	st.global.v2.u32 	[%rd2], {%r1408, %r1399};
	add.s32 	%r1409, %r1407, %r1408;
	cvt.rn.f32.u32 	%f4, %r1409;
	fma.rn.f32 	%f5, %f4, 0f2F800000, 0f2F000000;
	mul.f32 	%f6, %f5, 0f40C00000;
	cvt.rzi.s32.f32 	%r1410, %f6;
	add.s32 	%r1411, %r1410, 1;
	mul.wide.s32 	%rd87, %r19, 4;
	add.s64 	%rd88, %rd3, %rd87;
	st.global.u32 	[%rd88], %r1411;
	ld.global.v2.u32 	{%r1412, %r1413}, [%rd2];
	shr.u32 	%r1414, %r1413, 2;
	xor.b32  	%r1415, %r1414, %r1413;
	ld.global.v2.u32 	{%r1416, %r1417}, [%rd2+8];
	ld.global.v2.u32 	{%r1418, %r1419}, [%rd2+16];
	st.global.v2.u32 	[%rd2+8], {%r1417, %r1418};
	shl.b32 	%r1420, %r1419, 4;
	shl.b32 	%r1421, %r1415, 1;
	xor.b32  	%r1422, %r1421, %r1420;
	xor.b32  	%r1423, %r1422, %r1415;
	xor.b32  	%r1424, %r1423, %r1419;
	st.global.v2.u32 	[%rd2+16], {%r1419, %r1424};
	add.s32 	%r1425, %r1412, 362437;
	st.global.v2.u32 	[%rd2], {%r1425, %r1416};
	add.s32 	%r1426, %r1424, %r1425;
	cvt.rn.f32.u32 	%f7, %r1426;
	fma.rn.f32 	%f8, %f7, 0f2F800000, 0f2F000000;
	mul.f32 	%f9, %f8, 0f40C00000;
	cvt.rzi.s32.f32 	%r1427, %f9;
	add.s32 	%r1428, %r1427, 1;
	mul.wide.s32 	%rd89, %r20, 4;
	add.s64 	%rd90, %rd3, %rd89;
	st.global.u32 	[%rd90], %r1428;
	ld.global.v2.u32 	{%r1429, %r1430}, [%rd2];
	shr.u32 	%r1431, %r1430, 2;
	xor.b32  	%r1432, %r1431, %r1430;
	ld.global.v2.u32 	{%r1433, %r1434}, [%rd2+8];
	ld.global.v2.u32 	{%r1435, %r1436}, [%rd2+16];
	st.global.v2.u32 	[%rd2+8], {%r1434, %r1435};
	shl.b32 	%r1437, %r1436, 4;
	shl.b32 	%r1438, %r1432, 1;
	xor.b32  	%r1439, %r1438, %r1437;
	xor.b32  	%r1440, %r1439, %r1432;
	xor.b32  	%r1441, %r1440, %r1436;
	st.global.v2.u32 	[%rd2+16], {%r1436, %r1441};
	add.s32 	%r1442, %r1429, 362437;
	st.global.v2.u32 	[%rd2], {%r1442, %r1433};
	add.s32 	%r1443, %r1441, %r1442;
	cvt.rn.f32.u32 	%f10, %r1443;
	fma.rn.f32 	%f11, %f10, 0f2F800000, 0f2F000000;
	mul.f32 	%f12, %f11, 0f40C00000;
	cvt.rzi.s32.f32 	%r1444, %f12;
	add.s32 	%r1445, %r1444, 1;
	mul.wide.s32 	%rd91, %r21, 4;
	add.s64 	%rd92, %rd3, %rd91;
	st.global.u32 	[%rd92], %r1445;
$L__BB2_30:
	mov.b32 	%r1647, -1;
	st.global.u32 	[%rd4+-4], %r1647;
	ld.global.u32 	%r1648, [%rd1];
	add.s32 	%r1649, %r1648, 1;
	st.global.u32 	[%rd1], %r1649;
	ld.shared.u32 	%r5622, [_ZZ10ponerBombaPiiiiiiS_iiP17curandStateXORWOWE5valor+4];
$L__BB2_31:
	add.s32 	%r1650, %r5622, 1;
	setp.ne.s32 	%p23, %r1650, %r1;
	@%p23 bra 	$L__BB2_58;
	ld.shared.u32 	%r24, [_ZZ10ponerBombaPiiiiiiS_iiP17curandStateXORWOWE5valor];
	ld.global.u32 	%r1651, [%rd4];
	setp.ne.s32 	%p24, %r24, %r1651;
	@%p24 bra 	$L__BB2_58;
	add.s32 	%r25, %r1, -2;
	ld.global.u32 	%r1652, [%rd4+-8];
	setp.ne.s32 	%p25, %r24, %r1652;
	@%p25 bra 	$L__BB2_58;
	add.s32 	%r26, %r1, -1;
	ld.global.u32 	%r1653, [%rd4+-4];
	setp.ne.s32 	%p26, %r24, %r1653;
	@%p26 bra 	$L__BB2_58;
	add.s32 	%r27, %r1, 1;
	ld.global.u32 	%r1654, [%rd4+4];
	setp.ne.s32 	%p27, %r24, %r1654;
	@%p27 bra 	$L__BB2_58;
	add.s32 	%r28, %r1, 2;
	ld.global.u32 	%r1655, [%rd4+8];
	setp.ne.s32 	%p28, %r24, %r1655;
	@%p28 bra 	$L__BB2_58;
	ld.param.u32 	%r5496, [_Z10ponerBombaPiiiiiiS_iiP17curandStateXORWOW_param_1];
	div.s32 	%r1656, %r26, %r5496;
	setp.ne.s32 	%p29, %r1656, %r1308;
	@%p29 bra 	$L__BB2_58;
	ld.param.u32 	%r5497, [_Z10ponerBombaPiiiiiiS_iiP17curandStateXORWOW_param_1];
	div.s32 	%r1657, %r27, %r5497;
	setp.ne.s32 	%p30, %r1657, %r1308;
	@%p30 bra 	$L__BB2_58;
	ld.param.u32 	%r5498, [_Z10ponerBombaPiiiiiiS_iiP17curandStateXORWOW_param_1];
	div.s32 	%r1658, %r28, %r5498;
	setp.ne.s32 	%p31, %r1658, %r1308;
	@%p31 bra 	$L__BB2_58;
	mov.u64 	%rd101, $str$10;
	cvta.global.u64 	%rd102, %rd101;
	{ // callseq 15, 0
	.param .b64 param0;
	st.param.b64 	[param0], %rd102;
	.param .b64 param1;
	st.param.b64 	[param1], 0;
	.param .b32 retval0;
	call.uni (retval0), 
	vprintf, 
	(
	param0, 
	param1
	);
	ld.param.b32 	%r1659, [retval0];
	} // callseq 15
	st.shared.u32 	[_ZZ10ponerBombaPiiiiiiS_iiP17curandStateXORWOWE13arr_adyacente], %r26;
	st.shared.u32 	[_ZZ10ponerBombaPiiiiiiS_iiP17curandStateXORWOWE13arr_adyacente+4], %r1;
	st.shared.u32 	[_ZZ10ponerBombaPiiiiiiS_iiP17curandStateXORWOWE13arr_adyacente+8], %r25;
	st.shared.u32 	[_ZZ10ponerBombaPiiiiiiS_iiP17curandStateXORWOWE13arr_adyacente+12], %r27;
	st.shared.u32 	[_ZZ10ponerBombaPiiiiiiS_iiP17curandStateXORWOWE13arr_adyacente+16], %r28;
	setp.eq.s32 	%p32, %r1308, 0;
	@%p32 bra 	$L__BB2_52;
	setp.lt.s32 	%p33, %r1308, 1;
	@%p33 bra 	$L__BB2_50;
	add.s32 	%r1662, %r1308, -1;
	and.b32  	%r29, %r1308, 3;
	setp.lt.u32 	%p34, %r1662, 3;
	mov.b32 	%r5625, 0;
	@%p34 bra 	$L__BB2_45;
	and.b32  	%r5625, %r1308, 2147483644;
	mov.b32 	%r5624, 0;
$L__BB2_44:
	.pragma "nounroll";
	ld.param.u32 	%r5499, [_Z10ponerBombaPiiiiiiS_iiP17curandStateXORWOW_param_1];
	not.b32 	%r1664, %r5624;
	mul.lo.s32 	%r1665, %r5499, %r1664;
	mul.wide.s32 	%rd103, %r1665, 4;
	add.s64 	%rd104, %rd4, %rd103;
	ld.global.u32 	%r1666, [%rd104];
	mul.wide.s32 	%rd105, %r5499, 4;
	add.s64 	%rd106, %rd104, %rd105;
	st.global.u32 	[%rd106], %r1666;
	ld.global.u32 	%r1667, [%rd104+-8];
	st.global.u32 	[%rd106+-8], %r1667;
	ld.global.u32 	%r1668, [%rd104+4];
	st.global.u32 	[%rd106+4], %r1668;
	ld.global.u32 	%r1669, [%rd104+8];
	st.global.u32 	[%rd106+8], %r1669;
	sub.s32 	%r1670, -2, %r5624;
	mul.lo.s32 	%r1671, %r5499, %r1670;
	mul.wide.s32 	%rd107, %r1671, 4;
	add.s64 	%rd108, %rd4, %rd107;
	ld.global.u32 	%r1672, [%rd108];
	st.global.u32 	[%rd104], %r1672;
	ld.global.u32 	%r1673, [%rd108+-8];
	st.global.u32 	[%rd104+-8], %r1673;
	ld.global.u32 	%r1674, [%rd108+4];
	st.global.u32 	[%rd104+4], %r1674;
	ld.global.u32 	%r1675, [%rd108+8];
	st.global.u32 	[%rd104+8], %r1675;
	sub.s32 	%r1676, -3, %r5624;
	mul.lo.s32 	%r1677, %r5499, %r1676;
	mul.wide.s32 	%rd109, %r1677, 4;
	add.s64 	%rd110, %rd4, %rd109;
	ld.global.u32 	%r1678, [%rd110];
	st.global.u32 	[%rd108], %r1678;
	ld.global.u32 	%r1679, [%rd110+-8];
	st.global.u32 	[%rd108+-8], %r1679;
	ld.global.u32 	%r1680, [%rd110+4];
	st.global.u32 	[%rd108+4], %r1680;
	ld.global.u32 	%r1681, [%rd110+8];
	st.global.u32 	[%rd108+8], %r1681;
	sub.s32 	%r1682, -4, %r5624;
	mul.lo.s32 	%r1683, %r5499, %r1682;
	mul.wide.s32 	%rd111, %r1683, 4;
	add.s64 	%rd112, %rd4, %rd111;
	ld.global.u32 	%r1684, [%rd112];
	st.global.u32 	[%rd110], %r1684;
	ld.global.u32 	%r1685, [%rd112+-8];
	st.global.u32 	[%rd110+-8], %r1685;
	ld.global.u32 	%r1686, [%rd112+4];
	st.global.u32 	[%rd110+4], %r1686;
	ld.global.u32 	%r1687, [%rd112+8];
	st.global.u32 	[%rd110+8], %r1687;
	add.s32 	%r5624, %r5624, 4;
	setp.ne.s32 	%p35, %r5624, %r5625;
	@%p35 bra 	$L__BB2_44;
$L__BB2_45:
	setp.eq.s32 	%p36, %r29, 0;
	@%p36 bra 	$L__BB2_50;
	setp.eq.s32 	%p37, %r29, 1;
	@%p37 bra 	$L__BB2_48;
	ld.param.u32 	%r5500, [_Z10ponerBombaPiiiiiiS_iiP17curandStateXORWOW_param_1];
	not.b32 	%r1688, %r5625;
	mul.lo.s32 	%r1689, %r5500, %r1688;
	mul.wide.s32 	%rd113, %r1689, 4;
	add.s64 	%rd114, %rd4, %rd113;
	ld.global.u32 	%r1690, [%rd114];
	mul.wide.s32 	%rd115, %r5500, 4;
	add.s64 	%rd116, %rd114, %rd115;
	st.global.u32 	[%rd116], %r1690;
	ld.global.u32 	%r1691, [%rd114+-8];
	st.global.u32 	[%rd116+-8], %r1691;
	ld.global.u32 	%r1692, [%rd114+4];
	st.global.u32 	[%rd116+4], %r1692;
	ld.global.u32 	%r1693, [%rd114+8];
	st.global.u32 	[%rd116+8], %r1693;
	sub.s32 	%r1694, -2, %r5625;
	mul.lo.s32 	%r1695, %r5500, %r1694;
	mul.wide.s32 	%rd117, %r1695, 4;
	add.s64 	%rd118, %rd4, %rd117;
	ld.global.u32 	%r1696, [%rd118];
	st.global.u32 	[%rd114], %r1696;
	ld.global.u32 	%r1697, [%rd118+-8];
	st.global.u32 	[%rd114+-8], %r1697;
	ld.global.u32 	%r1698, [%rd118+4];
	st.global.u32 	[%rd114+4], %r1698;
	ld.global.u32 	%r1699, [%rd118+8];
	st.global.u32 	[%rd114+8], %r1699;
	add.s32 	%r5625, %r5625, 2;
$L__BB2_48:
	and.b32  	%r1700, %r1308, 1;
	setp.eq.b32 	%p38, %r1700, 1;
	not.pred 	%p39, %p38;
	@%p39 bra 	$L__BB2_50;
	ld.param.u32 	%r5501, [_Z10ponerBombaPiiiiiiS_iiP17curandStateXORWOW_param_1];
	not.b32 	%r1701, %r5625;
	mul.lo.s32 	%r1702, %r5501, %r1701;
	mul.wide.s32 	%rd119, %r1702, 4;
	add.s64 	%rd120, %rd4, %rd119;
	ld.global.u32 	%r1703, [%rd120];
	mul.wide.s32 	%rd121, %r5501, 4;
	add.s64 	%rd122, %rd120, %rd121;
	st.global.u32 	[%rd122], %r1703;
	ld.global.u32 	%r1704, [%rd120+-8];
	st.global.u32 	[%rd122+-8], %r1704;
	ld.global.u32 	%r1705, [%rd120+4];
	st.global.u32 	[%rd122+4], %r1705;
	ld.global.u32 	%r1706, [%rd120+8];
	st.global.u32 	[%rd122+8], %r1706;
$L__BB2_50:
	ld.param.u32 	%r5502, [_Z10ponerBombaPiiiiiiS_iiP17curandStateXORWOW_param_1];
	rem.s32 	%r39, %r1, %r5502;
	rem.s32 	%r40, %r25, %r5502;
	rem.s32 	%r41, %r27, %r5502;
	rem.s32 	%r42, %r28, %r5502;
	setp.ne.s32 	%p40, %r1309, 1;
	@%p40 bra 	$L__BB2_56;
	ld.global.v2.u32 	{%r1775, %r1776}, [%rd2];
	shr.u32 	%r1777, %r1776, 2;
	xor.b32  	%r1778, %r1777, %r1776;
	ld.global.v2.u32 	{%r1779, %r1780}, [%rd2+8];
	ld.global.v2.u32 	{%r1781, %r1782}, [%rd2+16];
	st.global.v2.u32 	[%rd2+8], {%r1780, %r1781};
	shl.b32 	%r1783, %r1782, 4;
	shl.b32 	%r1784, %r1778, 1;
	xor.b32  	%r1785, %r1784, %r1783;
	xor.b32  	%r1786, %r1785, %r1778;
	xor.b32  	%r1787, %r1786, %r1782;
	st.global.v2.u32 	[%rd2+16], {%r1782, %r1787};
	add.s32 	%r1788, %r1775, 362437;
	st.global.v2.u32 	[%rd2], {%r1788, %r1779};
	add.s32 	%r1789, %r1787, %r1788;
	cvt.rn.f32.u32 	%f61, %r1789;
	fma.rn.f32 	%f62, %f61, 0f2F800000, 0f2F000000;
	mul.f32 	%f63, %f62, 0f40800000;
	cvt.rzi.s32.f32 	%r1790, %f63;
	add.s32 	%r1791, %r1790, 1;
	mul.wide.s32 	%rd131, %r39, 4;
	add.s64 	%rd132, %rd3, %rd131;
	st.global.u32 	[%rd132], %r1791;
	ld.global.v2.u32 	{%r1792, %r1793}, [%rd2];
	shr.u32 	%r1794, %r1793, 2;
	xor.b32  	%r1795, %r1794, %r1793;
	ld.global.v2.u32 	{%r1796, %r1797}, [%rd2+8];
	ld.global.v2.u32 	{%r1798, %r1799}, [%rd2+16];
	st.global.v2.u32 	[%rd2+8], {%r1797, %r1798};
	shl.b32 	%r1800, %r1799, 4;
	shl.b32 	%r1801, %r1795, 1;
	xor.b32  	%r1802, %r1801, %r1800;
	xor.b32  	%r1803, %r1802, %r1795;
	xor.b32  	%r1804, %r1803, %r1799;
	st.global.v2.u32 	[%rd2+16], {%r1799, %r1804};
	add.s32 	%r1805, %r1792, 362437;
	st.global.v2.u32 	[%rd2], {%r1805, %r1796};
	add.s32 	%r1806, %r1804, %r1805;
	cvt.rn.f32.u32 	%f64, %r1806;
	fma.rn.f32 	%f65, %f64, 0f2F800000, 0f2F000000;
	mul.f32 	%f66, %f65, 0f40800000;
	cvt.rzi.s32.f32 	%r1807, %f66;
	add.s32 	%r1808, %r1807, 1;
	mul.wide.s32 	%rd133, %r40, 4;
	add.s64 	%rd134, %rd3, %rd133;
	st.global.u32 	[%rd134], %r1808;
	ld.global.v2.u32 	{%r1809, %r1810}, [%rd2];
	shr.u32 	%r1811, %r1810, 2;
	xor.b32  	%r1812, %r1811, %r1810;
	ld.global.v2.u32 	{%r1813, %r1814}, [%rd2+8];
	ld.global.v2.u32 	{%r1815, %r1816}, [%rd2+16];
	st.global.v2.u32 	[%rd2+8], {%r1814, %r1815};
	shl.b32 	%r1817, %r1816, 4;
	shl.b32 	%r1818, %r1812, 1;
	xor.b32  	%r1819, %r1818, %r1817;
	xor.b32  	%r1820, %r1819, %r1812;
	xor.b32  	%r1821, %r1820, %r1816;
	st.global.v2.u32 	[%rd2+16], {%r1816, %r1821};
	add.s32 	%r1822, %r1809, 362437;
	st.global.v2.u32 	[%rd2], {%r1822, %r1813};
	add.s32 	%r1823, %r1821, %r1822;
	cvt.rn.f32.u32 	%f67, %r1823;
	fma.rn.f32 	%f68, %f67, 0f2F800000, 0f2F000000;
	mul.f32 	%f69, %f68, 0f40800000;
	cvt.rzi.s32.f32 	%r1824, %f69;
	add.s32 	%r1825, %r1824, 1;
	mul.wide.s32 	%rd135, %r41, 4;
	add.s64 	%rd136, %rd3, %rd135;
	st.global.u32 	[%rd136], %r1825;
	ld.global.v2.u32 	{%r1826, %r1827}, [%rd2];
	shr.u32 	%r1828, %r1827, 2;
	xor.b32  	%r1829, %r1828, %r1827;
	ld.global.v2.u32 	{%r1830, %r1831}, [%rd2+8];
	ld.global.v2.u32 	{%r1832, %r1833}, [%rd2+16];
	st.global.v2.u32 	[%rd2+8], {%r1831, %r1832};
	shl.b32 	%r1834, %r1833, 4;
	shl.b32 	%r1835, %r1829, 1;
	xor.b32  	%r1836, %r1835, %r1834;
	xor.b32  	%r1837, %r1836, %r1829;
	xor.b32  	%r1838, %r1837, %r1833;
	st.global.v2.u32 	[%rd2+16], {%r1833, %r1838};
	add.s32 	%r1839, %r1826, 362437;
	st.global.v2.u32 	[%rd2], {%r1839, %r1830};
	add.s32 	%r1840, %r1838, %r1839;
	cvt.rn.f32.u32 	%f70, %r1840;
	fma.rn.f32 	%f71, %f70, 0f2F800000, 0f2F000000;
	mul.f32 	%f72, %f71, 0f40800000;
	cvt.rzi.s32.f32 	%r1841, %f72;
	add.s32 	%r1842, %r1841, 1;
	mul.wide.s32 	%rd137, %r42, 4;
	add.s64 	%rd138, %rd3, %rd137;
	st.global.u32 	[%rd138], %r1842;
	bra.uni 	$L__BB2_57;
$L__BB2_52:
	setp.ne.s32 	%p41, %r1309, 1;
	@%p41 bra 	$L__BB2_54;
	ld.global.v2.u32 	{%r1909, %r1910}, [%rd2];
	shr.u32 	%r1911, %r1910, 2;
	xor.b32  	%r1912, %r1911, %r1910;
	ld.global.v2.u32 	{%r1913, %r1914}, [%rd2+8];
	ld.global.v2.u32 	{%r1915, %r1916}, [%rd2+16];
	st.global.v2.u32 	[%rd2+8], {%r1914, %r1915};
	shl.b32 	%r1917, %r1916, 4;
	shl.b32 	%r1918, %r1912, 1;
	xor.b32  	%r1919, %r1918, %r1917;
	xor.b32  	%r1920, %r1919, %r1912;
	xor.b32  	%r1921, %r1920, %r1916;
	st.global.v2.u32 	[%rd2+16], {%r1916, %r1921};
	add.s32 	%r1922, %r1909, 362437;
	st.global.v2.u32 	[%rd2], {%r1922, %r1913};
	add.s32 	%r1923, %r1921, %r1922;
	cvt.rn.f32.u32 	%f85, %r1923;
	fma.rn.f32 	%f86, %f85, 0f2F800000, 0f2F000000;
	mul.f32 	%f87, %f86, 0f40800000;
	cvt.rzi.s32.f32 	%r1924, %f87;
	add.s32 	%r1925, %r1924, 1;
	st.global.u32 	[%rd4], %r1925;
	ld.global.v2.u32 	{%r1926, %r1927}, [%rd2];
	shr.u32 	%r1928, %r1927, 2;
	xor.b32  	%r1929, %r1928, %r1927;
	ld.global.v2.u32 	{%r1930, %r1931}, [%rd2+8];
	ld.global.v2.u32 	{%r1932, %r1933}, [%rd2+16];
	st.global.v2.u32 	[%rd2+8], {%r1931, %r1932};
	shl.b32 	%r1934, %r1933, 4;
	shl.b32 	%r1935, %r1929, 1;
	xor.b32  	%r1936, %r1935, %r1934;
	xor.b32  	%r1937, %r1936, %r1929;
	xor.b32  	%r1938, %r1937, %r1933;
	st.global.v2.u32 	[%rd2+16], {%r1933, %r1938};
	add.s32 	%r1939, %r1926, 362437;
	st.global.v2.u32 	[%rd2], {%r1939, %r1930};
	add.s32 	%r1940, %r1938, %r1939;
	cvt.rn.f32.u32 	%f88, %r1940;
	fma.rn.f32 	%f89, %f88, 0f2F800000, 0f2F000000;
	mul.f32 	%f90, %f89, 0f40800000;
	cvt.rzi.s32.f32 	%r1941, %f90;
	add.s32 	%r1942, %r1941, 1;
	st.global.u32 	[%rd4+-8], %r1942;
	ld.global.v2.u32 	{%r1943, %r1944}, [%rd2];
	shr.u32 	%r1945, %r1944, 2;
	xor.b32  	%r1946, %r1945, %r1944;
	ld.global.v2.u32 	{%r1947, %r1948}, [%rd2+8];
	ld.global.v2.u32 	{%r1949, %r1950}, [%rd2+16];
	st.global.v2.u32 	[%rd2+8], {%r1948, %r1949};
	shl.b32 	%r1951, %r1950, 4;
	shl.b32 	%r1952, %r1946, 1;
	xor.b32  	%r1953, %r1952, %r1951;
	xor.b32  	%r1954, %r1953, %r1946;
	xor.b32  	%r1955, %r1954, %r1950;
	st.global.v2.u32 	[%rd2+16], {%r1950, %r1955};
	add.s32 	%r1956, %r1943, 362437;
	st.global.v2.u32 	[%rd2], {%r1956, %r1947};
	add.s32 	%r1957, %r1955, %r1956;
	cvt.rn.f32.u32 	%f91, %r1957;
	fma.rn.f32 	%f92, %f91, 0f2F800000, 0f2F000000;
	mul.f32 	%f93, %f92, 0f40800000;
	cvt.rzi.s32.f32 	%r1958, %f93;
	add.s32 	%r1959, %r1958, 1;
	st.global.u32 	[%rd4+4], %r1959;
	ld.global.v2.u32 	{%r1960, %r1961}, [%rd2];
	shr.u32 	%r1962, %r1961, 2;
	xor.b32  	%r1963, %r1962, %r1961;
	ld.global.v2.u32 	{%r1964, %r1965}, [%rd2+8];
	ld.global.v2.u32 	{%r1966, %r1967}, [%rd2+16];
	st.global.v2.u32 	[%rd2+8], {%r1965, %r1966};
	shl.b32 	%r1968, %r1967, 4;
	shl.b32 	%r1969, %r1963, 1;
	xor.b32  	%r1970, %r1969, %r1968;
	xor.b32  	%r1971, %r1970, %r1963;
	xor.b32  	%r1972, %r1971, %r1967;
	st.global.v2.u32 	[%rd2+16], {%r1967, %r1972};
	add.s32 	%r1973, %r1960, 362437;
	st.global.v2.u32 	[%rd2], {%r1973, %r1964};
	add.s32 	%r1974, %r1972, %r1973;
	cvt.rn.f32.u32 	%f94, %r1974;
	fma.rn.f32 	%f95, %f94, 0f2F800000, 0f2F000000;
	mul.f32 	%f96, %f95, 0f40800000;
	cvt.rzi.s32.f32 	%r5623, %f96;
	bra.uni 	$L__BB2_55;
$L__BB2_54:
	ld.global.v2.u32 	{%r1843, %r1844}, [%rd2];
	shr.u32 	%r1845, %r1844, 2;
	xor.b32  	%r1846, %r1845, %r1844;
	ld.global.v2.u32 	{%r1847, %r1848}, [%rd2+8];
	ld.global.v2.u32 	{%r1849, %r1850}, [%rd2+16];
	st.global.v2.u32 	[%rd2+8], {%r1848, %r1849};
	shl.b32 	%r1851, %r1850, 4;
	shl.b32 	%r1852, %r1846, 1;
	xor.b32  	%r1853, %r1852, %r1851;
	xor.b32  	%r1854, %r1853, %r1846;
	xor.b32  	%r1855, %r1854, %r1850;
	st.global.v2.u32 	[%rd2+16], {%r1850, %r1855};
	add.s32 	%r1856, %r1843, 362437;
	st.global.v2.u32 	[%rd2], {%r1856, %r1847};
	add.s32 	%r1857, %r1855, %r1856;
	cvt.rn.f32.u32 	%f73, %r1857;
	fma.rn.f32 	%f74, %f73, 0f2F800000, 0f2F000000;
	mul.f32 	%f75, %f74, 0f40C00000;
	cvt.rzi.s32.f32 	%r1858, %f75;
	add.s32 	%r1859, %r1858, 1;
	st.global.u32 	[%rd4], %r1859;
	ld.global.v2.u32 	{%r1860, %r1861}, [%rd2];
	shr.u32 	%r1862, %r1861, 2;
	xor.b32  	%r1863, %r1862, %r1861;
	ld.global.v2.u32 	{%r1864, %r1865}, [%rd2+8];
	ld.global.v2.u32 	{%r1866, %r1867}, [%rd2+16];
	st.global.v2.u32 	[%rd2+8], {%r1865, %r1866};
	shl.b32 	%r1868, %r1867, 4;
	shl.b32 	%r1869, %r1863, 1;
	xor.b32  	%r1870, %r1869, %r1868;
	xor.b32  	%r1871, %r1870, %r1863;
	xor.b32  	%r1872, %r1871, %r1867;
	st.global.v2.u32 	[%rd2+16], {%r1867, %r1872};
	add.s32 	%r1873, %r1860, 362437;
	st.global.v2.u32 	[%rd2], {%r1873, %r1864};
	add.s32 	%r1874, %r1872, %r1873;
	cvt.rn.f32.u32 	%f76, %r1874;
	fma.rn.f32 	%f77, %f76, 0f2F800000, 0f2F000000;
	mul.f32 	%f78, %f77, 0f40C00000;
	cvt.rzi.s32.f32 	%r1875, %f78;
	add.s32 	%r1876, %r1875, 1;
	st.global.u32 	[%rd4+-8], %r1876;
	ld.global.v2.u32 	{%r1877, %r1878}, [%rd2];
	shr.u32 	%r1879, %r1878, 2;
	xor.b32  	%r1880, %r1879, %r1878;
	ld.global.v2.u32 	{%r1881, %r1882}, [%rd2+8];
	ld.global.v2.u32 	{%r1883, %r1884}, [%rd2+16];
	st.global.v2.u32 	[%rd2+8], {%r1882, %r1883};
	shl.b32 	%r1885, %r1884, 4;
	shl.b32 	%r1886, %r1880, 1;
	xor.b32  	%r1887, %r1886, %r1885;
	xor.b32  	%r1888, %r1887, %r1880;
	xor.b32  	%r1889, %r1888, %r1884;
	st.global.v2.u32 	[%rd2+16], {%r1884, %r1889};
	add.s32 	%r1890, %r1877, 362437;
	st.global.v2.u32 	[%rd2], {%r1890, %r1881};
	add.s32 	%r1891, %r1889, %r1890;
	cvt.rn.f32.u32 	%f79, %r1891;
	fma.rn.f32 	%f80, %f79, 0f2F800000, 0f2F000000;
	mul.f32 	%f81, %f80, 0f40C00000;
	cvt.rzi.s32.f32 	%r1892, %f81;
	add.s32 	%r1893, %r1892, 1;
	st.global.u32 	[%rd4+4], %r1893;
	ld.global.v2.u32 	{%r1894, %r1895}, [%rd2];
	shr.u32 	%r1896, %r1895, 2;
	xor.b32  	%r1897, %r1896, %r1895;
	ld.global.v2.u32 	{%r1898, %r1899}, [%rd2+8];
	ld.global.v2.u32 	{%r1900, %r1901}, [%rd2+16];
	st.global.v2.u32 	[%rd2+8], {%r1899, %r1900};
	shl.b32 	%r1902, %r1901, 4;
	shl.b32 	%r1903, %r1897, 1;
	xor.b32  	%r1904, %r1903, %r1902;
	xor.b32  	%r1905, %r1904, %r1897;
	xor.b32  	%r1906, %r1905, %r1901;
	st.global.v2.u32 	[%rd2+16], {%r1901, %r1906};
	add.s32 	%r1907, %r1894, 362437;
	st.global.v2.u32 	[%rd2], {%r1907, %r1898};
	add.s32 	%r1908, %r1906, %r1907;
	cvt.rn.f32.u32 	%f82, %r1908;
	fma.rn.f32 	%f83, %f82, 0f2F800000, 0f2F000000;
	mul.f32 	%f84, %f83, 0f40C00000;
	cvt.rzi.s32.f32 	%r5623, %f84;
$L__BB2_55:
	add.s32 	%r1975, %r5623, 1;
	st.global.u32 	[%rd4+8], %r1975;
	bra.uni 	$L__BB2_57;
$L__BB2_56:
	ld.global.v2.u32 	{%r1707, %r1708}, [%rd2];
	shr.u32 	%r1709, %r1708, 2;
	xor.b32  	%r1710, %r1709, %r1708;
	ld.global.v2.u32 	{%r1711, %r1712}, [%rd2+8];
	ld.global.v2.u32 	{%r1713, %r1714}, [%rd2+16];
	st.global.v2.u32 	[%rd2+8], {%r1712, %r1713};
	shl.b32 	%r1715, %r1714, 4;
	shl.b32 	%r1716, %r1710, 1;
	xor.b32  	%r1717, %r1716, %r1715;
	xor.b32  	%r1718, %r1717, %r1710;
	xor.b32  	%r1719, %r1718, %r1714;
	st.global.v2.u32 	[%rd2+16], {%r1714, %r1719};
	add.s32 	%r1720, %r1707, 362437;
	st.global.v2.u32 	[%rd2], {%r1720, %r1711};
	add.s32 	%r1721, %r1719, %r1720;
	cvt.rn.f32.u32 	%f49, %r1721;
	fma.rn.f32 	%f50, %f49, 0f2F800000, 0f2F000000;
	mul.f32 	%f51, %f50, 0f40C00000;
	cvt.rzi.s32.f32 	%r1722, %f51;
	add.s32 	%r1723, %r1722, 1;
	mul.wide.s32 	%rd123, %r39, 4;
	add.s64 	%rd124, %rd3, %rd123;
	st.global.u32 	[%rd124], %r1723;
	ld.global.v2.u32 	{%r1724, %r1725}, [%rd2];
	shr.u32 	%r1726, %r1725, 2;
	xor.b32  	%r1727, %r1726, %r1725;
	ld.global.v2.u32 	{%r1728, %r1729}, [%rd2+8];
	ld.global.v2.u32 	{%r1730, %r1731}, [%rd2+16];
	st.global.v2.u32 	[%rd2+8], {%r1729, %r1730};
	shl.b32 	%r1732, %r1731, 4;
	shl.b32 	%r1733, %r1727, 1;
	xor.b32  	%r1734, %r1733, %r1732;
	xor.b32  	%r1735, %r1734, %r1727;
	xor.b32  	%r1736, %r1735, %r1731;
	st.global.v2.u32 	[%rd2+16], {%r1731, %r1736};
	add.s32 	%r1737, %r1724, 362437;
	st.global.v2.u32 	[%rd2], {%r1737, %r1728};
	add.s32 	%r1738, %r1736, %r1737;
	cvt.rn.f32.u32 	%f52, %r1738;
	fma.rn.f32 	%f53, %f52, 0f2F800000, 0f2F000000;
	mul.f32 	%f54, %f53, 0f40C00000;
	cvt.rzi.s32.f32 	%r1739, %f54;
	add.s32 	%r1740, %r1739, 1;
	mul.wide.s32 	%rd125, %r40, 4;
	add.s64 	%rd126, %rd3, %rd125;
	st.global.u32 	[%rd126], %r1740;
	ld.global.v2.u32 	{%r1741, %r1742}, [%rd2];
	shr.u32 	%r1743, %r1742, 2;
	xor.b32  	%r1744, %r1743, %r1742;
	ld.global.v2.u32 	{%r1745, %r1746}, [%rd2+8];
	ld.global.v2.u32 	{%r1747, %r1748}, [%rd2+16];
	st.global.v2.u32 	[%rd2+8], {%r1746, %r1747};
	shl.b32 	%r1749, %r1748, 4;
	shl.b32 	%r1750, %r1744, 1;
	xor.b32  	%r1751, %r1750, %r1749;
	xor.b32  	%r1752, %r1751, %r1744;
	xor.b32  	%r1753, %r1752, %r1748;
	st.global.v2.u32 	[%rd2+16], {%r1748, %r1753};
	add.s32 	%r1754, %r1741, 362437;
	st.global.v2.u32 	[%rd2], {%r1754, %r1745};
	add.s32 	%r1755, %r1753, %r1754;
	cvt.rn.f32.u32 	%f55, %r1755;
	fma.rn.f32 	%f56, %f55, 0f2F800000, 0f2F000000;
	mul.f32 	%f57, %f56, 0f40C00000;
	cvt.rzi.s32.f32 	%r1756, %f57;
	add.s32 	%r1757, %r1756, 1;
	mul.wide.s32 	%rd127, %r41, 4;
	add.s64 	%rd128, %rd3, %rd127;
	st.global.u32 	[%rd128], %r1757;
	ld.global.v2.u32 	{%r1758, %r1759}, [%rd2];
	shr.u32 	%r1760, %r1759, 2;
	xor.b32  	%r1761, %r1760, %r1759;
	ld.global.v2.u32 	{%r1762, %r1763}, [%rd2+8];
	ld.global.v2.u32 	{%r1764, %r1765}, [%rd2+16];
	st.global.v2.u32 	[%rd2+8], {%r1763, %r1764};
	shl.b32 	%r1766, %r1765, 4;
	shl.b32 	%r1767, %r1761, 1;
	xor.b32  	%r1768, %r1767, %r1766;
	xor.b32  	%r1769, %r1768, %r1761;
	xor.b32  	%r1770, %r1769, %r1765;
	st.global.v2.u32 	[%rd2+16], {%r1765, %r1770};
	add.s32 	%r1771, %r1758, 362437;
	st.global.v2.u32 	[%rd2], {%r1771, %r1762};
	add.s32 	%r1772, %r1770, %r1771;
	cvt.rn.f32.u32 	%f58, %r1772;
	fma.rn.f32 	%f59, %f58, 0f2F800000, 0f2F000000;
	mul.f32 	%f60, %f59, 0f40C00000;
	cvt.rzi.s32.f32 	%r1773, %f60;
	add.s32 	%r1774, %r1773, 1;
	mul.wide.s32 	%rd129, %r42, 4;
	add.s64 	%rd130, %rd3, %rd129;
	st.global.u32 	[%rd130], %r1774;
$L__BB2_57:
	mov.b32 	%r1976, -1;
	st.global.u32 	[%rd4+-4], %r1976;
	ld.global.u32 	%r1977, [%rd1];
	add.s32 	%r1978, %r1977, 1;
	st.global.u32 	[%rd1], %r1978;
	ld.shared.u32 	%r5622, [_ZZ10ponerBombaPiiiiiiS_iiP17curandStateXORWOWE5valor+4];
$L__BB2_58:
	add.s32 	%r1979, %r5622, 1;
	setp.ne.s32 	%p42, %r1979, %r1;
	@%p42 bra 	$L__BB2_85;
	ld.shared.u32 	%r45, [_ZZ10ponerBombaPiiiiiiS_iiP17curandStateXORWOWE5valor];
	ld.global.u32 	%r1980, [%rd4];
	setp.ne.s32 	%p43, %r45, %r1980;
	@%p43 bra 	$L__BB2_85;
	add.s32 	%r46, %r1, -3;
	ld.global.u32 	%r1981, [%rd4+-12];
	setp.ne.s32 	%p44, %r45, %r1981;
	@%p44 bra 	$L__BB2_85;
	add.s32 	%r47, %r1, -2;
	ld.global.u32 	%r1982, [%rd4+-8];
	setp.ne.s32 	%p45, %r45, %r1982;
	@%p45 bra 	$L__BB2_85;
	add.s32 	%r48, %r1, -1;
	ld.global.u32 	%r1983, [%rd4+-4];
	setp.ne.s32 	%p46, %r45, %r1983;
	@%p46 bra 	$L__BB2_85;
	add.s32 	%r49, %r1, 1;
	ld.global.u32 	%r1984, [%rd4+4];
	setp.ne.s32 	%p47, %r45, %r1984;
	@%p47 bra 	$L__BB2_85;
	ld.param.u32 	%r5503, [_Z10ponerBombaPiiiiiiS_iiP17curandStateXORWOW_param_1];
	div.s32 	%r1985, %r47, %r5503;
	setp.ne.s32 	%p48, %r1985, %r1308;
	@%p48 bra 	$L__BB2_85;
	ld.param.u32 	%r5504, [_Z10ponerBombaPiiiiiiS_iiP17curandStateXORWOW_param_1];
	div.s32 	%r1986, %r48, %r5504;
	setp.ne.s32 	%p49, %r1986, %r1308;
	@%p49 bra 	$L__BB2_85;
	ld.param.u32 	%r5505, [_Z10ponerBombaPiiiiiiS_iiP17curandStateXORWOW_param_1];
	div.s32 	%r1987, %r49, %r5505;
	setp.ne.s32 	%p50, %r1987, %r1308;
	@%p50 bra 	$L__BB2_85;
	mov.u64 	%rd139, $str$10;
	cvta.global.u64 	%rd140, %rd139;
	{ // callseq 16, 0
	.param .b64 param0;
	st.param.b64 	[param0], %rd140;
	.param .b64 param1;
	st.param.b64 	[param1], 0;
	.param .b32 retval0;
	call.uni (retval0), 
	vprintf, 
	(
	param0, 
	param1
	);
	ld.param.b32 	%r1988, [retval0];
	} // callseq 16
	st.shared.u32 	[_ZZ10ponerBombaPiiiiiiS_iiP17curandStateXORWOWE13arr_adyacente], %r48;
	st.shared.u32 	[_ZZ10ponerBombaPiiiiiiS_iiP17curandStateXORWOWE13arr_adyacente+4], %r1;
	st.shared.u32 	[_ZZ10ponerBombaPiiiiiiS_iiP17curandStateXORWOWE13arr_adyacente+8], %r46;
	st.shared.u32 	[_ZZ10ponerBombaPiiiiiiS_iiP17curandStateXORWOWE13arr_adyacente+12], %r47;
	st.shared.u32 	[_ZZ10ponerBombaPiiiiiiS_iiP17curandStateXORWOWE13arr_adyacente+16], %r49;
	setp.eq.s32 	%p51, %r1308, 0;
	@%p51 bra 	$L__BB2_79;
	setp.lt.s32 	%p52, %r1308, 1;
	@%p52 bra 	$L__BB2_77;
	add.s32 	%r1991, %r1308, -1;
	and.b32  	%r50, %r1308, 3;
	setp.lt.u32 	%p53, %r1991, 3;
	mov.b32 	%r5630, 0;
	@%p53 bra 	$L__BB2_72;
	and.b32  	%r5630, %r1308, 2147483644;
	mov.b32 	%r5629, 0;
$L__BB2_71:
	.pragma "nounroll";
	ld.param.u32 	%r5506, [_Z10ponerBombaPiiiiiiS_iiP17curandStateXORWOW_param_1];
	not.b32 	%r1993, %r5629;
	mul.lo.s32 	%r1994, %r5506, %r1993;
	mul.wide.s32 	%rd141, %r1994, 4;
	add.s64 	%rd142, %rd4, %rd141;
	ld.global.u32 	%r1995, [%rd142];
	mul.wide.s32 	%rd143, %r5506, 4;
	add.s64 	%rd144, %rd142, %rd143;
	st.global.u32 	[%rd144], %r1995;
	ld.global.u32 	%r1996, [%rd142+-12];
	st.global.u32 	[%rd144+-12], %r1996;
	ld.global.u32 	%r1997, [%rd142+-8];
	st.global.u32 	[%rd144+-8], %r1997;
	ld.global.u32 	%r1998, [%rd142+4];
	st.global.u32 	[%rd144+4], %r1998;
	sub.s32 	%r1999, -2, %r5629;
	mul.lo.s32 	%r2000, %r5506, %r1999;
	mul.wide.s32 	%rd145, %r2000, 4;
	add.s64 	%rd146, %rd4, %rd145;
	ld.global.u32 	%r2001, [%rd146];
	st.global.u32 	[%rd142], %r2001;
	ld.global.u32 	%r2002, [%rd146+-12];
	st.global.u32 	[%rd142+-12], %r2002;
	ld.global.u32 	%r2003, [%rd146+-8];
	st.global.u32 	[%rd142+-8], %r2003;
	ld.global.u32 	%r2004, [%rd146+4];
	st.global.u32 	[%rd142+4], %r2004;
	sub.s32 	%r2005, -3, %r5629;
	mul.lo.s32 	%r2006, %r5506, %r2005;
	mul.wide.s32 	%rd147, %r2006, 4;
	add.s64 	%rd148, %rd4, %rd147;
	ld.global.u32 	%r2007, [%rd148];
	st.global.u32 	[%rd146], %r2007;
	ld.global.u32 	%r2008, [%rd148+-12];
	st.global.u32 	[%rd146+-12], %r2008;
	ld.global.u32 	%r2009, [%rd148+-8];
	st.global.u32 	[%rd146+-8], %r2009;
	ld.global.u32 	%r2010, [%rd148+4];
	st.global.u32 	[%rd146+4], %r2010;
	sub.s32 	%r2011, -4, %r5629;
	mul.lo.s32 	%r2012, %r5506, %r2011;
	mul.wide.s32 	%rd149, %r2012, 4;
	add.s64 	%rd150, %rd4, %rd149;
	ld.global.u32 	%r2013, [%rd150];
	st.global.u32 	[%rd148], %r2013;
	ld.global.u32 	%r2014, [%rd150+-12];
	st.global.u32 	[%rd148+-12], %r2014;
	ld.global.u32 	%r2015, [%rd150+-8];
	st.global.u32 	[%rd148+-8], %r2015;
	ld.global.u32 	%r2016, [%rd150+4];
	st.global.u32 	[%rd148+4], %r2016;
	add.s32 	%r5629, %r5629, 4;
	setp.ne.s32 	%p54, %r5629, %r5630;
	@%p54 bra 	$L__BB2_71;
$L__BB2_72:
	setp.eq.s32 	%p55, %r50, 0;
	@%p55 bra 	$L__BB2_77;
	setp.eq.s32 	%p56, %r50, 1;
	@%p56 bra 	$L__BB2_75;
	ld.param.u32 	%r5507, [_Z10ponerBombaPiiiiiiS_iiP17curandStateXORWOW_param_1];
	not.b32 	%r2017, %r5630;
	mul.lo.s32 	%r2018, %r5507, %r2017;
	mul.wide.s32 	%rd151, %r2018, 4;
	add.s64 	%rd152, %rd4, %rd151;
	ld.global.u32 	%r2019, [%rd152];
	mul.wide.s32 	%rd153, %r5507, 4;
	add.s64 	%rd154, %rd152, %rd153;
	st.global.u32 	[%rd154], %r2019;
	ld.global.u32 	%r2020, [%rd152+-12];
	st.global.u32 	[%rd154+-12], %r2020;
	ld.global.u32 	%r2021, [%rd152+-8];
	st.global.u32 	[%rd154+-8], %r2021;
	ld.global.u32 	%r2022, [%rd152+4];
	st.global.u32 	[%rd154+4], %r2022;
	sub.s32 	%r2023, -2, %r5630;
	mul.lo.s32 	%r2024, %r5507, %r2023;
	mul.wide.s32 	%rd155, %r2024, 4;
	add.s64 	%rd156, %rd4, %rd155;
	ld.global.u32 	%r2025, [%rd156];
	st.global.u32 	[%rd152], %r2025;
	ld.global.u32 	%r2026, [%rd156+-12];
	st.global.u32 	[%rd152+-12], %r2026;
	ld.global.u32 	%r2027, [%rd156+-8];
	st.global.u32 	[%rd152+-8], %r2027;
	ld.global.u32 	%r2028, [%rd156+4];
	st.global.u32 	[%rd152+4], %r2028;
	add.s32 	%r5630, %r5630, 2;
$L__BB2_75:
	and.b32  	%r2029, %r1308, 1;
	setp.eq.b32 	%p57, %r2029, 1;
	not.pred 	%p58, %p57;
	@%p58 bra 	$L__BB2_77;
	ld.param.u32 	%r5508, [_Z10ponerBombaPiiiiiiS_iiP17curandStateXORWOW_param_1];
	not.b32 	%r2030, %r5630;
	mul.lo.s32 	%r2031, %r5508, %r2030;
	mul.wide.s32 	%rd157, %r2031, 4;
	add.s64 	%rd158, %rd4, %rd157;
	ld.global.u32 	%r2032, [%rd158];
	mul.wide.s32 	%rd159, %r5508, 4;
	add.s64 	%rd160, %rd158, %rd159;
	st.global.u32 	[%rd160], %r2032;
	ld.global.u32 	%r2033, [%rd158+-12];
	st.global.u32 	[%rd160+-12], %r2033;
	ld.global.u32 	%r2034, [%rd158+-8];
	st.global.u32 	[%rd160+-8], %r2034;
	ld.global.u32 	%r2035, [%rd158+4];
	st.global.u32 	[%rd160+4], %r2035;
$L__BB2_77:
	ld.param.u32 	%r5509, [_Z10ponerBombaPiiiiiiS_iiP17curandStateXORWOW_param_1];
	rem.s32 	%r60, %r1, %r5509;
	rem.s32 	%r61, %r46, %r5509;
	rem.s32 	%r62, %r47, %r5509;
	rem.s32 	%r63, %r49, %r5509;
	setp.ne.s32 	%p59, %r1309, 1;
	@%p59 bra 	$L__BB2_83;
	ld.global.v2.u32 	{%r2104, %r2105}, [%rd2];
	shr.u32 	%r2106, %r2105, 2;
	xor.b32  	%r2107, %r2106, %r2105;
	ld.global.v2.u32 	{%r2108, %r2109}, [%rd2+8];
	ld.global.v2.u32 	{%r2110, %r2111}, [%rd2+16];
	st.global.v2.u32 	[%rd2+8], {%r2109, %r2110};
	shl.b32 	%r2112, %r2111, 4;
	shl.b32 	%r2113, %r2107, 1;
	xor.b32  	%r2114, %r2113, %r2112;
	xor.b32  	%r2115, %r2114, %r2107;
	xor.b32  	%r2116, %r2115, %r2111;
	st.global.v2.u32 	[%rd2+16], {%r2111, %r2116};
	add.s32 	%r2117, %r2104, 362437;
	st.global.v2.u32 	[%rd2], {%r2117, %r2108};
	add.s32 	%r2118, %r2116, %r2117;
	cvt.rn.f32.u32 	%f109, %r2118;
	fma.rn.f32 	%f110, %f109, 0f2F800000, 0f2F000000;
	mul.f32 	%f111, %f110, 0f40800000;
	cvt.rzi.s32.f32 	%r2119, %f111;
	add.s32 	%r2120, %r2119, 1;
	mul.wide.s32 	%rd169, %r60, 4;
	add.s64 	%rd170, %rd3, %rd169;
	st.global.u32 	[%rd170], %r2120;
	ld.global.v2.u32 	{%r2121, %r2122}, [%rd2];
	shr.u32 	%r2123, %r2122, 2;
	xor.b32  	%r2124, %r2123, %r2122;
	ld.global.v2.u32 	{%r2125, %r2126}, [%rd2+8];
	ld.global.v2.u32 	{%r2127, %r2128}, [%rd2+16];
	st.global.v2.u32 	[%rd2+8], {%r2126, %r2127};
	shl.b32 	%r2129, %r2128, 4;
	shl.b32 	%r2130, %r2124, 1;
	xor.b32  	%r2131, %r2130, %r2129;
	xor.b32  	%r2132, %r2131, %r2124;
	xor.b32  	%r2133, %r2132, %r2128;
	st.global.v2.u32 	[%rd2+16], {%r2128, %r2133};
	add.s32 	%r2134, %r2121, 362437;
	st.global.v2.u32 	[%rd2], {%r2134, %r2125};
	add.s32 	%r2135, %r2133, %r2134;
	cvt.rn.f32.u32 	%f112, %r2135;
	fma.rn.f32 	%f113, %f112, 0f2F800000, 0f2F000000;
	mul.f32 	%f114, %f113, 0f40800000;
	cvt.rzi.s32.f32 	%r2136, %f114;
	add.s32 	%r2137, %r2136, 1;
	mul.wide.s32 	%rd171, %r61, 4;
	add.s64 	%rd172, %rd3, %rd171;
	st.global.u32 	[%rd172], %r2137;
	ld.global.v2.u32 	{%r2138, %r2139}, [%rd2];
	shr.u32 	%r2140, %r2139, 2;
	xor.b32  	%r2141, %r2140, %r2139;
	ld.global.v2.u32 	{%r2142, %r2143}, [%rd2+8];
	ld.global.v2.u32 	{%r2144, %r2145}, [%rd2+16];
	st.global.v2.u32 	[%rd2+8], {%r2143, %r2144};
	shl.b32 	%r2146, %r2145, 4;
	shl.b32 	%r2147, %r2141, 1;
	xor.b32  	%r2148, %r2147, %r2146;
	xor.b32  	%r2149, %r2148, %r2141;
	xor.b32  	%r2150, %r2149, %r2145;
	st.global.v2.u32 	[%rd2+16], {%r2145, %r2150};
	add.s32 	%r2151, %r2138, 362437;
	st.global.v2.u32 	[%rd2], {%r2151, %r2142};
	add.s32 	%r2152, %r2150, %r2151;
	cvt.rn.f32.u32 	%f115, %r2152;
	fma.rn.f32 	%f116, %f115, 0f2F800000, 0f2F000000;
	mul.f32 	%f117, %f116, 0f40800000;
	cvt.rzi.s32.f32 	%r2153, %f117;
	add.s32 	%r2154, %r2153, 1;
	mul.wide.s32 	%rd173, %r62, 4;
	add.s64 	%rd174, %rd3, %rd173;
	st.global.u32 	[%rd174], %r2154;
	ld.global.v2.u32 	{%r2155, %r2156}, [%rd2];
	shr.u32 	%r2157, %r2156, 2;
	xor.b32  	%r2158, %r2157, %r2156;
	ld.global.v2.u32 	{%r2159, %r2160}, [%rd2+8];
	ld.global.v2.u32 	{%r2161, %r2162}, [%rd2+16];
	st.global.v2.u32 	[%rd2+8], {%r2160, %r2161};
	shl.b32 	%r2163, %r2162, 4;
	shl.b32 	%r2164, %r2158, 1;
	xor.b32  	%r2165, %r2164, %r2163;
	xor.b32  	%r2166, %r2165, %r2158;
	xor.b32  	%r2167, %r2166, %r2162;
	st.global.v2.u32 	[%rd2+16], {%r2162, %r2167};
	add.s32 	%r2168, %r2155, 362437;
	st.global.v2.u32 	[%rd2], {%r2168, %r2159};
	add.s32 	%r2169, %r2167, %r2168;
	cvt.rn.f32.u32 	%f118, %r2169;
	fma.rn.f32 	%f119, %f118, 0f2F800000, 0f2F000000;
	mul.f32 	%f120, %f119, 0f40800000;
	cvt.rzi.s32.f32 	%r2170, %f120;
	add.s32 	%r2171, %r2170, 1;
	mul.wide.s32 	%rd175, %r63, 4;
	add.s64 	%rd176, %rd3, %rd175;
	st.global.u32 	[%rd176], %r2171;
	bra.uni 	$L__BB2_84;
$L__BB2_79:
	setp.ne.s32 	%p60, %r1309, 1;
	@%p60 bra 	$L__BB2_81;
	ld.global.v2.u32 	{%r2238, %r2239}, [%rd2];
	shr.u32 	%r2240, %r2239, 2;
	xor.b32  	%r2241, %r2240, %r2239;
	ld.global.v2.u32 	{%r2242, %r2243}, [%rd2+8];
	ld.global.v2.u32 	{%r2244, %r2245}, [%rd2+16];
	st.global.v2.u32 	[%rd2+8], {%r2243, %r2244};
	shl.b32 	%r2246, %r2245, 4;
	shl.b32 	%r2247, %r2241, 1;
	xor.b32  	%r2248, %r2247, %r2246;
	xor.b32  	%r2249, %r2248, %r2241;
	xor.b32  	%r2250, %r2249, %r2245;
	st.global.v2.u32 	[%rd2+16], {%r2245, %r2250};
	add.s32 	%r2251, %r2238, 362437;
	st.global.v2.u32 	[%rd2], {%r2251, %r2242};
	add.s32 	%r2252, %r2250, %r2251;
	cvt.rn.f32.u32 	%f133, %r2252;
	fma.rn.f32 	%f134, %f133, 0f2F800000, 0f2F000000;
	mul.f32 	%f135, %f134, 0f40800000;
	cvt.rzi.s32.f32 	%r2253, %f135;
	add.s32 	%r2254, %r2253, 1;
	st.global.u32 	[%rd4], %r2254;
	ld.global.v2.u32 	{%r2255, %r2256}, [%rd2];
	shr.u32 	%r2257, %r2256, 2;
	xor.b32  	%r2258, %r2257, %r2256;
	ld.global.v2.u32 	{%r2259, %r2260}, [%rd2+8];
	ld.global.v2.u32 	{%r2261, %r2262}, [%rd2+16];
	st.global.v2.u32 	[%rd2+8], {%r2260, %r2261};
	shl.b32 	%r2263, %r2262, 4;
	shl.b32 	%r2264, %r2258, 1;
	xor.b32  	%r2265, %r2264, %r2263;
	xor.b32  	%r2266, %r2265, %r2258;
	xor.b32  	%r2267, %r2266, %r2262;
	st.global.v2.u32 	[%rd2+16], {%r2262, %r2267};
	add.s32 	%r2268, %r2255, 362437;
	st.global.v2.u32 	[%rd2], {%r2268, %r2259};
	add.s32 	%r2269, %r2267, %r2268;
	cvt.rn.f32.u32 	%f136, %r2269;
	fma.rn.f32 	%f137, %f136, 0f2F800000, 0f2F000000;
	mul.f32 	%f138, %f137, 0f40800000;
	cvt.rzi.s32.f32 	%r2270, %f138;
	add.s32 	%r2271, %r2270, 1;
	st.global.u32 	[%rd4+-12], %r2271;
	ld.global.v2.u32 	{%r2272, %r2273}, [%rd2];
	shr.u32 	%r2274, %r2273, 2;
	xor.b32  	%r2275, %r2274, %r2273;
	ld.global.v2.u32 	{%r2276, %r2277}, [%rd2+8];
	ld.global.v2.u32 	{%r2278, %r2279}, [%rd2+16];
	st.global.v2.u32 	[%rd2+8], {%r2277, %r2278};
	shl.b32 	%r2280, %r2279, 4;
	shl.b32 	%r2281, %r2275, 1;
	xor.b32  	%r2282, %r2281, %r2280;
	xor.b32  	%r2283, %r2282, %r2275;
	xor.b32  	%r2284, %r2283, %r2279;
	st.global.v2.u32 	[%rd2+16], {%r2279, %r2284};
	add.s32 	%r2285, %r2272, 362437;
	st.global.v2.u32 	[%rd2], {%r2285, %r2276};
	add.s32 	%r2286, %r2284, %r2285;
	cvt.rn.f32.u32 	%f139, %r2286;
	fma.rn.f32 	%f140, %f139, 0f2F800000, 0f2F000000;
	mul.f32 	%f141, %f140, 0f40800000;
	cvt.rzi.s32.f32 	%r2287, %f141;
	add.s32 	%r2288, %r2287, 1;
	st.global.u32 	[%rd4+-8], %r2288;
	ld.global.v2.u32 	{%r2289, %r2290}, [%rd2];
	shr.u32 	%r2291, %r2290, 2;
	xor.b32  	%r2292, %r2291, %r2290;
	ld.global.v2.u32 	{%r2293, %r2294}, [%rd2+8];
	ld.global.v2.u32 	{%r2295, %r2296}, [%rd2+16];
	st.global.v2.u32 	[%rd2+8], {%r2294, %r2295};
	shl.b32 	%r2297, %r2296, 4;
	shl.b32 	%r2298, %r2292, 1;
	xor.b32  	%r2299, %r2298, %r2297;
	xor.b32  	%r2300, %r2299, %r2292;
	xor.b32  	%r2301, %r2300, %r2296;
	st.global.v2.u32 	[%rd2+16], {%r2296, %r2301};
	add.s32 	%r2302, %r2289, 362437;
	st.global.v2.u32 	[%rd2], {%r2302, %r2293};
	add.s32 	%r2303, %r2301, %r2302;
	cvt.rn.f32.u32 	%f142, %r2303;
	fma.rn.f32 	%f143, %f142, 0f2F800000, 0f2F000000;
	mul.f32 	%f144, %f143, 0f40800000;
	cvt.rzi.s32.f32 	%r5628, %f144;
	bra.uni 	$L__BB2_82;
$L__BB2_81:
	ld.global.v2.u32 	{%r2172, %r2173}, [%rd2];
	shr.u32 	%r2174, %r2173, 2;
	xor.b32  	%r2175, %r2174, %r2173;
	ld.global.v2.u32 	{%r2176, %r2177}, [%rd2+8];
	ld.global.v2.u32 	{%r2178, %r2179}, [%rd2+16];
	st.global.v2.u32 	[%rd2+8], {%r2177, %r2178};
	shl.b32 	%r2180, %r2179, 4;
	shl.b32 	%r2181, %r2175, 1;
	xor.b32  	%r2182, %r2181, %r2180;
	xor.b32  	%r2183, %r2182, %r2175;
	xor.b32  	%r2184, %r2183, %r2179;
	st.global.v2.u32 	[%rd2+16], {%r2179, %r2184};
	add.s32 	%r2185, %r2172, 362437;
	st.global.v2.u32 	[%rd2], {%r2185, %r2176};
	add.s32 	%r2186, %r2184, %r2185;
	cvt.rn.f32.u32 	%f121, %r2186;
	fma.rn.f32 	%f122, %f121, 0f2F800000, 0f2F000000;
	mul.f32 	%f123, %f122, 0f40C00000;
	cvt.rzi.s32.f32 	%r2187, %f123;
	add.s32 	%r2188, %r2187, 1;
	st.global.u32 	[%rd4], %r2188;
	ld.global.v2.u32 	{%r2189, %r2190}, [%rd2];
	shr.u32 	%r2191, %r2190, 2;
	xor.b32  	%r2192, %r2191, %r2190;
	ld.global.v2.u32 	{%r2193, %r2194}, [%rd2+8];
	ld.global.v2.u32 	{%r2195, %r2196}, [%rd2+16];
	st.global.v2.u32 	[%rd2+8], {%r2194, %r2195};
	shl.b32 	%r2197, %r2196, 4;
	shl.b32 	%r2198, %r2192, 1;
	xor.b32  	%r2199, %r2198, %r2197;
	xor.b32  	%r2200, %r2199, %r2192;
	xor.b32  	%r2201, %r2200, %r2196;
	st.global.v2.u32 	[%rd2+16], {%r2196, %r2201};
	add.s32 	%r2202, %r2189, 362437;
	st.global.v2.u32 	[%rd2], {%r2202, %r2193};
	add.s32 	%r2203, %r2201, %r2202;
	cvt.rn.f32.u32 	%f124, %r2203;
	fma.rn.f32 	%f125, %f124, 0f2F800000, 0f2F000000;
	mul.f32 	%f126, %f125, 0f40C00000;
	cvt.rzi.s32.f32 	%r2204, %f126;
	add.s32 	%r2205, %r2204, 1;
	st.global.u32 	[%rd4+-12], %r2205;
	ld.global.v2.u32 	{%r2206, %r2207}, [%rd2];
	shr.u32 	%r2208, %r2207, 2;
	xor.b32  	%r2209, %r2208, %r2207;
	ld.global.v2.u32 	{%r2210, %r2211}, [%rd2+8];
	ld.global.v2.u32 	{%r2212, %r2213}, [%rd2+16];
	st.global.v2.u32 	[%rd2+8], {%r2211, %r2212};
	shl.b32 	%r2214, %r2213, 4;
	shl.b32 	%r2215, %r2209, 1;
	xor.b32  	%r2216, %r2215, %r2214;
	xor.b32  	%r2217, %r2216, %r2209;
	xor.b32  	%r2218, %r2217, %r2213;
	st.global.v2.u32 	[%rd2+16], {%r2213, %r2218};
	add.s32 	%r2219, %r2206, 362437;
	st.global.v2.u32 	[%rd2], {%r2219, %r2210};
	add.s32 	%r2220, %r2218, %r2219;
	cvt.rn.f32.u32 	%f127, %r2220;
	fma.rn.f32 	%f128, %f127, 0f2F800000, 0f2F000000;
	mul.f32 	%f129, %f128, 0f40C00000;
	cvt.rzi.s32.f32 	%r2221, %f129;
	add.s32 	%r2222, %r2221, 1;
	st.global.u32 	[%rd4+-8], %r2222;
	ld.global.v2.u32 	{%r2223, %r2224}, [%rd2];
	shr.u32 	%r2225, %r2224, 2;
	xor.b32  	%r2226, %r2225, %r2224;
	ld.global.v2.u32 	{%r2227, %r2228}, [%rd2+8];
	ld.global.v2.u32 	{%r2229, %r2230}, [%rd2+16];
	st.global.v2.u32 	[%rd2+8], {%r2228, %r2229};
	shl.b32 	%r2231, %r2230, 4;
	shl.b32 	%r2232, %r2226, 1;
	xor.b32  	%r2233, %r2232, %r2231;
	xor.b32  	%r2234, %r2233, %r2226;
	xor.b32  	%r2235, %r2234, %r2230;
	st.global.v2.u32 	[%rd2+16], {%r2230, %r2235};
	add.s32 	%r2236, %r2223, 362437;
	st.global.v2.u32 	[%rd2], {%r2236, %r2227};
	add.s32 	%r2237, %r2235, %r2236;
	cvt.rn.f32.u32 	%f130, %r2237;
	fma.rn.f32 	%f131, %f130, 0f2F800000, 0f2F000000;
	mul.f32 	%f132, %f131, 0f40C00000;
	cvt.rzi.s32.f32 	%r5628, %f132;
$L__BB2_82:
	add.s32 	%r2304, %r5628, 1;
	st.global.u32 	[%rd4+4], %r2304;
	bra.uni 	$L__BB2_84;
$L__BB2_83:
	ld.global.v2.u32 	{%r2036, %r2037}, [%rd2];
	shr.u32 	%r2038, %r2037, 2;
	xor.b32  	%r2039, %r2038, %r2037;
	ld.global.v2.u32 	{%r2040, %r2041}, [%rd2+8];
	ld.global.v2.u32 	{%r2042, %r2043}, [%rd2+16];
	st.global.v2.u32 	[%rd2+8], {%r2041, %r2042};
	shl.b32 	%r2044, %r2043, 4;
	shl.b32 	%r2045, %r2039, 1;
	xor.b32  	%r2046, %r2045, %r2044;
	xor.b32  	%r2047, %r2046, %r2039;
	xor.b32  	%r2048, %r2047, %r2043;
	st.global.v2.u32 	[%rd2+16], {%r2043, %r2048};
	add.s32 	%r2049, %r2036, 362437;
	st.global.v2.u32 	[%rd2], {%r2049, %r2040};
	add.s32 	%r2050, %r2048, %r2049;
	cvt.rn.f32.u32 	%f97, %r2050;
	fma.rn.f32 	%f98, %f97, 0f2F800000, 0f2F000000;
	mul.f32 	%f99, %f98, 0f40C00000;
	cvt.rzi.s32.f32 	%r2051, %f99;
	add.s32 	%r2052, %r2051, 1;
	mul.wide.s32 	%rd161, %r60, 4;
	add.s64 	%rd162, %rd3, %rd161;
	st.global.u32 	[%rd162], %r2052;
	ld.global.v2.u32 	{%r2053, %r2054}, [%rd2];
	shr.u32 	%r2055, %r2054, 2;
	xor.b32  	%r2056, %r2055, %r2054;
	ld.global.v2.u32 	{%r2057, %r2058}, [%rd2+8];
	ld.global.v2.u32 	{%r2059, %r2060}, [%rd2+16];
	st.global.v2.u32 	[%rd2+8], {%r2058, %r2059};
	shl.b32 	%r2061, %r2060, 4;
	shl.b32 	%r2062, %r2056, 1;
	xor.b32  	%r2063, %r2062, %r2061;
	xor.b32  	%r2064, %r2063, %r2056;
	xor.b32  	%r2065, %r2064, %r2060;
	st.global.v2.u32 	[%rd2+16], {%r2060, %r2065};
	add.s32 	%r2066, %r2053, 362437;
	st.global.v2.u32 	[%rd2], {%r2066, %r2057};
	add.s32 	%r2067, %r2065, %r2066;
	cvt.rn.f32.u32 	%f100, %r2067;
	fma.rn.f32 	%f101, %f100, 0f2F800000, 0f2F000000;
	mul.f32 	%f102, %f101, 0f40C00000;
	cvt.rzi.s32.f32 	%r2068, %f102;
	add.s32 	%r2069, %r2068, 1;
	mul.wide.s32 	%rd163, %r61, 4;
	add.s64 	%rd164, %rd3, %rd163;
	st.global.u32 	[%rd164], %r2069;
	ld.global.v2.u32 	{%r2070, %r2071}, [%rd2];
	shr.u32 	%r2072, %r2071, 2;
	xor.b32  	%r2073, %r2072, %r2071;
	ld.global.v2.u32 	{%r2074, %r2075}, [%rd2+8];
	ld.global.v2.u32 	{%r2076, %r2077}, [%rd2+16];
	st.global.v2.u32 	[%rd2+8], {%r2075, %r2076};
	shl.b32 	%r2078, %r2077, 4;
	shl.b32 	%r2079, %r2073, 1;
	xor.b32  	%r2080, %r2079, %r2078;
	xor.b32  	%r2081, %r2080, %r2073;
	xor.b32  	%r2082, %r2081, %r2077;
	st.global.v2.u32 	[%rd2+16], {%r2077, %r2082};
	add.s32 	%r2083, %r2070, 362437;
	st.global.v2.u32 	[%rd2], {%r2083, %r2074};
	add.s32 	%r2084, %r2082, %r2083;
	cvt.rn.f32.u32 	%f103, %r2084;
	fma.rn.f32 	%f104, %f103, 0f2F800000, 0f2F000000;
	mul.f32 	%f105, %f104, 0f40C00000;
	cvt.rzi.s32.f32 	%r2085, %f105;
	add.s32 	%r2086, %r2085, 1;
	mul.wide.s32 	%rd165, %r62, 4;
	add.s64 	%rd166, %rd3, %rd165;
	st.global.u32 	[%rd166], %r2086;
	ld.global.v2.u32 	{%r2087, %r2088}, [%rd2];
	shr.u32 	%r2089, %r2088, 2;
	xor.b32  	%r2090, %r2089, %r2088;
	ld.global.v2.u32 	{%r2091, %r2092}, [%rd2+8];
	ld.global.v2.u32 	{%r2093, %r2094}, [%rd2+16];
	st.global.v2.u32 	[%rd2+8], {%r2092, %r2093};
	shl.b32 	%r2095, %r2094, 4;
	shl.b32 	%r2096, %r2090, 1;
	xor.b32  	%r2097, %r2096, %r2095;
	xor.b32  	%r2098, %r2097, %r2090;
	xor.b32  	%r2099, %r2098, %r2094;
	st.global.v2.u32 	[%rd2+16], {%r2094, %r2099};
	add.s32 	%r2100, %r2087, 362437;
	st.global.v2.u32 	[%rd2], {%r2100, %r2091};
	add.s32 	%r2101, %r2099, %r2100;
	cvt.rn.f32.u32 	%f106, %r2101;
	fma.rn.f32 	%f107, %f106, 0f2F800000, 0f2F000000;
	mul.f32 	%f108, %f107, 0f40C00000;
	cvt.rzi.s32.f32 	%r2102, %f108;
	add.s32 	%r2103, %r2102, 1;
	mul.wide.s32 	%rd167, %r63, 4;
	add.s64 	%rd168, %rd3, %rd167;
	st.global.u32 	[%rd168], %r2103;
$L__BB2_84:
	mov.b32 	%r2305, -1;
	st.global.u32 	[%rd4+-4], %r2305;
	ld.global.u32 	%r2306, [%rd1];
	add.s32 	%r2307, %r2306, 1;
	st.global.u32 	[%rd1], %r2307;
	ld.shared.u32 	%r5622, [_ZZ10ponerBombaPiiiiiiS_iiP17curandStateXORWOWE5valor+4];
$L__BB2_85:
	add.s32 	%r2308, %r5622, 1;
	setp.ne.s32 	%p61, %r2308, %r1;
	@%p61 bra 	$L__BB2_112;
	ld.shared.u32 	%r66, [_ZZ10ponerBombaPiiiiiiS_iiP17curandStateXORWOWE5valor];
	ld.global.u32 	%r2309, [%rd4];
	setp.ne.s32 	%p62, %r66, %r2309;
	@%p62 bra 	$L__BB2_112;
	add.s32 	%r67, %r1, -4;
	ld.global.u32 	%r2310, [%rd4+-16];
	setp.ne.s32 	%p63, %r66, %r2310;
	@%p63 bra 	$L__BB2_112;
	add.s32 	%r68, %r1, -3;
	ld.global.u32 	%r2311, [%rd4+-12];
	setp.ne.s32 	%p64, %r66, %r2311;
	@%p64 bra 	$L__BB2_112;
	add.s32 	%r69, %r1, -2;
	ld.global.u32 	%r2312, [%rd4+-8];
	setp.ne.s32 	%p65, %r66, %r2312;
	@%p65 bra 	$L__BB2_112;
	add.s32 	%r70, %r1, -1;
	ld.global.u32 	%r2313, [%rd4+-4];
	setp.ne.s32 	%p66, %r66, %r2313;
	@%p66 bra 	$L__BB2_112;
	ld.param.u32 	%r5510, [_Z10ponerBombaPiiiiiiS_iiP17curandStateXORWOW_param_1];
	div.s32 	%r2314, %r68, %r5510;
	setp.ne.s32 	%p67, %r2314, %r1308;
	@%p67 bra 	$L__BB2_112;
	ld.param.u32 	%r5511, [_Z10ponerBombaPiiiiiiS_iiP17curandStateXORWOW_param_1];
	div.s32 	%r2315, %r69, %r5511;
	setp.ne.s32 	%p68, %r2315, %r1308;
	@%p68 bra 	$L__BB2_112;
	ld.param.u32 	%r5512, [_Z10ponerBombaPiiiiiiS_iiP17curandStateXORWOW_param_1];
	div.s32 	%r2316, %r70, %r5512;
	setp.ne.s32 	%p69, %r2316, %r1308;
	@%p69 bra 	$L__BB2_112;
	mov.u64 	%rd177, $str$10;
	cvta.global.u64 	%rd178, %rd177;
	{ // callseq 17, 0
	.param .b64 param0;
	st.param.b64 	[param0], %rd178;
	.param .b64 param1;
	st.param.b64 	[param1], 0;
	.param .b32 retval0;
	call.uni (retval0), 
	vprintf, 
	(
	param0, 
	param1
	);
	ld.param.b32 	%r2317, [retval0];
	} // callseq 17
	st.shared.u32 	[_ZZ10ponerBombaPiiiiiiS_iiP17curandStateXORWOWE13arr_adyacente], %r70;
	st.shared.u32 	[_ZZ10ponerBombaPiiiiiiS_iiP17curandStateXORWOWE13arr_adyacente+4], %r1;
	st.shared.u32 	[_ZZ10ponerBombaPiiiiiiS_iiP17curandStateXORWOWE13arr_adyacente+8], %r67;
	st.shared.u32 	[_ZZ10ponerBombaPiiiiiiS_iiP17curandStateXORWOWE13arr_adyacente+12], %r68;
	st.shared.u32 	[_ZZ10ponerBombaPiiiiiiS_iiP17curandStateXORWOWE13arr_adyacente+16], %r69;
	setp.eq.s32 	%p70, %r1308, 0;
	@%p70 bra 	$L__BB2_106;
	setp.lt.s32 	%p71, %r1308, 1;
	@%p71 bra 	$L__BB2_104;
	add.s32 	%r2320, %r1308, -1;
	and.b32  	%r71, %r1308, 3;
	setp.lt.u32 	%p72, %r2320, 3;
	mov.b32 	%r5635, 0;
	@%p72 bra 	$L__BB2_99;
	and.b32  	%r5635, %r1308, 2147483644;
	mov.b32 	%r5634, 0;
$L__BB2_98:
	.pragma "nounroll";
	ld.param.u32 	%r5513, [_Z10ponerBombaPiiiiiiS_iiP17curandStateXORWOW_param_1];
	not.b32 	%r2322, %r5634;
	mul.lo.s32 	%r2323, %r5513, %r2322;
	mul.wide.s32 	%rd179, %r2323, 4;
	add.s64 	%rd180, %rd4, %rd179;
	ld.global.u32 	%r2324, [%rd180];
	mul.wide.s32 	%rd181, %r5513, 4;
	add.s64 	%rd182, %rd180, %rd181;
	st.global.u32 	[%rd182], %r2324;
	ld.global.u32 	%r2325, [%rd180+-16];
	st.global.u32 	[%rd182+-16], %r2325;
	ld.global.u32 	%r2326, [%rd180+-12];
	st.global.u32 	[%rd182+-12], %r2326;
	ld.global.u32 	%r2327, [%rd180+-8];
	st.global.u32 	[%rd182+-8], %r2327;
	sub.s32 	%r2328, -2, %r5634;
	mul.lo.s32 	%r2329, %r5513, %r2328;
	mul.wide.s32 	%rd183, %r2329, 4;
	add.s64 	%rd184, %rd4, %rd183;
	ld.global.u32 	%r2330, [%rd184];
	st.global.u32 	[%rd180], %r2330;
	ld.global.u32 	%r2331, [%rd184+-16];
	st.global.u32 	[%rd180+-16], %r2331;
	ld.global.u32 	%r2332, [%rd184+-12];
	st.global.u32 	[%rd180+-12], %r2332;
	ld.global.u32 	%r2333, [%rd184+-8];
	st.global.u32 	[%rd180+-8], %r2333;
	sub.s32 	%r2334, -3, %r5634;
	mul.lo.s32 	%r2335, %r5513, %r2334;
	mul.wide.s32 	%rd185, %r2335, 4;
	add.s64 	%rd186, %rd4, %rd185;
	ld.global.u32 	%r2336, [%rd186];
	st.global.u32 	[%rd184], %r2336;
	ld.global.u32 	%r2337, [%rd186+-16];
	st.global.u32 	[%rd184+-16], %r2337;
	ld.global.u32 	%r2338, [%rd186+-12];
	st.global.u32 	[%rd184+-12], %r2338;
	ld.global.u32 	%r2339, [%rd186+-8];
	st.global.u32 	[%rd184+-8], %r2339;
	sub.s32 	%r2340, -4, %r5634;
	mul.lo.s32 	%r2341, %r5513, %r2340;
	mul.wide.s32 	%rd187, %r2341, 4;
	add.s64 	%rd188, %rd4, %rd187;
	ld.global.u32 	%r2342, [%rd188];
	st.global.u32 	[%rd186], %r2342;
	ld.global.u32 	%r2343, [%rd188+-16];
	st.global.u32 	[%rd186+-16], %r2343;
	ld.global.u32 	%r2344, [%rd188+-12];
	st.global.u32 	[%rd186+-12], %r2344;
	ld.global.u32 	%r2345, [%rd188+-8];
	st.global.u32 	[%rd186+-8], %r2345;
	add.s32 	%r5634, %r5634, 4;
	setp.ne.s32 	%p73, %r5634, %r5635;
	@%p73 bra 	$L__BB2_98;
$L__BB2_99:
	setp.eq.s32 	%p74, %r71, 0;
	@%p74 bra 	$L__BB2_104;
	setp.eq.s32 	%p75, %r71, 1;
	@%p75 bra 	$L__BB2_102;
	ld.param.u32 	%r5514, [_Z10ponerBombaPiiiiiiS_iiP17curandStateXORWOW_param_1];
	not.b32 	%r2346, %r5635;
	mul.lo.s32 	%r2347, %r5514, %r2346;
	mul.wide.s32 	%rd189, %r2347, 4;
	add.s64 	%rd190, %rd4, %rd189;
	ld.global.u32 	%r2348, [%rd190];
	mul.wide.s32 	%rd191, %r5514, 4;
	add.s64 	%rd192, %rd190, %rd191;
	st.global.u32 	[%rd192], %r2348;
	ld.global.u32 	%r2349, [%rd190+-16];
	st.global.u32 	[%rd192+-16], %r2349;
	ld.global.u32 	%r2350, [%rd190+-12];
	st.global.u32 	[%rd192+-12], %r2350;
	ld.global.u32 	%r2351, [%rd190+-8];
	st.global.u32 	[%rd192+-8], %r2351;
	sub.s32 	%r2352, -2, %r5635;
	mul.lo.s32 	%r2353, %r5514, %r2352;
	mul.wide.s32 	%rd193, %r2353, 4;
	add.s64 	%rd194, %rd4, %rd193;
	ld.global.u32 	%r2354, [%rd194];
	st.global.u32 	[%rd190], %r2354;
	ld.global.u32 	%r2355, [%rd194+-16];
	st.global.u32 	[%rd190+-16], %r2355;
	ld.global.u32 	%r2356, [%rd194+-12];
	st.global.u32 	[%rd190+-12], %r2356;
	ld.global.u32 	%r2357, [%rd194+-8];
	st.global.u32 	[%rd190+-8], %r2357;
	add.s32 	%r5635, %r5635, 2;
$L__BB2_102:
	and.b32  	%r2358, %r1308, 1;
	setp.eq.b32 	%p76, %r2358, 1;
	not.pred 	%p77, %p76;
	@%p77 bra 	$L__BB2_104;
	ld.param.u32 	%r5515, [_Z10ponerBombaPiiiiiiS_iiP17curandStateXORWOW_param_1];
	not.b32 	%r2359, %r5635;
	mul.lo.s32 	%r2360, %r5515, %r2359;
	mul.wide.s32 	%rd195, %r2360, 4;
	add.s64 	%rd196, %rd4, %rd195;
	ld.global.u32 	%r2361, [%rd196];
	mul.wide.s32 	%rd197, %r5515, 4;
	add.s64 	%rd198, %rd196, %rd197;
	st.global.u32 	[%rd198], %r2361;
	ld.global.u32 	%r2362, [%rd196+-16];
	st.global.u32 	[%rd198+-16], %r2362;
	ld.global.u32 	%r2363, [%rd196+-12];
	st.global.u32 	[%rd198+-12], %r2363;
	ld.global.u32 	%r2364, [%rd196+-8];
	st.global.u32 	[%rd198+-8], %r2364;
$L__BB2_104:
	ld.param.u32 	%r5516, [_Z10ponerBombaPiiiiiiS_iiP17curandStateXORWOW_param_1];
	rem.s32 	%r81, %r1, %r5516;
	rem.s32 	%r82, %r67, %r5516;
	rem.s32 	%r83, %r68, %r5516;
	rem.s32 	%r84, %r69, %r5516;
	setp.ne.s32 	%p78, %r1309, 1;
	@%p78 bra 	$L__BB2_110;
	ld.global.v2.u32 	{%r2433, %r2434}, [%rd2];
	shr.u32 	%r2435, %r2434, 2;
	xor.b32  	%r2436, %r2435, %r2434;
	ld.global.v2.u32 	{%r2437, %r2438}, [%rd2+8];
	ld.global.v2.u32 	{%r2439, %r2440}, [%rd2+16];
	st.global.v2.u32 	[%rd2+8], {%r2438, %r2439};
	shl.b32 	%r2441, %r2440, 4;
	shl.b32 	%r2442, %r2436, 1;
	xor.b32  	%r2443, %r2442, %r2441;
	xor.b32  	%r2444, %r2443, %r2436;
	xor.b32  	%r2445, %r2444, %r2440;
	st.global.v2.u32 	[%rd2+16], {%r2440, %r2445};
	add.s32 	%r2446, %r2433, 362437;
	st.global.v2.u32 	[%rd2], {%r2446, %r2437};
	add.s32 	%r2447, %r2445, %r2446;
	cvt.rn.f32.u32 	%f157, %r2447;
	fma.rn.f32 	%f158, %f157, 0f2F800000, 0f2F000000;
	mul.f32 	%f159, %f158, 0f40800000;
	cvt.rzi.s32.f32 	%r2448, %f159;
	add.s32 	%r2449, %r2448, 1;
	mul.wide.s32 	%rd207, %r81, 4;
	add.s64 	%rd208, %rd3, %rd207;
	st.global.u32 	[%rd208], %r2449;
	ld.global.v2.u32 	{%r2450, %r2451}, [%rd2];
	shr.u32 	%r2452, %r2451, 2;
	xor.b32  	%r2453, %r2452, %r2451;
	ld.global.v2.u32 	{%r2454, %r2455}, [%rd2+8];
	ld.global.v2.u32 	{%r2456, %r2457}, [%rd2+16];
	st.global.v2.u32 	[%rd2+8], {%r2455, %r2456};
	shl.b32 	%r2458, %r2457, 4;
	shl.b32 	%r2459, %r2453, 1;
	xor.b32  	%r2460, %r2459, %r2458;
	xor.b32  	%r2461, %r2460, %r2453;
	xor.b32  	%r2462, %r2461, %r2457;
	st.global.v2.u32 	[%rd2+16], {%r2457, %r2462};
	add.s32 	%r2463, %r2450, 362437;
	st.global.v2.u32 	[%rd2], {%r2463, %r2454};
	add.s32 	%r2464, %r2462, %r2463;
	cvt.rn.f32.u32 	%f160, %r2464;
	fma.rn.f32 	%f161, %f160, 0f2F800000, 0f2F000000;
	mul.f32 	%f162, %f161, 0f40800000;
	cvt.rzi.s32.f32 	%r2465, %f162;
	add.s32 	%r2466, %r2465, 1;
	mul.wide.s32 	%rd209, %r82, 4;
	add.s64 	%rd210, %rd3, %rd209;
	st.global.u32 	[%rd210], %r2466;
	ld.global.v2.u32 	{%r2467, %r2468}, [%rd2];
	shr.u32 	%r2469, %r2468, 2;
	xor.b32  	%r2470, %r2469, %r2468;
	ld.global.v2.u32 	{%r2471, %r2472}, [%rd2+8];
	ld.global.v2.u32 	{%r2473, %r2474}, [%rd2+16];
	st.global.v2.u32 	[%rd2+8], {%r2472, %r2473};
	shl.b32 	%r2475, %r2474, 4;
	shl.b32 	%r2476, %r2470, 1;
	xor.b32  	%r2477, %r2476, %r2475;
	xor.b32  	%r2478, %r2477, %r2470;
	xor.b32  	%r2479, %r2478, %r2474;
	st.global.v2.u32 	[%rd2+16], {%r2474, %r2479};
	add.s32 	%r2480, %r2467, 362437;
	st.global.v2.u32 	[%rd2], {%r2480, %r2471};
	add.s32 	%r2481, %r2479, %r2480;
	cvt.rn.f32.u32 	%f163, %r2481;
	fma.rn.f32 	%f164, %f163, 0f2F800000, 0f2F000000;
	mul.f32 	%f165, %f164, 0f40800000;
	cvt.rzi.s32.f32 	%r2482, %f165;
	add.s32 	%r2483, %r2482, 1;
	mul.wide.s32 	%rd211, %r83, 4;
	add.s64 	%rd212, %rd3, %rd211;
	st.global.u32 	[%rd212], %r2483;
	ld.global.v2.u32 	{%r2484, %r2485}, [%rd2];
	shr.u32 	%r2486, %r2485, 2;
	xor.b32  	%r2487, %r2486, %r2485;
	ld.global.v2.u32 	{%r2488, %r2489}, [%rd2+8];
	ld.global.v2.u32 	{%r2490, %r2491}, [%rd2+16];
	st.global.v2.u32 	[%rd2+8], {%r2489, %r2490};
	shl.b32 	%r2492, %r2491, 4;
	shl.b32 	%r2493, %r2487, 1;
	xor.b32  	%r2494, %r2493, %r2492;
	xor.b32  	%r2495, %r2494, %r2487;
	xor.b32  	%r2496, %r2495, %r2491;
	st.global.v2.u32 	[%rd2+16], {%r2491, %r2496};
	add.s32 	%r2497, %r2484, 362437;
	st.global.v2.u32 	[%rd2], {%r2497, %r2488};
	add.s32 	%r2498, %r2496, %r2497;
	cvt.rn.f32.u32 	%f166, %r2498;
	fma.rn.f32 	%f167, %f166, 0f2F800000, 0f2F000000;
	mul.f32 	%f168, %f167, 0f40800000;
	cvt.rzi.s32.f32 	%r2499, %f168;
	add.s32 	%r2500, %r2499, 1;
	mul.wide.s32 	%rd213, %r84, 4;
	add.s64 	%rd214, %rd3, %rd213;
	st.global.u32 	[%rd214], %r2500;
	bra.uni 	$L__BB2_111;
$L__BB2_106:
	setp.ne.s32 	%p79, %r1309, 1;
	@%p79 bra 	$L__BB2_108;
	ld.global.v2.u32 	{%r2567, %r2568}, [%rd2];
	shr.u32 	%r2569, %r2568, 2;
	xor.b32  	%r2570, %r2569, %r2568;
	ld.global.v2.u32 	{%r2571, %r2572}, [%rd2+8];
	ld.global.v2.u32 	{%r2573, %r2574}, [%rd2+16];
	st.global.v2.u32 	[%rd2+8], {%r2572, %r2573};
	shl.b32 	%r2575, %r2574, 4;
	shl.b32 	%r2576, %r2570, 1;
	xor.b32  	%r2577, %r2576, %r2575;
	xor.b32  	%r2578, %r2577, %r2570;
	xor.b32  	%r2579, %r2578, %r2574;
	st.global.v2.u32 	[%rd2+16], {%r2574, %r2579};
	add.s32 	%r2580, %r2567, 362437;
	st.global.v2.u32 	[%rd2], {%r2580, %r2571};
	add.s32 	%r2581, %r2579, %r2580;
	cvt.rn.f32.u32 	%f181, %r2581;
	fma.rn.f32 	%f182, %f181, 0f2F800000, 0f2F000000;
	mul.f32 	%f183, %f182, 0f40800000;
	cvt.rzi.s32.f32 	%r2582, %f183;
	add.s32 	%r2583, %r2582, 1;
	st.global.u32 	[%rd4], %r2583;
	ld.global.v2.u32 	{%r2584, %r2585}, [%rd2];
	shr.u32 	%r2586, %r2585, 2;
	xor.b32  	%r2587, %r2586, %r2585;
	ld.global.v2.u32 	{%r2588, %r2589}, [%rd2+8];
	ld.global.v2.u32 	{%r2590, %r2591}, [%rd2+16];
	st.global.v2.u32 	[%rd2+8], {%r2589, %r2590};
	shl.b32 	%r2592, %r2591, 4;
	shl.b32 	%r2593, %r2587, 1;
	xor.b32  	%r2594, %r2593, %r2592;
	xor.b32  	%r2595, %r2594, %r2587;
	xor.b32  	%r2596, %r2595, %r2591;
	st.global.v2.u32 	[%rd2+16], {%r2591, %r2596};
	add.s32 	%r2597, %r2584, 362437;
	st.global.v2.u32 	[%rd2], {%r2597, %r2588};
	add.s32 	%r2598, %r2596, %r2597;
	cvt.rn.f32.u32 	%f184, %r2598;
	fma.rn.f32 	%f185, %f184, 0f2F800000, 0f2F000000;
	mul.f32 	%f186, %f185, 0f40800000;
	cvt.rzi.s32.f32 	%r2599, %f186;
	add.s32 	%r2600, %r2599, 1;
	st.global.u32 	[%rd4+-16], %r2600;
	ld.global.v2.u32 	{%r2601, %r2602}, [%rd2];
	shr.u32 	%r2603, %r2602, 2;
	xor.b32  	%r2604, %r2603, %r2602;
	ld.global.v2.u32 	{%r2605, %r2606}, [%rd2+8];
	ld.global.v2.u32 	{%r2607, %r2608}, [%rd2+16];
	st.global.v2.u32 	[%rd2+8], {%r2606, %r2607};
	shl.b32 	%r2609, %r2608, 4;
	shl.b32 	%r2610, %r2604, 1;
	xor.b32  	%r2611, %r2610, %r2609;
	xor.b32  	%r2612, %r2611, %r2604;
	xor.b32  	%r2613, %r2612, %r2608;
	st.global.v2.u32 	[%rd2+16], {%r2608, %r2613};
	add.s32 	%r2614, %r2601, 362437;
	st.global.v2.u32 	[%rd2], {%r2614, %r2605};
	add.s32 	%r2615, %r2613, %r2614;
	cvt.rn.f32.u32 	%f187, %r2615;
	fma.rn.f32 	%f188, %f187, 0f2F800000, 0f2F000000;
	mul.f32 	%f189, %f188, 0f40800000;
	cvt.rzi.s32.f32 	%r2616, %f189;
	add.s32 	%r2617, %r2616, 1;
	st.global.u32 	[%rd4+-12], %r2617;
	ld.global.v2.u32 	{%r2618, %r2619}, [%rd2];
	shr.u32 	%r2620, %r2619, 2;
	xor.b32  	%r2621, %r2620, %r2619;
	ld.global.v2.u32 	{%r2622, %r2623}, [%rd2+8];
	ld.global.v2.u32 	{%r2624, %r2625}, [%rd2+16];
	st.global.v2.u32 	[%rd2+8], {%r2623, %r2624};
	shl.b32 	%r2626, %r2625, 4;
	shl.b32 	%r2627, %r2621, 1;
	xor.b32  	%r2628, %r2627, %r2626;
	xor.b32  	%r2629, %r2628, %r2621;
	xor.b32  	%r2630, %r2629, %r2625;
	st.global.v2.u32 	[%rd2+16], {%r2625, %r2630};
	add.s32 	%r2631, %r2618, 362437;
	st.global.v2.u32 	[%rd2], {%r2631, %r2622};
	add.s32 	%r2632, %r2630, %r2631;
	cvt.rn.f32.u32 	%f190, %r2632;
	fma.rn.f32 	%f191, %f190, 0f2F800000, 0f2F000000;
	mul.f32 	%f192, %f191, 0f40800000;
	cvt.rzi.s32.f32 	%r5633, %f192;
	bra.uni 	$L__BB2_109;
$L__BB2_108:
	ld.global.v2.u32 	{%r2501, %r2502}, [%rd2];
	shr.u32 	%r2503, %r2502, 2;
	xor.b32  	%r2504, %r2503, %r2502;
	ld.global.v2.u32 	{%r2505, %r2506}, [%rd2+8];
	ld.global.v2.u32 	{%r2507, %r2508}, [%rd2+16];
	st.global.v2.u32 	[%rd2+8], {%r2506, %r2507};
	shl.b32 	%r2509, %r2508, 4;
	shl.b32 	%r2510, %r2504, 1;
	xor.b32  	%r2511, %r2510, %r2509;
	xor.b32  	%r2512, %r2511, %r2504;
	xor.b32  	%r2513, %r2512, %r2508;
	st.global.v2.u32 	[%rd2+16], {%r2508, %r2513};
	add.s32 	%r2514, %r2501, 362437;
	st.global.v2.u32 	[%rd2], {%r2514, %r2505};
	add.s32 	%r2515, %r2513, %r2514;
	cvt.rn.f32.u32 	%f169, %r2515;
	fma.rn.f32 	%f170, %f169, 0f2F800000, 0f2F000000;
	mul.f32 	%f171, %f170, 0f40C00000;
	cvt.rzi.s32.f32 	%r2516, %f171;
	add.s32 	%r2517, %r2516, 1;
	st.global.u32 	[%rd4], %r2517;
	ld.global.v2.u32 	{%r2518, %r2519}, [%rd2];
	shr.u32 	%r2520, %r2519, 2;
	xor.b32  	%r2521, %r2520, %r2519;
	ld.global.v2.u32 	{%r2522, %r2523}, [%rd2+8];
	ld.global.v2.u32 	{%r2524, %r2525}, [%rd2+16];
	st.global.v2.u32 	[%rd2+8], {%r2523, %r2524};
	shl.b32 	%r2526, %r2525, 4;
	shl.b32 	%r2527, %r2521, 1;
	xor.b32  	%r2528, %r2527, %r2526;
	xor.b32  	%r2529, %r2528, %r2521;
	xor.b32  	%r2530, %r2529, %r2525;
	st.global.v2.u32 	[%rd2+16], {%r2525, %r2530};
	add.s32 	%r2531, %r2518, 362437;
	st.global.v2.u32 	[%rd2], {%r2531, %r2522};
	add.s32 	%r2532, %r2530, %r2531;
	cvt.rn.f32.u32 	%f172, %r2532;
	fma.rn.f32 	%f173, %f172, 0f2F800000, 0f2F000000;
	mul.f32 	%f174, %f173, 0f40C00000;
	cvt.rzi.s32.f32 	%r2533, %f174;
	add.s32 	%r2534, %r2533, 1;
	st.global.u32 	[%rd4+-16], %r2534;
	ld.global.v2.u32 	{%r2535, %r2536}, [%rd2];
	shr.u32 	%r2537, %r2536, 2;
	xor.b32  	%r2538, %r2537, %r2536;
	ld.global.v2.u32 	{%r2539, %r2540}, [%rd2+8];
	ld.global.v2.u32 	{%r2541, %r2542}, [%rd2+16];
	st.global.v2.u32 	[%rd2+8], {%r2540, %r2541};
	shl.b32 	%r2543, %r2542, 4;
	shl.b32 	%r2544, %r2538, 1;
	xor.b32  	%r2545, %r2544, %r2543;
	xor.b32  	%r2546, %r2545, %r2538;
	xor.b32  	%r2547, %r2546, %r2542;
	st.global.v2.u32 	[%rd2+16], {%r2542, %r2547};
	add.s32 	%r2548, %r2535, 362437;
	st.global.v2.u32 	[%rd2], {%r2548, %r2539};
	add.s32 	%r2549, %r2547, %r2548;
	cvt.rn.f32.u32 	%f175, %r2549;
	fma.rn.f32 	%f176, %f175, 0f2F800000, 0f2F000000;
	mul.f32 	%f177, %f176, 0f40C00000;
	cvt.rzi.s32.f32 	%r2550, %f177;
	add.s32 	%r2551, %r2550, 1;
	st.global.u32 	[%rd4+-12], %r2551;
	ld.global.v2.u32 	{%r2552, %r2553}, [%rd2];
	shr.u32 	%r2554, %r2553, 2;
	xor.b32  	%r2555, %r2554, %r2553;
	ld.global.v2.u32 	{%r2556, %r2557}, [%rd2+8];
	ld.global.v2.u32 	{%r2558, %r2559}, [%rd2+16];
	st.global.v2.u32 	[%rd2+8], {%r2557, %r2558};
	shl.b32 	%r2560, %r2559, 4;
	shl.b32 	%r2561, %r2555, 1;
	xor.b32  	%r2562, %r2561, %r2560;
	xor.b32  	%r2563, %r2562, %r2555;
	xor.b32  	%r2564, %r2563, %r2559;
	st.global.v2.u32 	[%rd2+16], {%r2559, %r2564};
	add.s32 	%r2565, %r2552, 362437;
	st.global.v2.u32 	[%rd2], {%r2565, %r2556};
	add.s32 	%r2566, %r2564, %r2565;
	cvt.rn.f32.u32 	%f178, %r2566;
	fma.rn.f32 	%f179, %f178, 0f2F800000, 0f2F000000;
	mul.f32 	%f180, %f179, 0f40C00000;
	cvt.rzi.s32.f32 	%r5633, %f180;
$L__BB2_109:
	add.s32 	%r2633, %r5633, 1;
	st.global.u32 	[%rd4+-8], %r2633;
	bra.uni 	$L__BB2_111;
$L__BB2_110:
	ld.global.v2.u32 	{%r2365, %r2366}, [%rd2];
	shr.u32 	%r2367, %r2366, 2;
	xor.b32  	%r2368, %r2367, %r2366;
	ld.global.v2.u32 	{%r2369, %r2370}, [%rd2+8];
	ld.global.v2.u32 	{%r2371, %r2372}, [%rd2+16];
	st.global.v2.u32 	[%rd2+8], {%r2370, %r2371};
	shl.b32 	%r2373, %r2372, 4;
	shl.b32 	%r2374, %r2368, 1;
	xor.b32  	%r2375, %r2374, %r2373;
	xor.b32  	%r2376, %r2375, %r2368;
	xor.b32  	%r2377, %r2376, %r2372;
	st.global.v2.u32 	[%rd2+16], {%r2372, %r2377};
	add.s32 	%r2378, %r2365, 362437;
	st.global.v2.u32 	[%rd2], {%r2378, %r2369};
	add.s32 	%r2379, %r2377, %r2378;
	cvt.rn.f32.u32 	%f145, %r2379;
	fma.rn.f32 	%f146, %f145, 0f2F800000, 0f2F000000;
	mul.f32 	%f147, %f146, 0f40C00000;
	cvt.rzi.s32.f32 	%r2380, %f147;
	add.s32 	%r2381, %r2380, 1;
	mul.wide.s32 	%rd199, %r81, 4;
	add.s64 	%rd200, %rd3, %rd199;
	st.global.u32 	[%rd200], %r2381;
	ld.global.v2.u32 	{%r2382, %r2383}, [%rd2];
	shr.u32 	%r2384, %r2383, 2;
	xor.b32  	%r2385, %r2384, %r2383;
	ld.global.v2.u32 	{%r2386, %r2387}, [%rd2+8];
	ld.global.v2.u32 	{%r2388, %r2389}, [%rd2+16];
	st.global.v2.u32 	[%rd2+8], {%r2387, %r2388};
	shl.b32 	%r2390, %r2389, 4;
	shl.b32 	%r2391, %r2385, 1;
	xor.b32  	%r2392, %r2391, %r2390;
	xor.b32  	%r2393, %r2392, %r2385;
	xor.b32  	%r2394, %r2393, %r2389;
	st.global.v2.u32 	[%rd2+16], {%r2389, %r2394};
	add.s32 	%r2395, %r2382, 362437;
	st.global.v2.u32 	[%rd2], {%r2395, %r2386};
	add.s32 	%r2396, %r2394, %r2395;
	cvt.rn.f32.u32 	%f148, %r2396;
	fma.rn.f32 	%f149, %f148, 0f2F800000, 0f2F000000;
	mul.f32 	%f150, %f149, 0f40C00000;
	cvt.rzi.s32.f32 	%r2397, %f150;
	add.s32 	%r2398, %r2397, 1;
	mul.wide.s32 	%rd201, %r82, 4;
	add.s64 	%rd202, %rd3, %rd201;
	st.global.u32 	[%rd202], %r2398;
	ld.global.v2.u32 	{%r2399, %r2400}, [%rd2];
	shr.u32 	%r2401, %r2400, 2;
	xor.b32  	%r2402, %r2401, %r2400;
	ld.global.v2.u32 	{%r2403, %r2404}, [%rd2+8];
	ld.global.v2.u32 	{%r2405, %r2406}, [%rd2+16];
	st.global.v2.u32 	[%rd2+8], {%r2404, %r2405};
	shl.b32 	%r2407, %r2406, 4;
	shl.b32 	%r2408, %r2402, 1;
	xor.b32  	%r2409, %r2408, %r2407;
	xor.b32  	%r2410, %r2409, %r2402;
	xor.b32  	%r2411, %r2410, %r2406;
	st.global.v2.u32 	[%rd2+16], {%r2406, %r2411};
	add.s32 	%r2412, %r2399, 362437;
	st.global.v2.u32 	[%rd2], {%r2412, %r2403};
	add.s32 	%r2413, %r2411, %r2412;
	cvt.rn.f32.u32 	%f151, %r2413;
	fma.rn.f32 	%f152, %f151, 0f2F800000, 0f2F000000;
	mul.f32 	%f153, %f152, 0f40C00000;
	cvt.rzi.s32.f32 	%r2414, %f153;
	add.s32 	%r2415, %r2414, 1;
	mul.wide.s32 	%rd203, %r83, 4;
	add.s64 	%rd204, %rd3, %rd203;
	st.global.u32 	[%rd204], %r2415;
	ld.global.v2.u32 	{%r2416, %r2417}, [%rd2];
	shr.u32 	%r2418, %r2417, 2;
	xor.b32  	%r2419, %r2418, %r2417;
	ld.global.v2.u32 	{%r2420, %r2421}, [%rd2+8];
	ld.global.v2.u32 	{%r2422, %r2423}, [%rd2+16];
	st.global.v2.u32 	[%rd2+8], {%r2421, %r2422};
	shl.b32 	%r2424, %r2423, 4;
	shl.b32 	%r2425, %r2419, 1;
	xor.b32  	%r2426, %r2425, %r2424;
	xor.b32  	%r2427, %r2426, %r2419;
	xor.b32  	%r2428, %r2427, %r2423;
	st.global.v2.u32 	[%rd2+16], {%r2423, %r2428};
	add.s32 	%r2429, %r2416, 362437;
	st.global.v2.u32 	[%rd2], {%r2429, %r2420};
	add.s32 	%r2430, %r2428, %r2429;
	cvt.rn.f32.u32 	%f154, %r2430;
	fma.rn.f32 	%f155, %f154, 0f2F800000, 0f2F000000;
	mul.f32 	%f156, %f155, 0f40C00000;
	cvt.rzi.s32.f32 	%r2431, %f156;
	add.s32 	%r2432, %r2431, 1;
	mul.wide.s32 	%rd205, %r84, 4;
	add.s64 	%rd206, %rd3, %rd205;
	st.global.u32 	[%rd206], %r2432;
$L__BB2_111:
	mov.b32 	%r2634, -1;
	st.global.u32 	[%rd4+-4], %r2634;
	ld.global.u32 	%r2635, [%rd1];
	add.s32 	%r2636, %r2635, 1;
	st.global.u32 	[%rd1], %r2636;
	ld.shared.u32 	%r5622, [_ZZ10ponerBombaPiiiiiiS_iiP17curandStateXORWOWE5valor+4];
$L__BB2_112:
	setp.ne.s32 	%p80, %r5622, %r1;
	cvt.s64.s32 	%rd5, %r1;
	mul.wide.s32 	%rd215, %r1, 4;
	add.s64 	%rd6, %rd3, %rd215;
	@%p80 bra 	$L__BB2_139;
	ld.shared.u32 	%r87, [_ZZ10ponerBombaPiiiiiiS_iiP17curandStateXORWOWE5valor];
	ld.global.u32 	%r2637, [%rd6];
	setp.ne.s32 	%p81, %r87, %r2637;
	@%p81 bra 	$L__BB2_139;
	add.s32 	%r88, %r1, -4;
	ld.global.u32 	%r2638, [%rd6+-16];
	setp.ne.s32 	%p82, %r87, %r2638;
	@%p82 bra 	$L__BB2_139;
	add.s32 	%r89, %r1, -3;
	ld.global.u32 	%r2639, [%rd6+-12];
	setp.ne.s32 	%p83, %r87, %r2639;
	@%p83 bra 	$L__BB2_139;
	add.s32 	%r90, %r1, -2;
	ld.global.u32 	%r2640, [%rd6+-8];
	setp.ne.s32 	%p84, %r87, %r2640;
	@%p84 bra 	$L__BB2_139;
	add.s32 	%r91, %r1, -1;
	ld.global.u32 	%r2641, [%rd6+-4];
	setp.ne.s32 	%p85, %r87, %r2641;
	@%p85 bra 	$L__BB2_139;
	ld.param.u32 	%r5517, [_Z10ponerBombaPiiiiiiS_iiP17curandStateXORWOW_param_1];
	div.s32 	%r2642, %r89, %r5517;
	setp.ne.s32 	%p86, %r2642, %r1308;
	@%p86 bra 	$L__BB2_139;
	ld.param.u32 	%r5518, [_Z10ponerBombaPiiiiiiS_iiP17curandStateXORWOW_param_1];
	div.s32 	%r2643, %r90, %r5518;
	setp.ne.s32 	%p87, %r2643, %r1308;
	@%p87 bra 	$L__BB2_139;
	ld.param.u32 	%r5519, [_Z10ponerBombaPiiiiiiS_iiP17curandStateXORWOW_param_1];
	div.s32 	%r2644, %r91, %r5519;
	setp.ne.s32 	%p88, %r2644, %r1308;
	@%p88 bra 	$L__BB2_139;
	mov.u64 	%rd216, $str$10;
	cvta.global.u64 	%rd217, %rd216;
	{ // callseq 18, 0
	.param .b64 param0;
	st.param.b64 	[param0], %rd217;
	.param .b64 param1;
	st.param.b64 	[param1], 0;
	.param .b32 retval0;
	call.uni (retval0), 
	vprintf, 
	(
	param0, 
	param1
	);
	ld.param.b32 	%r2645, [retval0];
	} // callseq 18
	st.shared.u32 	[_ZZ10ponerBombaPiiiiiiS_iiP17curandStateXORWOWE13arr_adyacente], %r1;
	st.shared.u32 	[_ZZ10ponerBombaPiiiiiiS_iiP17curandStateXORWOWE13arr_adyacente+4], %r91;
	st.shared.u32 	[_ZZ10ponerBombaPiiiiiiS_iiP17curandStateXORWOWE13arr_adyacente+8], %r90;
	st.shared.u32 	[_ZZ10ponerBombaPiiiiiiS_iiP17curandStateXORWOWE13arr_adyacente+12], %r89;
	st.shared.u32 	[_ZZ10ponerBombaPiiiiiiS_iiP17curandStateXORWOWE13arr_adyacente+16], %r88;
	setp.eq.s32 	%p89, %r1308, 0;
	@%p89 bra 	$L__BB2_133;
	setp.lt.s32 	%p90, %r1308, 1;
	@%p90 bra 	$L__BB2_131;
	add.s32 	%r2648, %r1308, -1;
	and.b32  	%r92, %r1308, 3;
	setp.lt.u32 	%p91, %r2648, 3;
	mov.b32 	%r5640, 0;
	@%p91 bra 	$L__BB2_126;
	and.b32  	%r5640, %r1308, 2147483644;
	mov.b32 	%r5639, 0;
$L__BB2_125:
	.pragma "nounroll";
	ld.param.u32 	%r5520, [_Z10ponerBombaPiiiiiiS_iiP17curandStateXORWOW_param_1];
	not.b32 	%r2650, %r5639;
	mad.lo.s32 	%r2651, %r5520, %r2650, %r91;
	mul.wide.s32 	%rd218, %r2651, 4;
	add.s64 	%rd219, %rd3, %rd218;
	ld.global.u32 	%r2652, [%rd219];
	mul.lo.s32 	%r2653, %r5639, %r5520;
	cvt.s64.s32 	%rd220, %r2653;
	sub.s64 	%rd221, %rd5, %rd220;
	shl.b64 	%rd222, %rd221, 2;
	add.s64 	%rd223, %rd3, %rd222;
	st.global.u32 	[%rd223+-4], %r2652;
	ld.global.u32 	%r2654, [%rd219+-4];
	st.global.u32 	[%rd223+-8], %r2654;
	ld.global.u32 	%r2655, [%rd219+-8];
	st.global.u32 	[%rd223+-12], %r2655;
	ld.global.u32 	%r2656, [%rd219+-12];
	st.global.u32 	[%rd223+-16], %r2656;
	sub.s32 	%r2657, -2, %r5639;
	mad.lo.s32 	%r2658, %r5520, %r2657, %r91;
	mul.wide.s32 	%rd224, %r2658, 4;
	add.s64 	%rd225, %rd3, %rd224;
	ld.global.u32 	%r2659, [%rd225];
	add.s32 	%r2660, %r2653, %r5520;
	cvt.s64.s32 	%rd226, %r2660;
	sub.s64 	%rd227, %rd5, %rd226;
	shl.b64 	%rd228, %rd227, 2;
	add.s64 	%rd229, %rd3, %rd228;
	st.global.u32 	[%rd229+-4], %r2659;
	ld.global.u32 	%r2661, [%rd225+-4];
	st.global.u32 	[%rd229+-8], %r2661;
	ld.global.u32 	%r2662, [%rd225+-8];
	st.global.u32 	[%rd229+-12], %r2662;
	ld.global.u32 	%r2663, [%rd225+-12];
	st.global.u32 	[%rd229+-16], %r2663;
	sub.s32 	%r2664, -3, %r5639;
	mad.lo.s32 	%r2665, %r5520, %r2664, %r91;
	mul.wide.s32 	%rd230, %r2665, 4;
	add.s64 	%rd231, %rd3, %rd230;
	ld.global.u32 	%r2666, [%rd231];
	add.s32 	%r2667, %r2660, %r5520;
	cvt.s64.s32 	%rd232, %r2667;
	sub.s64 	%rd233, %rd5, %rd232;
	shl.b64 	%rd234, %rd233, 2;
	add.s64 	%rd235, %rd3, %rd234;
	st.global.u32 	[%rd235+-4], %r2666;
	ld.global.u32 	%r2668, [%rd231+-4];
	st.global.u32 	[%rd235+-8], %r2668;
	ld.global.u32 	%r2669, [%rd231+-8];
	st.global.u32 	[%rd235+-12], %r2669;
	ld.global.u32 	%r2670, [%rd231+-12];
	st.global.u32 	[%rd235+-16], %r2670;
	sub.s32 	%r2671, -4, %r5639;
	mad.lo.s32 	%r2672, %r5520, %r2671, %r91;
	mul.wide.s32 	%rd236, %r2672, 4;
	add.s64 	%rd237, %rd3, %rd236;
	ld.global.u32 	%r2673, [%rd237];
	add.s32 	%r2674, %r2667, %r5520;
	cvt.s64.s32 	%rd238, %r2674;
	sub.s64 	%rd239, %rd5, %rd238;
	shl.b64 	%rd240, %rd239, 2;
	add.s64 	%rd241, %rd3, %rd240;
	st.global.u32 	[%rd241+-4], %r2673;
	ld.global.u32 	%r2675, [%rd237+-4];
	st.global.u32 	[%rd241+-8], %r2675;
	ld.global.u32 	%r2676, [%rd237+-8];
	st.global.u32 	[%rd241+-12], %r2676;
	ld.global.u32 	%r2677, [%rd237+-12];
	st.global.u32 	[%rd241+-16], %r2677;
	add.s32 	%r5639, %r5639, 4;
	setp.ne.s32 	%p92, %r5639, %r5640;
	@%p92 bra 	$L__BB2_125;
$L__BB2_126:
	setp.eq.s32 	%p93, %r92, 0;
	@%p93 bra 	$L__BB2_131;
	setp.eq.s32 	%p94, %r92, 1;
	@%p94 bra 	$L__BB2_129;
	ld.param.u32 	%r5521, [_Z10ponerBombaPiiiiiiS_iiP17curandStateXORWOW_param_1];
	not.b32 	%r2678, %r5640;
	mad.lo.s32 	%r2679, %r5521, %r2678, %r91;
	mul.wide.s32 	%rd242, %r2679, 4;
	add.s64 	%rd243, %rd3, %rd242;
	ld.global.u32 	%r2680, [%rd243];
	mul.lo.s32 	%r2681, %r5640, %r5521;
	cvt.s64.s32 	%rd244, %r2681;
	sub.s64 	%rd245, %rd5, %rd244;
	shl.b64 	%rd246, %rd245, 2;
	add.s64 	%rd247, %rd3, %rd246;
	st.global.u32 	[%rd247+-4], %r2680;
	ld.global.u32 	%r2682, [%rd243+-4];
	st.global.u32 	[%rd247+-8], %r2682;
	ld.global.u32 	%r2683, [%rd243+-8];
	st.global.u32 	[%rd247+-12], %r2683;
	ld.global.u32 	%r2684, [%rd243+-12];
	st.global.u32 	[%rd247+-16], %r2684;
	sub.s32 	%r2685, -2, %r5640;
	mad.lo.s32 	%r2686, %r5521, %r2685, %r91;
	mul.wide.s32 	%rd248, %r2686, 4;
	add.s64 	%rd249, %rd3, %rd248;
	ld.global.u32 	%r2687, [%rd249];
	add.s32 	%r2688, %r2681, %r5521;
	cvt.s64.s32 	%rd250, %r2688;
	sub.s64 	%rd251, %rd5, %rd250;
	shl.b64 	%rd252, %rd251, 2;
	add.s64 	%rd253, %rd3, %rd252;
	st.global.u32 	[%rd253+-4], %r2687;
	ld.global.u32 	%r2689, [%rd249+-4];
	st.global.u32 	[%rd253+-8], %r2689;
	ld.global.u32 	%r2690, [%rd249+-8];
	st.global.u32 	[%rd253+-12], %r2690;
	ld.global.u32 	%r2691, [%rd249+-12];
	st.global.u32 	[%rd253+-16], %r2691;
	add.s32 	%r5640, %r5640, 2;
$L__BB2_129:
	and.b32  	%r2692, %r1308, 1;
	setp.eq.b32 	%p95, %r2692, 1;
	not.pred 	%p96, %p95;
	@%p96 bra 	$L__BB2_131;
	ld.param.u32 	%r5522, [_Z10ponerBombaPiiiiiiS_iiP17curandStateXORWOW_param_1];
	not.b32 	%r2693, %r5640;
	mad.lo.s32 	%r2694, %r5522, %r2693, %r91;
	mul.wide.s32 	%rd254, %r2694, 4;
	add.s64 	%rd255, %rd3, %rd254;
	ld.global.u32 	%r2695, [%rd255];
	mul.lo.s32 	%r2696, %r5640, %r5522;
	cvt.s64.s32 	%rd256, %r2696;
	sub.s64 	%rd257, %rd5, %rd256;
	shl.b64 	%rd258, %rd257, 2;
	add.s64 	%rd259, %rd3, %rd258;
	st.global.u32 	[%rd259+-4], %r2695;
	ld.global.u32 	%r2697, [%rd255+-4];
	st.global.u32 	[%rd259+-8], %r2697;
	ld.global.u32 	%r2698, [%rd255+-8];
	st.global.u32 	[%rd259+-12], %r2698;
	ld.global.u32 	%r2699, [%rd255+-12];
	st.global.u32 	[%rd259+-16], %r2699;
$L__BB2_131:
	ld.param.u32 	%r5523, [_Z10ponerBombaPiiiiiiS_iiP17curandStateXORWOW_param_1];
	rem.s32 	%r102, %r91, %r5523;
	rem.s32 	%r103, %r90, %r5523;
	rem.s32 	%r104, %r89, %r5523;
	rem.s32 	%r105, %r88, %r5523;
	setp.ne.s32 	%p97, %r1309, 1;
	@%p97 bra 	$L__BB2_137;
	ld.global.v2.u32 	{%r2768, %r2769}, [%rd2];
	shr.u32 	%r2770, %r2769, 2;
	xor.b32  	%r2771, %r2770, %r2769;
	ld.global.v2.u32 	{%r2772, %r2773}, [%rd2+8];
	ld.global.v2.u32 	{%r2774, %r2775}, [%rd2+16];
	st.global.v2.u32 	[%rd2+8], {%r2773, %r2774};
	shl.b32 	%r2776, %r2775, 4;
	shl.b32 	%r2777, %r2771, 1;
	xor.b32  	%r2778, %r2777, %r2776;
	xor.b32  	%r2779, %r2778, %r2771;
	xor.b32  	%r2780, %r2779, %r2775;
	st.global.v2.u32 	[%rd2+16], {%r2775, %r2780};
	add.s32 	%r2781, %r2768, 362437;
	st.global.v2.u32 	[%rd2], {%r2781, %r2772};
	add.s32 	%r2782, %r2780, %r2781;
	cvt.rn.f32.u32 	%f205, %r2782;
	fma.rn.f32 	%f206, %f205, 0f2F800000, 0f2F000000;
	mul.f32 	%f207, %f206, 0f40800000;
	cvt.rzi.s32.f32 	%r2783, %f207;
	add.s32 	%r2784, %r2783, 1;
	mul.wide.s32 	%rd268, %r102, 4;
	add.s64 	%rd269, %rd3, %rd268;
	st.global.u32 	[%rd269], %r2784;
	ld.global.v2.u32 	{%r2785, %r2786}, [%rd2];
	shr.u32 	%r2787, %r2786, 2;
	xor.b32  	%r2788, %r2787, %r2786;
	ld.global.v2.u32 	{%r2789, %r2790}, [%rd2+8];
	ld.global.v2.u32 	{%r2791, %r2792}, [%rd2+16];
	st.global.v2.u32 	[%rd2+8], {%r2790, %r2791};
	shl.b32 	%r2793, %r2792, 4;
	shl.b32 	%r2794, %r2788, 1;
	xor.b32  	%r2795, %r2794, %r2793;
	xor.b32  	%r2796, %r2795, %r2788;
	xor.b32  	%r2797, %r2796, %r2792;
	st.global.v2.u32 	[%rd2+16], {%r2792, %r2797};
	add.s32 	%r2798, %r2785, 362437;
	st.global.v2.u32 	[%rd2], {%r2798, %r2789};
	add.s32 	%r2799, %r2797, %r2798;
	cvt.rn.f32.u32 	%f208, %r2799;
	fma.rn.f32 	%f209, %f208, 0f2F800000, 0f2F000000;
	mul.f32 	%f210, %f209, 0f40800000;
	cvt.rzi.s32.f32 	%r2800, %f210;
	add.s32 	%r2801, %r2800, 1;
	mul.wide.s32 	%rd270, %r103, 4;
	add.s64 	%rd271, %rd3, %rd270;
	st.global.u32 	[%rd271], %r2801;
	ld.global.v2.u32 	{%r2802, %r2803}, [%rd2];
	shr.u32 	%r2804, %r2803, 2;
	xor.b32  	%r2805, %r2804, %r2803;
	ld.global.v2.u32 	{%r2806, %r2807}, [%rd2+8];
	ld.global.v2.u32 	{%r2808, %r2809}, [%rd2+16];
	st.global.v2.u32 	[%rd2+8], {%r2807, %r2808};
	shl.b32 	%r2810, %r2809, 4;
	shl.b32 	%r2811, %r2805, 1;
	xor.b32  	%r2812, %r2811, %r2810;
	xor.b32  	%r2813, %r2812, %r2805;
	xor.b32  	%r2814, %r2813, %r2809;
	st.global.v2.u32 	[%rd2+16], {%r2809, %r2814};
	add.s32 	%r2815, %r2802, 362437;
	st.global.v2.u32 	[%rd2], {%r2815, %r2806};
	add.s32 	%r2816, %r2814, %r2815;
	cvt.rn.f32.u32 	%f211, %r2816;
	fma.rn.f32 	%f212, %f211, 0f2F800000, 0f2F000000;
	mul.f32 	%f213, %f212, 0f40800000;
	cvt.rzi.s32.f32 	%r2817, %f213;
	add.s32 	%r2818, %r2817, 1;
	mul.wide.s32 	%rd272, %r104, 4;
	add.s64 	%rd273, %rd3, %rd272;
	st.global.u32 	[%rd273], %r2818;
	ld.global.v2.u32 	{%r2819, %r2820}, [%rd2];
	shr.u32 	%r2821, %r2820, 2;
	xor.b32  	%r2822, %r2821, %r2820;
	ld.global.v2.u32 	{%r2823, %r2824}, [%rd2+8];
	ld.global.v2.u32 	{%r2825, %r2826}, [%rd2+16];
	st.global.v2.u32 	[%rd2+8], {%r2824, %r2825};
	shl.b32 	%r2827, %r2826, 4;
	shl.b32 	%r2828, %r2822, 1;
	xor.b32  	%r2829, %r2828, %r2827;
	xor.b32  	%r2830, %r2829, %r2822;
	xor.b32  	%r2831, %r2830, %r2826;
	st.global.v2.u32 	[%rd2+16], {%r2826, %r2831};
	add.s32 	%r2832, %r2819, 362437;
	st.global.v2.u32 	[%rd2], {%r2832, %r2823};
	add.s32 	%r2833, %r2831, %r2832;
	cvt.rn.f32.u32 	%f214, %r2833;
	fma.rn.f32 	%f215, %f214, 0f2F800000, 0f2F000000;
	mul.f32 	%f216, %f215, 0f40800000;
	cvt.rzi.s32.f32 	%r2834, %f216;
	add.s32 	%r2835, %r2834, 1;
	mul.wide.s32 	%rd274, %r105, 4;
	add.s64 	%rd275, %rd3, %rd274;
	st.global.u32 	[%rd275], %r2835;
	bra.uni 	$L__BB2_138;
$L__BB2_133:
	setp.ne.s32 	%p98, %r1309, 1;
	@%p98 bra 	$L__BB2_135;
	ld.global.v2.u32 	{%r2902, %r2903}, [%rd2];
	shr.u32 	%r2904, %r2903, 2;
	xor.b32  	%r2905, %r2904, %r2903;
	ld.global.v2.u32 	{%r2906, %r2907}, [%rd2+8];
	ld.global.v2.u32 	{%r2908, %r2909}, [%rd2+16];
	st.global.v2.u32 	[%rd2+8], {%r2907, %r2908};
	shl.b32 	%r2910, %r2909, 4;
	shl.b32 	%r2911, %r2905, 1;
	xor.b32  	%r2912, %r2911, %r2910;
	xor.b32  	%r2913, %r2912, %r2905;
	xor.b32  	%r2914, %r2913, %r2909;
	st.global.v2.u32 	[%rd2+16], {%r2909, %r2914};
	add.s32 	%r2915, %r2902, 362437;
	st.global.v2.u32 	[%rd2], {%r2915, %r2906};
	add.s32 	%r2916, %r2914, %r2915;
	cvt.rn.f32.u32 	%f229, %r2916;
	fma.rn.f32 	%f230, %f229, 0f2F800000, 0f2F000000;
	mul.f32 	%f231, %f230, 0f40800000;
	cvt.rzi.s32.f32 	%r2917, %f231;
	add.s32 	%r2918, %r2917, 1;
	st.global.u32 	[%rd6+-4], %r2918;
	ld.global.v2.u32 	{%r2919, %r2920}, [%rd2];
	shr.u32 	%r2921, %r2920, 2;
	xor.b32  	%r2922, %r2921, %r2920;
	ld.global.v2.u32 	{%r2923, %r2924}, [%rd2+8];
	ld.global.v2.u32 	{%r2925, %r2926}, [%rd2+16];
	st.global.v2.u32 	[%rd2+8], {%r2924, %r2925};
	shl.b32 	%r2927, %r2926, 4;
	shl.b32 	%r2928, %r2922, 1;
	xor.b32  	%r2929, %r2928, %r2927;
	xor.b32  	%r2930, %r2929, %r2922;
	xor.b32  	%r2931, %r2930, %r2926;
	st.global.v2.u32 	[%rd2+16], {%r2926, %r2931};
	add.s32 	%r2932, %r2919, 362437;
	st.global.v2.u32 	[%rd2], {%r2932, %r2923};
	add.s32 	%r2933, %r2931, %r2932;
	cvt.rn.f32.u32 	%f232, %r2933;
	fma.rn.f32 	%f233, %f232, 0f2F800000, 0f2F000000;
	mul.f32 	%f234, %f233, 0f40800000;
	cvt.rzi.s32.f32 	%r2934, %f234;
	add.s32 	%r2935, %r2934, 1;
	st.global.u32 	[%rd6+-8], %r2935;
	ld.global.v2.u32 	{%r2936, %r2937}, [%rd2];
	shr.u32 	%r2938, %r2937, 2;
	xor.b32  	%r2939, %r2938, %r2937;
	ld.global.v2.u32 	{%r2940, %r2941}, [%rd2+8];
	ld.global.v2.u32 	{%r2942, %r2943}, [%rd2+16];
	st.global.v2.u32 	[%rd2+8], {%r2941, %r2942};
	shl.b32 	%r2944, %r2943, 4;
	shl.b32 	%r2945, %r2939, 1;
	xor.b32  	%r2946, %r2945, %r2944;
	xor.b32  	%r2947, %r2946, %r2939;
	xor.b32  	%r2948, %r2947, %r2943;
	st.global.v2.u32 	[%rd2+16], {%r2943, %r2948};
	add.s32 	%r2949, %r2936, 362437;
	st.global.v2.u32 	[%rd2], {%r2949, %r2940};
	add.s32 	%r2950, %r2948, %r2949;
	cvt.rn.f32.u32 	%f235, %r2950;
	fma.rn.f32 	%f236, %f235, 0f2F800000, 0f2F000000;
	mul.f32 	%f237, %f236, 0f40800000;
	cvt.rzi.s32.f32 	%r2951, %f237;
	add.s32 	%r2952, %r2951, 1;
	st.global.u32 	[%rd6+-12], %r2952;
	ld.global.v2.u32 	{%r2953, %r2954}, [%rd2];
	shr.u32 	%r2955, %r2954, 2;
	xor.b32  	%r2956, %r2955, %r2954;
	ld.global.v2.u32 	{%r2957, %r2958}, [%rd2+8];
	ld.global.v2.u32 	{%r2959, %r2960}, [%rd2+16];
	st.global.v2.u32 	[%rd2+8], {%r2958, %r2959};
	shl.b32 	%r2961, %r2960, 4;
	shl.b32 	%r2962, %r2956, 1;
	xor.b32  	%r2963, %r2962, %r2961;
	xor.b32  	%r2964, %r2963, %r2956;
	xor.b32  	%r2965, %r2964, %r2960;
	st.global.v2.u32 	[%rd2+16], {%r2960, %r2965};
	add.s32 	%r2966, %r2953, 362437;
	st.global.v2.u32 	[%rd2], {%r2966, %r2957};
	add.s32 	%r2967, %r2965, %r2966;
	cvt.rn.f32.u32 	%f238, %r2967;
	fma.rn.f32 	%f239, %f238, 0f2F800000, 0f2F000000;
	mul.f32 	%f240, %f239, 0f40800000;
	cvt.rzi.s32.f32 	%r5638, %f240;
	bra.uni 	$L__BB2_136;
$L__BB2_135:
	ld.global.v2.u32 	{%r2836, %r2837}, [%rd2];
	shr.u32 	%r2838, %r2837, 2;
	xor.b32  	%r2839, %r2838, %r2837;
	ld.global.v2.u32 	{%r2840, %r2841}, [%rd2+8];
	ld.global.v2.u32 	{%r2842, %r2843}, [%rd2+16];
	st.global.v2.u32 	[%rd2+8], {%r2841, %r2842};
	shl.b32 	%r2844, %r2843, 4;
	shl.b32 	%r2845, %r2839, 1;
	xor.b32  	%r2846, %r2845, %r2844;
	xor.b32  	%r2847, %r2846, %r2839;
	xor.b32  	%r2848, %r2847, %r2843;
	st.global.v2.u32 	[%rd2+16], {%r2843, %r2848};
	add.s32 	%r2849, %r2836, 362437;
	st.global.v2.u32 	[%rd2], {%r2849, %r2840};
	add.s32 	%r2850, %r2848, %r2849;
	cvt.rn.f32.u32 	%f217, %r2850;
	fma.rn.f32 	%f218, %f217, 0f2F800000, 0f2F000000;
	mul.f32 	%f219, %f218, 0f40C00000;
	cvt.rzi.s32.f32 	%r2851, %f219;
	add.s32 	%r2852, %r2851, 1;
	st.global.u32 	[%rd6+-4], %r2852;
	ld.global.v2.u32 	{%r2853, %r2854}, [%rd2];
	shr.u32 	%r2855, %r2854, 2;
	xor.b32  	%r2856, %r2855, %r2854;
	ld.global.v2.u32 	{%r2857, %r2858}, [%rd2+8];
	ld.global.v2.u32 	{%r2859, %r2860}, [%rd2+16];
	st.global.v2.u32 	[%rd2+8], {%r2858, %r2859};
	shl.b32 	%r2861, %r2860, 4;
	shl.b32 	%r2862, %r2856, 1;
	xor.b32  	%r2863, %r2862, %r2861;
	xor.b32  	%r2864, %r2863, %r2856;
	xor.b32  	%r2865, %r2864, %r2860;
	st.global.v2.u32 	[%rd2+16], {%r2860, %r2865};
	add.s32 	%r2866, %r2853, 362437;
	st.global.v2.u32 	[%rd2], {%r2866, %r2857};
	add.s32 	%r2867, %r2865, %r2866;
	cvt.rn.f32.u32 	%f220, %r2867;
	fma.rn.f32 	%f221, %f220, 0f2F800000, 0f2F000000;
	mul.f32 	%f222, %f221, 0f40C00000;
	cvt.rzi.s32.f32 	%r2868, %f222;
	add.s32 	%r2869, %r2868, 1;
	st.global.u32 	[%rd6+-8], %r2869;
	ld.global.v2.u32 	{%r2870, %r2871}, [%rd2];
	shr.u32 	%r2872, %r2871, 2;
	xor.b32  	%r2873, %r2872, %r2871;
	ld.global.v2.u32 	{%r2874, %r2875}, [%rd2+8];
	ld.global.v2.u32 	{%r2876, %r2877}, [%rd2+16];
	st.global.v2.u32 	[%rd2+8], {%r2875, %r2876};
	shl.b32 	%r2878, %r2877, 4;
	shl.b32 	%r2879, %r2873, 1;
	xor.b32  	%r2880, %r2879, %r2878;
	xor.b32  	%r2881, %r2880, %r2873;
	xor.b32  	%r2882, %r2881, %r2877;
	st.global.v2.u32 	[%rd2+16], {%r2877, %r2882};
	add.s32 	%r2883, %r2870, 362437;
	st.global.v2.u32 	[%rd2], {%r2883, %r2874};
	add.s32 	%r2884, %r2882, %r2883;
	cvt.rn.f32.u32 	%f223, %r2884;
	fma.rn.f32 	%f224, %f223, 0f2F800000, 0f2F000000;
	mul.f32 	%f225, %f224, 0f40C00000;
	cvt.rzi.s32.f32 	%r2885, %f225;
	add.s32 	%r2886, %r2885, 1;
	st.global.u32 	[%rd6+-12], %r2886;
	ld.global.v2.u32 	{%r2887, %r2888}, [%rd2];
	shr.u32 	%r2889, %r2888, 2;
	xor.b32  	%r2890, %r2889, %r2888;
	ld.global.v2.u32 	{%r2891, %r2892}, [%rd2+8];
	ld.global.v2.u32 	{%r2893, %r2894}, [%rd2+16];
	st.global.v2.u32 	[%rd2+8], {%r2892, %r2893};
	shl.b32 	%r2895, %r2894, 4;
	shl.b32 	%r2896, %r2890, 1;
	xor.b32  	%r2897, %r2896, %r2895;
	xor.b32  	%r2898, %r2897, %r2890;
	xor.b32  	%r2899, %r2898, %r2894;
	st.global.v2.u32 	[%rd2+16], {%r2894, %r2899};
	add.s32 	%r2900, %r2887, 362437;
	st.global.v2.u32 	[%rd2], {%r2900, %r2891};
	add.s32 	%r2901, %r2899, %r2900;
	cvt.rn.f32.u32 	%f226, %r2901;
	fma.rn.f32 	%f227, %f226, 0f2F800000, 0f2F000000;
	mul.f32 	%f228, %f227, 0f40C00000;
	cvt.rzi.s32.f32 	%r5638, %f228;
$L__BB2_136:
	add.s32 	%r2968, %r5638, 1;
	st.global.u32 	[%rd6+-16], %r2968;
	bra.uni 	$L__BB2_138;
$L__BB2_137:
	ld.global.v2.u32 	{%r2700, %r2701}, [%rd2];
	shr.u32 	%r2702, %r2701, 2;
	xor.b32  	%r2703, %r2702, %r2701;
	ld.global.v2.u32 	{%r2704, %r2705}, [%rd2+8];
	ld.global.v2.u32 	{%r2706, %r2707}, [%rd2+16];
	st.global.v2.u32 	[%rd2+8], {%r2705, %r2706};
	shl.b32 	%r2708, %r2707, 4;
	shl.b32 	%r2709, %r2703, 1;
	xor.b32  	%r2710, %r2709, %r2708;
	xor.b32  	%r2711, %r2710, %r2703;
	xor.b32  	%r2712, %r2711, %r2707;
	st.global.v2.u32 	[%rd2+16], {%r2707, %r2712};
	add.s32 	%r2713, %r2700, 362437;
	st.global.v2.u32 	[%rd2], {%r2713, %r2704};
	add.s32 	%r2714, %r2712, %r2713;
	cvt.rn.f32.u32 	%f193, %r2714;
	fma.rn.f32 	%f194, %f193, 0f2F800000, 0f2F000000;
	mul.f32 	%f195, %f194, 0f40C00000;
	cvt.rzi.s32.f32 	%r2715, %f195;
	add.s32 	%r2716, %r2715, 1;
	mul.wide.s32 	%rd260, %r102, 4;
	add.s64 	%rd261, %rd3, %rd260;
	st.global.u32 	[%rd261], %r2716;
	ld.global.v2.u32 	{%r2717, %r2718}, [%rd2];
	shr.u32 	%r2719, %r2718, 2;
	xor.b32  	%r2720, %r2719, %r2718;
	ld.global.v2.u32 	{%r2721, %r2722}, [%rd2+8];
	ld.global.v2.u32 	{%r2723, %r2724}, [%rd2+16];
	st.global.v2.u32 	[%rd2+8], {%r2722, %r2723};
	shl.b32 	%r2725, %r2724, 4;
	shl.b32 	%r2726, %r2720, 1;
	xor.b32  	%r2727, %r2726, %r2725;
	xor.b32  	%r2728, %r2727, %r2720;
	xor.b32  	%r2729, %r2728, %r2724;
	st.global.v2.u32 	[%rd2+16], {%r2724, %r2729};
	add.s32 	%r2730, %r2717, 362437;
	st.global.v2.u32 	[%rd2], {%r2730, %r2721};
	add.s32 	%r2731, %r2729, %r2730;
	cvt.rn.f32.u32 	%f196, %r2731;
	fma.rn.f32 	%f197, %f196, 0f2F800000, 0f2F000000;
	mul.f32 	%f198, %f197, 0f40C00000;
	cvt.rzi.s32.f32 	%r2732, %f198;
	add.s32 	%r2733, %r2732, 1;
	mul.wide.s32 	%rd262, %r103, 4;
	add.s64 	%rd263, %rd3, %rd262;
	st.global.u32 	[%rd263], %r2733;
	ld.global.v2.u32 	{%r2734, %r2735}, [%rd2];
	shr.u32 	%r2736, %r2735, 2;
	xor.b32  	%r2737, %r2736, %r2735;
	ld.global.v2.u32 	{%r2738, %r2739}, [%rd2+8];
	ld.global.v2.u32 	{%r2740, %r2741}, [%rd2+16];
	st.global.v2.u32 	[%rd2+8], {%r2739, %r2740};
	shl.b32 	%r2742, %r2741, 4;
	shl.b32 	%r2743, %r2737, 1;
	xor.b32  	%r2744, %r2743, %r2742;
	xor.b32  	%r2745, %r2744, %r2737;
	xor.b32  	%r2746, %r2745, %r2741;
	st.global.v2.u32 	[%rd2+16], {%r2741, %r2746};
	add.s32 	%r2747, %r2734, 362437;
	st.global.v2.u32 	[%rd2], {%r2747, %r2738};
	add.s32 	%r2748, %r2746, %r2747;
	cvt.rn.f32.u32 	%f199, %r2748;
	fma.rn.f32 	%f200, %f199, 0f2F800000, 0f2F000000;
	mul.f32 	%f201, %f200, 0f40C00000;
	cvt.rzi.s32.f32 	%r2749, %f201;
	add.s32 	%r2750, %r2749, 1;
	mul.wide.s32 	%rd264, %r104, 4;
	add.s64 	%rd265, %rd3, %rd264;
	st.global.u32 	[%rd265], %r2750;
	ld.global.v2.u32 	{%r2751, %r2752}, [%rd2];
	shr.u32 	%r2753, %r2752, 2;
	xor.b32  	%r2754, %r2753, %r2752;
	ld.global.v2.u32 	{%r2755, %r2756}, [%rd2+8];
	ld.global.v2.u32 	{%r2757, %r2758}, [%rd2+16];
	st.global.v2.u32 	[%rd2+8], {%r2756, %r2757};
	shl.b32 	%r2759, %r2758, 4;
	shl.b32 	%r2760, %r2754, 1;
	xor.b32  	%r2761, %r2760, %r2759;
	xor.b32  	%r2762, %r2761, %r2754;
	xor.b32  	%r2763, %r2762, %r2758;
	st.global.v2.u32 	[%rd2+16], {%r2758, %r2763};
	add.s32 	%r2764, %r2751, 362437;
	st.global.v2.u32 	[%rd2], {%r2764, %r2755};
	add.s32 	%r2765, %r2763, %r2764;
	cvt.rn.f32.u32 	%f202, %r2765;
	fma.rn.f32 	%f203, %f202, 0f2F800000, 0f2F000000;
	mul.f32 	%f204, %f203, 0f40C00000;
	cvt.rzi.s32.f32 	%r2766, %f204;
	add.s32 	%r2767, %r2766, 1;
	mul.wide.s32 	%rd266, %r105, 4;
	add.s64 	%rd267, %rd3, %rd266;
	st.global.u32 	[%rd267], %r2767;
$L__BB2_138:
	mov.b32 	%r2969, -1;
	st.global.u32 	[%rd6], %r2969;
	ld.global.u32 	%r2970, [%rd1];
	add.s32 	%r2971, %r2970, 1;
	st.global.u32 	[%rd1], %r2971;
$L__BB2_139:
	setp.eq.s32 	%p99, %r1, %r2;
	@%p99 bra 	$L__BB2_562;
	ld.param.u32 	%r5524, [_Z10ponerBombaPiiiiiiS_iiP17curandStateXORWOW_param_1];
	ld.shared.u32 	%r106, [_ZZ10ponerBombaPiiiiiiS_iiP17curandStateXORWOWE5valor+4];
	add.s32 	%r2972, %r106, %r5524;
	setp.ne.s32 	%p100, %r2972, %r1;
	@%p100 bra 	$L__BB2_477;
	ld.shared.u32 	%r107, [_ZZ10ponerBombaPiiiiiiS_iiP17curandStateXORWOWE5valor];
	ld.global.u32 	%r108, [%rd6];
	setp.ne.s32 	%p101, %r107, %r108;
	@%p101 bra 	$L__BB2_225;
	ld.param.u32 	%r5525, [_Z10ponerBombaPiiiiiiS_iiP17curandStateXORWOW_param_1];
	sub.s32 	%r109, %r1, %r5525;
	cvt.s64.s32 	%rd618, %r109;
	mul.wide.s32 	%rd276, %r109, 4;
	add.s64 	%rd8, %rd3, %rd276;
	ld.global.u32 	%r2973, [%rd8];
	setp.ne.s32 	%p102, %r107, %r2973;
	@%p102 bra 	$L__BB2_225;
	ld.param.u32 	%r5526, [_Z10ponerBombaPiiiiiiS_iiP17curandStateXORWOW_param_1];
	add.s32 	%r110, %r1, %r5526;
	mul.wide.s32 	%rd9, %r5526, 4;
	add.s64 	%rd10, %rd6, %rd9;
	ld.global.u32 	%r2974, [%rd10];
	setp.ne.s32 	%p103, %r107, %r2974;
	@%p103 bra 	$L__BB2_225;
	ld.param.u32 	%r5527, [_Z10ponerBombaPiiiiiiS_iiP17curandStateXORWOW_param_1];
	add.s32 	%r111, %r110, %r5527;
	add.s64 	%rd11, %rd10, %rd9;
	ld.global.u32 	%r2975, [%rd11];
	setp.ne.s32 	%p104, %r107, %r2975;
	@%p104 bra 	$L__BB2_225;
	ld.param.u32 	%r5528, [_Z10ponerBombaPiiiiiiS_iiP17curandStateXORWOW_param_1];
	add.s32 	%r112, %r111, %r5528;
	add.s64 	%rd12, %rd11, %rd9;
	ld.global.u32 	%r2976, [%rd12];
	setp.ne.s32 	%p105, %r107, %r2976;
	@%p105 bra 	$L__BB2_225;
	mov.u64 	%rd547, $str$10;
	cvta.global.u64 	%rd548, %rd547;
	{ // callseq 23, 0
	.param .b64 param0;
	st.param.b64 	[param0], %rd548;
	.param .b64 param1;
	st.param.b64 	[param1], 0;
	.param .b32 retval0;
	call.uni (retval0), 
	vprintf, 
	(
	param0, 
	param1
	);
	ld.param.b32 	%r5014, [retval0];
	} // callseq 23
	st.shared.u32 	[_ZZ10ponerBombaPiiiiiiS_iiP17curandStateXORWOWE13arr_adyacente], %r109;
	st.shared.u32 	[_ZZ10ponerBombaPiiiiiiS_iiP17curandStateXORWOWE13arr_adyacente+4], %r1;
	st.shared.u32 	[_ZZ10ponerBombaPiiiiiiS_iiP17curandStateXORWOWE13arr_adyacente+8], %r110;
	st.shared.u32 	[_ZZ10ponerBombaPiiiiiiS_iiP17curandStateXORWOWE13arr_adyacente+12], %r111;
	st.shared.u32 	[_ZZ10ponerBombaPiiiiiiS_iiP17curandStateXORWOWE13arr_adyacente+16], %r112;
	mov.b32 	%r5665, 1593684748;
	mov.b32 	%r5016, 832094735;
	st.global.v2.u32 	[%rd2], {%r5016, %r5665};
	mov.b32 	%r5663, -123459836;
	mov.b32 	%r5664, 1111207954;
	st.global.v2.u32 	[%rd2+8], {%r5664, %r5663};
	mov.b32 	%r5661, 1476011280;
	mov.b32 	%r5662, -589760388;
	st.global.v2.u32 	[%rd2+16], {%r5662, %r5661};
	setp.eq.s32 	%p319, %r109, 0;
	@%p319 bra 	$L__BB2_188;
	mov.b32 	%r5647, 0;
	mov.b32 	%r5665, 1593684748;
	mov.b32 	%r5664, 1111207954;
	mov.b32 	%r5663, -123459836;
	mov.b32 	%r5662, -589760388;
	mov.b32 	%r5661, 1476011280;
	mov.u64 	%rd551, precalc_xorwow_matrix;
$L__BB2_148:
	and.b64  	%rd549, %rd618, 3;
	setp.eq.s64 	%p320, %rd549, 0;
	@%p320 bra 	$L__BB2_187;
	mul.wide.u32 	%rd550, %r5647, 3200;
	add.s64 	%rd14, %rd551, %rd550;
	mov.b32 	%r5648, 0;
$L__BB2_150:
	mov.b32 	%r5661, 0;
	mov.u32 	%r5662, %r5661;
	mov.u32 	%r5663, %r5661;
	mov.u32 	%r5664, %r5661;
	mov.u32 	%r5665, %r5661;
	mov.u32 	%r5654, %r5661;
$L__BB2_151:
	mul.wide.u32 	%rd552, %r5654, 4;
	add.s64 	%rd553, %rd2, %rd552;
	ld.global.u32 	%r126, [%rd553+4];
	mov.b32 	%r5660, 0;
$L__BB2_152:
	.pragma "nounroll";
	shr.u32 	%r5026, %r126, %r5660;
	and.b32  	%r5027, %r5026, 1;
	setp.eq.b32 	%p321, %r5027, 1;
	not.pred 	%p322, %p321;
	shl.b32 	%r5028, %r5654, 5;
	add.s32 	%r5029, %r5028, %r5660;
	mul.lo.s32 	%r5030, %r5029, 5;
	mul.wide.u32 	%rd554, %r5030, 4;
	add.s64 	%rd15, %rd14, %rd554;
	@%p322 bra 	$L__BB2_154;
	ld.global.u32 	%r5031, [%rd15];
	xor.b32  	%r5665, %r5665, %r5031;
	ld.global.u32 	%r5032, [%rd15+4];
	xor.b32  	%r5664, %r5664, %r5032;
	ld.global.u32 	%r5033, [%rd15+8];
	xor.b32  	%r5663, %r5663, %r5033;
	ld.global.u32 	%r5034, [%rd15+12];
	xor.b32  	%r5662, %r5662, %r5034;
	ld.global.u32 	%r5035, [%rd15+16];
	xor.b32  	%r5661, %r5661, %r5035;
$L__BB2_154:
	and.b32  	%r5037, %r5026, 2;
	setp.eq.s32 	%p323, %r5037, 0;
	@%p323 bra 	$L__BB2_156;
	ld.global.u32 	%r5038, [%rd15+20];
	xor.b32  	%r5665, %r5665, %r5038;
	ld.global.u32 	%r5039, [%rd15+24];
	xor.b32  	%r5664, %r5664, %r5039;
	ld.global.u32 	%r5040, [%rd15+28];
	xor.b32  	%r5663, %r5663, %r5040;
	ld.global.u32 	%r5041, [%rd15+32];
	xor.b32  	%r5662, %r5662, %r5041;
	ld.global.u32 	%r5042, [%rd15+36];
	xor.b32  	%r5661, %r5661, %r5042;
$L__BB2_156:
	and.b32  	%r5044, %r5026, 4;
	setp.eq.s32 	%p324, %r5044, 0;
	@%p324 bra 	$L__BB2_158;
	ld.global.u32 	%r5045, [%rd15+40];
	xor.b32  	%r5665, %r5665, %r5045;
	ld.global.u32 	%r5046, [%rd15+44];
	xor.b32  	%r5664, %r5664, %r5046;
	ld.global.u32 	%r5047, [%rd15+48];
	xor.b32  	%r5663, %r5663, %r5047;
	ld.global.u32 	%r5048, [%rd15+52];
	xor.b32  	%r5662, %r5662, %r5048;
	ld.global.u32 	%r5049, [%rd15+56];
	xor.b32  	%r5661, %r5661, %r5049;
$L__BB2_158:
	and.b32  	%r5051, %r5026, 8;
	setp.eq.s32 	%p325, %r5051, 0;
	@%p325 bra 	$L__BB2_160;
	ld.global.u32 	%r5052, [%rd15+60];
	xor.b32  	%r5665, %r5665, %r5052;
	ld.global.u32 	%r5053, [%rd15+64];
	xor.b32  	%r5664, %r5664, %r5053;
	ld.global.u32 	%r5054, [%rd15+68];
	xor.b32  	%r5663, %r5663, %r5054;
	ld.global.u32 	%r5055, [%rd15+72];
	xor.b32  	%r5662, %r5662, %r5055;
	ld.global.u32 	%r5056, [%rd15+76];
	xor.b32  	%r5661, %r5661, %r5056;
$L__BB2_160:
	and.b32  	%r5058, %r5026, 16;
	setp.eq.s32 	%p326, %r5058, 0;
	@%p326 bra 	$L__BB2_162;
	ld.global.u32 	%r5059, [%rd15+80];
	xor.b32  	%r5665, %r5665, %r5059;
	ld.global.u32 	%r5060, [%rd15+84];
	xor.b32  	%r5664, %r5664, %r5060;
	ld.global.u32 	%r5061, [%rd15+88];
	xor.b32  	%r5663, %r5663, %r5061;
	ld.global.u32 	%r5062, [%rd15+92];
	xor.b32  	%r5662, %r5662, %r5062;
	ld.global.u32 	%r5063, [%rd15+96];
	xor.b32  	%r5661, %r5661, %r5063;
$L__BB2_162:
	and.b32  	%r5065, %r5026, 32;
	setp.eq.s32 	%p327, %r5065, 0;
	@%p327 bra 	$L__BB2_164;
	ld.global.u32 	%r5066, [%rd15+100];
	xor.b32  	%r5665, %r5665, %r5066;
	ld.global.u32 	%r5067, [%rd15+104];
	xor.b32  	%r5664, %r5664, %r5067;
	ld.global.u32 	%r5068, [%rd15+108];
	xor.b32  	%r5663, %r5663, %r5068;
	ld.global.u32 	%r5069, [%rd15+112];
	xor.b32  	%r5662, %r5662, %r5069;
	ld.global.u32 	%r5070, [%rd15+116];
	xor.b32  	%r5661, %r5661, %r5070;
$L__BB2_164:
	and.b32  	%r5072, %r5026, 64;
	setp.eq.s32 	%p328, %r5072, 0;
	@%p328 bra 	$L__BB2_166;
	ld.global.u32 	%r5073, [%rd15+120];
	xor.b32  	%r5665, %r5665, %r5073;
	ld.global.u32 	%r5074, [%rd15+124];
	xor.b32  	%r5664, %r5664, %r5074;
	ld.global.u32 	%r5075, [%rd15+128];
	xor.b32  	%r5663, %r5663, %r5075;
	ld.global.u32 	%r5076, [%rd15+132];
	xor.b32  	%r5662, %r5662, %r5076;
	ld.global.u32 	%r5077, [%rd15+136];
	xor.b32  	%r5661, %r5661, %r5077;
$L__BB2_166:
	and.b32  	%r5079, %r5026, 128;
	setp.eq.s32 	%p329, %r5079, 0;
	@%p329 bra 	$L__BB2_168;
	ld.global.u32 	%r5080, [%rd15+140];
	xor.b32  	%r5665, %r5665, %r5080;
	ld.global.u32 	%r5081, [%rd15+144];
	xor.b32  	%r5664, %r5664, %r5081;
	ld.global.u32 	%r5082, [%rd15+148];
	xor.b32  	%r5663, %r5663, %r5082;
	ld.global.u32 	%r5083, [%rd15+152];
	xor.b32  	%r5662, %r5662, %r5083;
	ld.global.u32 	%r5084, [%rd15+156];
	xor.b32  	%r5661, %r5661, %r5084;
$L__BB2_168:
	and.b32  	%r5086, %r5026, 256;
	setp.eq.s32 	%p330, %r5086, 0;
	@%p330 bra 	$L__BB2_170;
	ld.global.u32 	%r5087, [%rd15+160];
	xor.b32  	%r5665, %r5665, %r5087;
	ld.global.u32 	%r5088, [%rd15+164];
	xor.b32  	%r5664, %r5664, %r5088;
	ld.global.u32 	%r5089, [%rd15+168];
	xor.b32  	%r5663, %r5663, %r5089;
	ld.global.u32 	%r5090, [%rd15+172];
	xor.b32  	%r5662, %r5662, %r5090;
	ld.global.u32 	%r5091, [%rd15+176];
	xor.b32  	%r5661, %r5661, %r5091;
$L__BB2_170:
	and.b32  	%r5093, %r5026, 512;
	setp.eq.s32 	%p331, %r5093, 0;
	@%p331 bra 	$L__BB2_172;
	ld.global.u32 	%r5094, [%rd15+180];
	xor.b32  	%r5665, %r5665, %r5094;
	ld.global.u32 	%r5095, [%rd15+184];
	xor.b32  	%r5664, %r5664, %r5095;
	ld.global.u32 	%r5096, [%rd15+188];
	xor.b32  	%r5663, %r5663, %r5096;
	ld.global.u32 	%r5097, [%rd15+192];
	xor.b32  	%r5662, %r5662, %r5097;
	ld.global.u32 	%r5098, [%rd15+196];
	xor.b32  	%r5661, %r5661, %r5098;
$L__BB2_172:
	and.b32  	%r5100, %r5026, 1024;
	setp.eq.s32 	%p332, %r5100, 0;
	@%p332 bra 	$L__BB2_174;
	ld.global.u32 	%r5101, [%rd15+200];
	xor.b32  	%r5665, %r5665, %r5101;
	ld.global.u32 	%r5102, [%rd15+204];
	xor.b32  	%r5664, %r5664, %r5102;
	ld.global.u32 	%r5103, [%rd15+208];
	xor.b32  	%r5663, %r5663, %r5103;
	ld.global.u32 	%r5104, [%rd15+212];
	xor.b32  	%r5662, %r5662, %r5104;
	ld.global.u32 	%r5105, [%rd15+216];
	xor.b32  	%r5661, %r5661, %r5105;
$L__BB2_174:
	and.b32  	%r5107, %r5026, 2048;
	setp.eq.s32 	%p333, %r5107, 0;
	@%p333 bra 	$L__BB2_176;
	ld.global.u32 	%r5108, [%rd15+220];
	xor.b32  	%r5665, %r5665, %r5108;
	ld.global.u32 	%r5109, [%rd15+224];
	xor.b32  	%r5664, %r5664, %r5109;
	ld.global.u32 	%r5110, [%rd15+228];
	xor.b32  	%r5663, %r5663, %r5110;
	ld.global.u32 	%r5111, [%rd15+232];
	xor.b32  	%r5662, %r5662, %r5111;
	ld.global.u32 	%r5112, [%rd15+236];
	xor.b32  	%r5661, %r5661, %r5112;
$L__BB2_176:
	and.b32  	%r5114, %r5026, 4096;
	setp.eq.s32 	%p334, %r5114, 0;
	@%p334 bra 	$L__BB2_178;
	ld.global.u32 	%r5115, [%rd15+240];
	xor.b32  	%r5665, %r5665, %r5115;
	ld.global.u32 	%r5116, [%rd15+244];
	xor.b32  	%r5664, %r5664, %r5116;
	ld.global.u32 	%r5117, [%rd15+248];
	xor.b32  	%r5663, %r5663, %r5117;
	ld.global.u32 	%r5118, [%rd15+252];
	xor.b32  	%r5662, %r5662, %r5118;
	ld.global.u32 	%r5119, [%rd15+256];
	xor.b32  	%r5661, %r5661, %r5119;
$L__BB2_178:
	and.b32  	%r5121, %r5026, 8192;
	setp.eq.s32 	%p335, %r5121, 0;
	@%p335 bra 	$L__BB2_180;
	ld.global.u32 	%r5122, [%rd15+260];
	xor.b32  	%r5665, %r5665, %r5122;
	ld.global.u32 	%r5123, [%rd15+264];
	xor.b32  	%r5664, %r5664, %r5123;
	ld.global.u32 	%r5124, [%rd15+268];
	xor.b32  	%r5663, %r5663, %r5124;
	ld.global.u32 	%r5125, [%rd15+272];
	xor.b32  	%r5662, %r5662, %r5125;
	ld.global.u32 	%r5126, [%rd15+276];
	xor.b32  	%r5661, %r5661, %r5126;
$L__BB2_180:
	and.b32  	%r5128, %r5026, 16384;
	setp.eq.s32 	%p336, %r5128, 0;
	@%p336 bra 	$L__BB2_182;
	ld.global.u32 	%r5129, [%rd15+280];
	xor.b32  	%r5665, %r5665, %r5129;
	ld.global.u32 	%r5130, [%rd15+284];
	xor.b32  	%r5664, %r5664, %r5130;
	ld.global.u32 	%r5131, [%rd15+288];
	xor.b32  	%r5663, %r5663, %r5131;
	ld.global.u32 	%r5132, [%rd15+292];
	xor.b32  	%r5662, %r5662, %r5132;
	ld.global.u32 	%r5133, [%rd15+296];
	xor.b32  	%r5661, %r5661, %r5133;
$L__BB2_182:
	and.b32  	%r5135, %r5026, 32768;
	setp.eq.s32 	%p337, %r5135, 0;
	@%p337 bra 	$L__BB2_184;
	ld.global.u32 	%r5136, [%rd15+300];
	xor.b32  	%r5665, %r5665, %r5136;
	ld.global.u32 	%r5137, [%rd15+304];
	xor.b32  	%r5664, %r5664, %r5137;
	ld.global.u32 	%r5138, [%rd15+308];
	xor.b32  	%r5663, %r5663, %r5138;
	ld.global.u32 	%r5139, [%rd15+312];
	xor.b32  	%r5662, %r5662, %r5139;
	ld.global.u32 	%r5140, [%rd15+316];
	xor.b32  	%r5661, %r5661, %r5140;
$L__BB2_184:
	add.s32 	%r5660, %r5660, 16;
	setp.ne.s32 	%p338, %r5660, 32;
	@%p338 bra 	$L__BB2_152;
	shl.b32 	%r5141, %r5654, 5;
	mad.lo.s32 	%r5142, %r5654, -31, %r5141;
	add.s32 	%r5654, %r5142, 1;
	setp.ne.s32 	%p339, %r5654, 5;
	@%p339 bra 	$L__BB2_151;
	st.global.u32 	[%rd2+4], %r5665;
	st.global.u32 	[%rd2+8], %r5664;
	st.global.u32 	[%rd2+12], %r5663;
	st.global.u32 	[%rd2+16], %r5662;
	st.global.u32 	[%rd2+20], %r5661;
	add.s32 	%r5648, %r5648, 1;
	cvt.u32.u64 	%r5143, %rd618;
	and.b32  	%r5144, %r5143, 3;
	setp.lt.u32 	%p340, %r5648, %r5144;
	@%p340 bra 	$L__BB2_150;
$L__BB2_187:
	shr.u64 	%rd16, %rd618, 2;
	add.s32 	%r5647, %r5647, 1;
	setp.gt.u64 	%p341, %rd618, 3;
	mov.u64 	%rd618, %rd16;
	@%p341 bra 	$L__BB2_148;
$L__BB2_188:
	ld.param.u32 	%r5601, [_Z10ponerBombaPiiiiiiS_iiP17curandStateXORWOW_param_1];
	mov.b32 	%r5145, 0;
	st.global.v2.u32 	[%rd2+24], {%r5145, %r5145};
	st.global.u32 	[%rd2+32], %r5145;
	mov.b64 	%rd555, 0;
	st.global.u64 	[%rd2+40], %rd555;
	sub.s32 	%r5146, %r1, %r5601;
	div.s32 	%r307, %r5146, %r5601;
	mul.lo.s32 	%r5147, %r307, %r5601;
	sub.s32 	%r308, %r5146, %r5147;
	setp.eq.s32 	%p342, %r307, 0;
	@%p342 bra 	$L__BB2_213;
	ld.param.u32 	%r5602, [_Z10ponerBombaPiiiiiiS_iiP17curandStateXORWOW_param_1];
	div.s32 	%r5148, %r1, %r5602;
	setp.eq.s32 	%p343, %r5148, 0;
	@%p343 bra 	$L__BB2_213;
	ld.param.u32 	%r5603, [_Z10ponerBombaPiiiiiiS_iiP17curandStateXORWOW_param_1];
	div.s32 	%r5149, %r110, %r5603;
	setp.eq.s32 	%p344, %r5149, 0;
	@%p344 bra 	$L__BB2_213;
	ld.param.u32 	%r5604, [_Z10ponerBombaPiiiiiiS_iiP17curandStateXORWOW_param_1];
	div.s32 	%r5150, %r111, %r5604;
	setp.eq.s32 	%p345, %r5150, 0;
	@%p345 bra 	$L__BB2_213;
	ld.param.u32 	%r5605, [_Z10ponerBombaPiiiiiiS_iiP17curandStateXORWOW_param_1];
	div.s32 	%r5151, %r112, %r5605;
	setp.eq.s32 	%p346, %r5151, 0;
	@%p346 bra 	$L__BB2_213;
	setp.lt.s32 	%p347, %r1308, 1;
	@%p347 bra 	$L__BB2_205;
	add.s32 	%r5153, %r1308, -1;
	setp.lt.u32 	%p348, %r5153, 7;
	mov.b32 	%r5753, 0;
	@%p348 bra 	$L__BB2_197;
	ld.param.u32 	%r5606, [_Z10ponerBombaPiiiiiiS_iiP17curandStateXORWOW_param_1];
	and.b32  	%r5154, %r1308, 2147483640;
	neg.s32 	%r5768, %r5154;
	shl.b32 	%r5155, %r5606, 3;
	neg.s32 	%r5767, %r5155;
	mul.lo.s32 	%r5766, %r5606, -7;
	mul.lo.s32 	%r5765, %r5606, -6;
	mul.lo.s32 	%r5764, %r5606, -5;
	shl.b32 	%r5156, %r5606, 2;
	neg.s32 	%r5763, %r5156;
	mul.lo.s32 	%r5762, %r5606, -3;
	shl.b32 	%r5157, %r5606, 1;
	neg.s32 	%r5761, %r5157;
	neg.s32 	%r5760, %r5606;
$L__BB2_196:
	.pragma "nounroll";
	ld.param.u32 	%r5607, [_Z10ponerBombaPiiiiiiS_iiP17curandStateXORWOW_param_1];
	and.b32  	%r5753, %r1308, 2147483640;
	mul.wide.s32 	%rd556, %r5760, 4;
	add.s64 	%rd557, %rd8, %rd556;
	ld.global.u32 	%r5158, [%rd557];
	add.s64 	%rd558, %rd12, %rd556;
	st.global.u32 	[%rd558], %r5158;
	mul.wide.s32 	%rd559, %r5761, 4;
	add.s64 	%rd560, %rd8, %rd559;
	ld.global.u32 	%r5159, [%rd560];
	add.s64 	%rd561, %rd12, %rd559;
	st.global.u32 	[%rd561], %r5159;
	mul.wide.s32 	%rd562, %r5762, 4;
	add.s64 	%rd563, %rd8, %rd562;
	ld.global.u32 	%r5160, [%rd563];
	add.s64 	%rd564, %rd12, %rd562;
	st.global.u32 	[%rd564], %r5160;
	mul.wide.s32 	%rd565, %r5763, 4;
	add.s64 	%rd566, %rd8, %rd565;
	ld.global.u32 	%r5161, [%rd566];
	add.s64 	%rd567, %rd557, %rd9;
	st.global.u32 	[%rd567], %r5161;
	mul.wide.s32 	%rd568, %r5764, 4;
	add.s64 	%rd569, %rd8, %rd568;
	ld.global.u32 	%r5162, [%rd569];
	st.global.u32 	[%rd557], %r5162;
	mul.wide.s32 	%rd570, %r5765, 4;
	add.s64 	%rd571, %rd8, %rd570;
	ld.global.u32 	%r5163, [%rd571];
	st.global.u32 	[%rd560], %r5163;
	mul.wide.s32 	%rd572, %r5766, 4;
	add.s64 	%rd573, %rd8, %rd572;
	ld.global.u32 	%r5164, [%rd573];
	st.global.u32 	[%rd563], %r5164;
	mul.wide.s32 	%rd574, %r5767, 4;
	add.s64 	%rd575, %rd8, %rd574;
	ld.global.u32 	%r5165, [%rd575];
	st.global.u32 	[%rd566], %r5165;
	add.s32 	%r5768, %r5768, 8;
	shl.b32 	%r5166, %r5607, 3;
	sub.s32 	%r5767, %r5767, %r5166;
	sub.s32 	%r5766, %r5766, %r5166;
	sub.s32 	%r5765, %r5765, %r5166;
	sub.s32 	%r5764, %r5764, %r5166;
	sub.s32 	%r5763, %r5763, %r5166;
	sub.s32 	%r5762, %r5762, %r5166;
	sub.s32 	%r5761, %r5761, %r5166;
	sub.s32 	%r5760, %r5760, %r5166;
	setp.eq.s32 	%p349, %r5768, 0;
	@%p349 bra 	$L__BB2_197;
	bra.uni 	$L__BB2_196;
$L__BB2_197:
	and.b32  	%r322, %r1308, 7;
	setp.eq.s32 	%p350, %r322, 0;
	@%p350 bra 	$L__BB2_205;
	and.b32  	%r323, %r1308, 3;
	setp.lt.u32 	%p351, %r322, 4;
	@%p351 bra 	$L__BB2_200;
	ld.param.u32 	%r5608, [_Z10ponerBombaPiiiiiiS_iiP17curandStateXORWOW_param_1];
	not.b32 	%r5167, %r5753;
	mul.lo.s32 	%r5168, %r5608, %r5167;
	mul.wide.s32 	%rd576, %r5168, 4;
	add.s64 	%rd577, %rd8, %rd576;
	ld.global.u32 	%r5169, [%rd577];
	add.s64 	%rd578, %rd12, %rd576;
	st.global.u32 	[%rd578], %r5169;
	sub.s32 	%r5170, -2, %r5753;
	mul.lo.s32 	%r5171, %r5608, %r5170;
	mul.wide.s32 	%rd579, %r5171, 4;
	add.s64 	%rd580, %rd8, %rd579;
	ld.global.u32 	%r5172, [%rd580];
	add.s64 	%rd581, %rd12, %rd579;
	st.global.u32 	[%rd581], %r5172;
	sub.s32 	%r5173, -3, %r5753;
	mul.lo.s32 	%r5174, %r5608, %r5173;
	mul.wide.s32 	%rd582, %r5174, 4;
	add.s64 	%rd583, %rd8, %rd582;
	ld.global.u32 	%r5175, [%rd583];
	add.s64 	%rd584, %rd12, %rd582;
	st.global.u32 	[%rd584], %r5175;
	sub.s32 	%r5176, -4, %r5753;
	mul.lo.s32 	%r5177, %r5608, %r5176;
	mul.wide.s32 	%rd585, %r5177, 4;
	add.s64 	%rd586, %rd8, %rd585;
	ld.global.u32 	%r5178, [%rd586];
	add.s64 	%rd587, %rd577, %rd9;
	st.global.u32 	[%rd587], %r5178;
	add.s32 	%r5753, %r5753, 4;
$L__BB2_200:
	setp.eq.s32 	%p352, %r323, 0;
	@%p352 bra 	$L__BB2_205;
	setp.eq.s32 	%p353, %r323, 1;
	@%p353 bra 	$L__BB2_203;
	ld.param.u32 	%r5609, [_Z10ponerBombaPiiiiiiS_iiP17curandStateXORWOW_param_1];
	not.b32 	%r5179, %r5753;
	mul.lo.s32 	%r5180, %r5609, %r5179;
	mul.wide.s32 	%rd588, %r5180, 4;
	add.s64 	%rd589, %rd8, %rd588;
	ld.global.u32 	%r5181, [%rd589];
	add.s64 	%rd590, %rd12, %rd588;
	st.global.u32 	[%rd590], %r5181;
	sub.s32 	%r5182, -2, %r5753;
	mul.lo.s32 	%r5183, %r5609, %r5182;
	mul.wide.s32 	%rd591, %r5183, 4;
	add.s64 	%rd592, %rd8, %rd591;
	ld.global.u32 	%r5184, [%rd592];
	add.s64 	%rd593, %rd12, %rd591;
	st.global.u32 	[%rd593], %r5184;
	add.s32 	%r5753, %r5753, 2;
$L__BB2_203:
	and.b32  	%r5185, %r1308, 1;
	setp.eq.b32 	%p354, %r5185, 1;
	not.pred 	%p355, %p354;
	@%p355 bra 	$L__BB2_205;
	ld.param.u32 	%r5610, [_Z10ponerBombaPiiiiiiS_iiP17curandStateXORWOW_param_1];
	not.b32 	%r5186, %r5753;
	mul.lo.s32 	%r5187, %r5610, %r5186;
	mul.wide.s32 	%rd594, %r5187, 4;
	add.s64 	%rd595, %rd8, %rd594;
	ld.global.u32 	%r5188, [%rd595];
	add.s64 	%rd596, %rd12, %rd594;
	st.global.u32 	[%rd596], %r5188;
$L__BB2_205:
	add.s32 	%r328, %r307, -1;
	setp.lt.s32 	%p356, %r307, 2;
	@%p356 bra 	$L__BB2_223;
	setp.ne.s32 	%p357, %r1309, 1;
	@%p357 bra 	$L__BB2_217;
	add.s32 	%r5277, %r307, -2;
	and.b32  	%r329, %r328, 3;
	setp.lt.u32 	%p362, %r5277, 3;
	mov.b32 	%r5757, 0;
	@%p362 bra 	$L__BB2_210;
	ld.param.u32 	%r5614, [_Z10ponerBombaPiiiiiiS_iiP17curandStateXORWOW_param_1];
	and.b32  	%r5757, %r328, -4;
	neg.s32 	%r5756, %r5757;
	shl.b32 	%r332, %r5614, 2;
	mov.u32 	%r5755, %r308;
$L__BB2_209:
	ld.global.v2.u32 	{%r5278, %r5279}, [%rd2];
	shr.u32 	%r5280, %r5279, 2;
	xor.b32  	%r5281, %r5280, %r5279;
	ld.global.v2.u32 	{%r5282, %r5283}, [%rd2+8];
	ld.global.v2.u32 	{%r5284, %r5285}, [%rd2+16];
	st.global.v2.u32 	[%rd2+8], {%r5283, %r5284};
	shl.b32 	%r5286, %r5285, 4;
	shl.b32 	%r5287, %r5281, 1;
	xor.b32  	%r5288, %r5287, %r5286;
	xor.b32  	%r5289, %r5288, %r5281;
	xor.b32  	%r5290, %r5289, %r5285;
	st.global.v2.u32 	[%rd2+16], {%r5285, %r5290};
	add.s32 	%r5291, %r5278, 362437;
	st.global.v2.u32 	[%rd2], {%r5291, %r5282};
	add.s32 	%r5292, %r5290, %r5291;
	cvt.rn.f32.u32 	%f472, %r5292;
	fma.rn.f32 	%f473, %f472, 0f2F800000, 0f2F000000;
	mul.f32 	%f474, %f473, 0f40800000;
	cvt.rzi.s32.f32 	%r5293, %f474;
	add.s32 	%r5294, %r5293, 1;
	mul.wide.s32 	%rd604, %r5755, 4;
	add.s64 	%rd605, %rd3, %rd604;
	st.global.u32 	[%rd605], %r5294;
	ld.global.v2.u32 	{%r5295, %r5296}, [%rd2];
	shr.u32 	%r5297, %r5296, 2;
	xor.b32  	%r5298, %r5297, %r5296;
	ld.global.v2.u32 	{%r5299, %r5300}, [%rd2+8];
	ld.global.v2.u32 	{%r5301, %r5302}, [%rd2+16];
	st.global.v2.u32 	[%rd2+8], {%r5300, %r5301};
	shl.b32 	%r5303, %r5302, 4;
	shl.b32 	%r5304, %r5298, 1;
	xor.b32  	%r5305, %r5304, %r5303;
	xor.b32  	%r5306, %r5305, %r5298;
	xor.b32  	%r5307, %r5306, %r5302;
	st.global.v2.u32 	[%rd2+16], {%r5302, %r5307};
	add.s32 	%r5308, %r5295, 362437;
	st.global.v2.u32 	[%rd2], {%r5308, %r5299};
	add.s32 	%r5309, %r5307, %r5308;
	cvt.rn.f32.u32 	%f475, %r5309;
	fma.rn.f32 	%f476, %f475, 0f2F800000, 0f2F000000;
	mul.f32 	%f477, %f476, 0f40800000;
	cvt.rzi.s32.f32 	%r5310, %f477;
	add.s32 	%r5311, %r5310, 1;
	add.s64 	%rd606, %rd605, %rd9;
	st.global.u32 	[%rd606], %r5311;
	ld.global.v2.u32 	{%r5312, %r5313}, [%rd2];
	shr.u32 	%r5314, %r5313, 2;
	xor.b32  	%r5315, %r5314, %r5313;
	ld.global.v2.u32 	{%r5316, %r5317}, [%rd2+8];
	ld.global.v2.u32 	{%r5318, %r5319}, [%rd2+16];
	st.global.v2.u32 	[%rd2+8], {%r5317, %r5318};
	shl.b32 	%r5320, %r5319, 4;
	shl.b32 	%r5321, %r5315, 1;
	xor.b32  	%r5322, %r5321, %r5320;
	xor.b32  	%r5323, %r5322, %r5315;
	xor.b32  	%r5324, %r5323, %r5319;
	st.global.v2.u32 	[%rd2+16], {%r5319, %r5324};
	add.s32 	%r5325, %r5312, 362437;
	st.global.v2.u32 	[%rd2], {%r5325, %r5316};
	add.s32 	%r5326, %r5324, %r5325;
	cvt.rn.f32.u32 	%f478, %r5326;
	fma.rn.f32 	%f479, %f478, 0f2F800000, 0f2F000000;
	mul.f32 	%f480, %f479, 0f40800000;
	cvt.rzi.s32.f32 	%r5327, %f480;
	add.s32 	%r5328, %r5327, 1;
	add.s64 	%rd607, %rd606, %rd9;
	st.global.u32 	[%rd607], %r5328;
	ld.global.v2.u32 	{%r5329, %r5330}, [%rd2];
	shr.u32 	%r5331, %r5330, 2;
	xor.b32  	%r5332, %r5331, %r5330;
	ld.global.v2.u32 	{%r5333, %r5334}, [%rd2+8];
	ld.global.v2.u32 	{%r5335, %r5336}, [%rd2+16];
	st.global.v2.u32 	[%rd2+8], {%r5334, %r5335};
	shl.b32 	%r5337, %r5336, 4;
	shl.b32 	%r5338, %r5332, 1;
	xor.b32  	%r5339, %r5338, %r5337;
	xor.b32  	%r5340, %r5339, %r5332;
	xor.b32  	%r5341, %r5340, %r5336;
	st.global.v2.u32 	[%rd2+16], {%r5336, %r5341};
	add.s32 	%r5342, %r5329, 362437;
	st.global.v2.u32 	[%rd2], {%r5342, %r5333};
	add.s32 	%r5343, %r5341, %r5342;
	cvt.rn.f32.u32 	%f481, %r5343;
	fma.rn.f32 	%f482, %f481, 0f2F800000, 0f2F000000;
	mul.f32 	%f483, %f482, 0f40800000;
	cvt.rzi.s32.f32 	%r5344, %f483;
	add.s32 	%r5345, %r5344, 1;
	add.s64 	%rd608, %rd607, %rd9;
	st.global.u32 	[%rd608], %r5345;
	add.s32 	%r5756, %r5756, 4;
	add.s32 	%r5755, %r5755, %r332;
	setp.ne.s32 	%p363, %r5756, 0;
	@%p363 bra 	$L__BB2_209;
$L__BB2_210:
	setp.eq.s32 	%p364, %r329, 0;
	@%p364 bra 	$L__BB2_223;
	ld.param.u32 	%r5615, [_Z10ponerBombaPiiiiiiS_iiP17curandStateXORWOW_param_1];
	mad.lo.s32 	%r5759, %r5757, %r5615, %r308;
	neg.s32 	%r5758, %r329;
$L__BB2_212:
	.pragma "nounroll";
	ld.param.u32 	%r5616, [_Z10ponerBombaPiiiiiiS_iiP17curandStateXORWOW_param_1];
	ld.global.v2.u32 	{%r5346, %r5347}, [%rd2];
	shr.u32 	%r5348, %r5347, 2;
	xor.b32  	%r5349, %r5348, %r5347;
	ld.global.v2.u32 	{%r5350, %r5351}, [%rd2+8];
	ld.global.v2.u32 	{%r5352, %r5353}, [%rd2+16];
	st.global.v2.u32 	[%rd2+8], {%r5351, %r5352};
	shl.b32 	%r5354, %r5353, 4;
	shl.b32 	%r5355, %r5349, 1;
	xor.b32  	%r5356, %r5355, %r5354;
	xor.b32  	%r5357, %r5356, %r5349;
	xor.b32  	%r5358, %r5357, %r5353;
	st.global.v2.u32 	[%rd2+16], {%r5353, %r5358};
	add.s32 	%r5359, %r5346, 362437;
	st.global.v2.u32 	[%rd2], {%r5359, %r5350};
	add.s32 	%r5360, %r5358, %r5359;
	cvt.rn.f32.u32 	%f484, %r5360;
	fma.rn.f32 	%f485, %f484, 0f2F800000, 0f2F000000;
	mul.f32 	%f486, %f485, 0f40800000;
	cvt.rzi.s32.f32 	%r5361, %f486;
	add.s32 	%r5362, %r5361, 1;
	mul.wide.s32 	%rd609, %r5759, 4;
	add.s64 	%rd610, %rd3, %rd609;
	st.global.u32 	[%rd610], %r5362;
	add.s32 	%r5759, %r5759, %r5616;
	add.s32 	%r5758, %r5758, 1;
	setp.eq.s32 	%p365, %r5758, 0;
	@%p365 bra 	$L__BB2_223;
	bra.uni 	$L__BB2_212;
$L__BB2_213:
	ld.param.u32 	%r5617, [_Z10ponerBombaPiiiiiiS_iiP17curandStateXORWOW_param_1];
	mul.wide.s32 	%rd611, %r5617, 4;
	add.s64 	%rd17, %rd10, %rd611;
	setp.ne.s32 	%p366, %r1309, 1;
	@%p366 bra 	$L__BB2_215;
	shr.u32 	%r5424, %r5665, 2;
	xor.b32  	%r5425, %r5424, %r5665;
	st.global.v2.u32 	[%rd2+8], {%r5663, %r5662};
	shl.b32 	%r5426, %r5661, 4;
	shl.b32 	%r5427, %r5425, 1;
	xor.b32  	%r5428, %r5427, %r5426;
	xor.b32  	%r5429, %r5428, %r5425;
	xor.b32  	%r5430, %r5429, %r5661;
	st.global.v2.u32 	[%rd2+16], {%r5661, %r5430};
	mov.b32 	%r5431, 832457172;
	st.global.v2.u32 	[%rd2], {%r5431, %r5664};
	add.s32 	%r5432, %r5430, 832457172;
	cvt.rn.f32.u32 	%f499, %r5432;
	fma.rn.f32 	%f500, %f499, 0f2F800000, 0f2F000000;
	mul.f32 	%f501, %f500, 0f40800000;
	cvt.rzi.s32.f32 	%r5433, %f501;
	add.s32 	%r5434, %r5433, 1;
	st.global.u32 	[%rd6], %r5434;
	ld.global.v2.u32 	{%r5435, %r5436}, [%rd2];
	shr.u32 	%r5437, %r5436, 2;
	xor.b32  	%r5438, %r5437, %r5436;
	ld.global.v2.u32 	{%r5439, %r5440}, [%rd2+8];
	ld.global.v2.u32 	{%r5441, %r5442}, [%rd2+16];
	st.global.v2.u32 	[%rd2+8], {%r5440, %r5441};
	shl.b32 	%r5443, %r5442, 4;
	shl.b32 	%r5444, %r5438, 1;
	xor.b32  	%r5445, %r5444, %r5443;
	xor.b32  	%r5446, %r5445, %r5438;
	xor.b32  	%r5447, %r5446, %r5442;
	st.global.v2.u32 	[%rd2+16], {%r5442, %r5447};
	add.s32 	%r5448, %r5435, 362437;
	st.global.v2.u32 	[%rd2], {%r5448, %r5439};
	add.s32 	%r5449, %r5447, %r5448;
	cvt.rn.f32.u32 	%f502, %r5449;
	fma.rn.f32 	%f503, %f502, 0f2F800000, 0f2F000000;
	mul.f32 	%f504, %f503, 0f40800000;
	cvt.rzi.s32.f32 	%r5450, %f504;
	add.s32 	%r5451, %r5450, 1;
	st.global.u32 	[%rd10], %r5451;
	ld.global.v2.u32 	{%r5452, %r5453}, [%rd2];
	shr.u32 	%r5454, %r5453, 2;
	xor.b32  	%r5455, %r5454, %r5453;
	ld.global.v2.u32 	{%r5456, %r5457}, [%rd2+8];
	ld.global.v2.u32 	{%r5458, %r5459}, [%rd2+16];
	st.global.v2.u32 	[%rd2+8], {%r5457, %r5458};
	shl.b32 	%r5460, %r5459, 4;
	shl.b32 	%r5461, %r5455, 1;
	xor.b32  	%r5462, %r5461, %r5460;
	xor.b32  	%r5463, %r5462, %r5455;
	xor.b32  	%r5464, %r5463, %r5459;
	st.global.v2.u32 	[%rd2+16], {%r5459, %r5464};
	add.s32 	%r5465, %r5452, 362437;
	st.global.v2.u32 	[%rd2], {%r5465, %r5456};
	add.s32 	%r5466, %r5464, %r5465;
	cvt.rn.f32.u32 	%f505, %r5466;
	fma.rn.f32 	%f506, %f505, 0f2F800000, 0f2F000000;
	mul.f32 	%f507, %f506, 0f40800000;
	cvt.rzi.s32.f32 	%r5467, %f507;
	add.s32 	%r5468, %r5467, 1;
	st.global.u32 	[%rd17], %r5468;
	ld.global.v2.u32 	{%r5469, %r5470}, [%rd2];
	shr.u32 	%r5471, %r5470, 2;
	xor.b32  	%r5472, %r5471, %r5470;
	ld.global.v2.u32 	{%r5473, %r5474}, [%rd2+8];
	ld.global.v2.u32 	{%r5475, %r5476}, [%rd2+16];
	st.global.v2.u32 	[%rd2+8], {%r5474, %r5475};
	shl.b32 	%r5477, %r5476, 4;
	shl.b32 	%r5478, %r5472, 1;
	xor.b32  	%r5479, %r5478, %r5477;
	xor.b32  	%r5480, %r5479, %r5472;
	xor.b32  	%r5481, %r5480, %r5476;
	st.global.v2.u32 	[%rd2+16], {%r5476, %r5481};
	add.s32 	%r5482, %r5469, 362437;
	st.global.v2.u32 	[%rd2], {%r5482, %r5473};
	add.s32 	%r5483, %r5481, %r5482;
	cvt.rn.f32.u32 	%f508, %r5483;
	fma.rn.f32 	%f509, %f508, 0f2F800000, 0f2F000000;
	mul.f32 	%f510, %f509, 0f40800000;
	cvt.rzi.s32.f32 	%r5751, %f510;
	bra.uni 	$L__BB2_216;
$L__BB2_215:
	shr.u32 	%r5364, %r5665, 2;
	xor.b32  	%r5365, %r5364, %r5665;
	st.global.v2.u32 	[%rd2+8], {%r5663, %r5662};
	shl.b32 	%r5366, %r5661, 4;
	shl.b32 	%r5367, %r5365, 1;
	xor.b32  	%r5368, %r5367, %r5366;
	xor.b32  	%r5369, %r5368, %r5365;
	xor.b32  	%r5370, %r5369, %r5661;
	st.global.v2.u32 	[%rd2+16], {%r5661, %r5370};
	mov.b32 	%r5371, 832457172;
	st.global.v2.u32 	[%rd2], {%r5371, %r5664};
	add.s32 	%r5372, %r5370, 832457172;
	cvt.rn.f32.u32 	%f487, %r5372;
	fma.rn.f32 	%f488, %f487, 0f2F800000, 0f2F000000;
	mul.f32 	%f489, %f488, 0f40C00000;
	cvt.rzi.s32.f32 	%r5373, %f489;
	add.s32 	%r5374, %r5373, 1;
	st.global.u32 	[%rd6], %r5374;
	ld.global.v2.u32 	{%r5375, %r5376}, [%rd2];
	shr.u32 	%r5377, %r5376, 2;
	xor.b32  	%r5378, %r5377, %r5376;
	ld.global.v2.u32 	{%r5379, %r5380}, [%rd2+8];
	ld.global.v2.u32 	{%r5381, %r5382}, [%rd2+16];
	st.global.v2.u32 	[%rd2+8], {%r5380, %r5381};
	shl.b32 	%r5383, %r5382, 4;
	shl.b32 	%r5384, %r5378, 1;
	xor.b32  	%r5385, %r5384, %r5383;
	xor.b32  	%r5386, %r5385, %r5378;
	xor.b32  	%r5387, %r5386, %r5382;
	st.global.v2.u32 	[%rd2+16], {%r5382, %r5387};
	add.s32 	%r5388, %r5375, 362437;
	st.global.v2.u32 	[%rd2], {%r5388, %r5379};
	add.s32 	%r5389, %r5387, %r5388;
	cvt.rn.f32.u32 	%f490, %r5389;
	fma.rn.f32 	%f491, %f490, 0f2F800000, 0f2F000000;
	mul.f32 	%f492, %f491, 0f40C00000;
	cvt.rzi.s32.f32 	%r5390, %f492;
	add.s32 	%r5391, %r5390, 1;
	st.global.u32 	[%rd10], %r5391;
	ld.global.v2.u32 	{%r5392, %r5393}, [%rd2];
	shr.u32 	%r5394, %r5393, 2;
	xor.b32  	%r5395, %r5394, %r5393;
	ld.global.v2.u32 	{%r5396, %r5397}, [%rd2+8];
	ld.global.v2.u32 	{%r5398, %r5399}, [%rd2+16];
	st.global.v2.u32 	[%rd2+8], {%r5397, %r5398};
	shl.b32 	%r5400, %r5399, 4;
	shl.b32 	%r5401, %r5395, 1;
	xor.b32  	%r5402, %r5401, %r5400;
	xor.b32  	%r5403, %r5402, %r5395;
	xor.b32  	%r5404, %r5403, %r5399;
	st.global.v2.u32 	[%rd2+16], {%r5399, %r5404};
	add.s32 	%r5405, %r5392, 362437;
	st.global.v2.u32 	[%rd2], {%r5405, %r5396};
	add.s32 	%r5406, %r5404, %r5405;
	cvt.rn.f32.u32 	%f493, %r5406;
	fma.rn.f32 	%f494, %f493, 0f2F800000, 0f2F000000;
	mul.f32 	%f495, %f494, 0f40C00000;
	cvt.rzi.s32.f32 	%r5407, %f495;
	add.s32 	%r5408, %r5407, 1;
	st.global.u32 	[%rd17], %r5408;
	ld.global.v2.u32 	{%r5409, %r5410}, [%rd2];
	shr.u32 	%r5411, %r5410, 2;
	xor.b32  	%r5412, %r5411, %r5410;
	ld.global.v2.u32 	{%r5413, %r5414}, [%rd2+8];
	ld.global.v2.u32 	{%r5415, %r5416}, [%rd2+16];
	st.global.v2.u32 	[%rd2+8], {%r5414, %r5415};
	shl.b32 	%r5417, %r5416, 4;
	shl.b32 	%r5418, %r5412, 1;
	xor.b32  	%r5419, %r5418, %r5417;
	xor.b32  	%r5420, %r5419, %r5412;
	xor.b32  	%r5421, %r5420, %r5416;
	st.global.v2.u32 	[%rd2+16], {%r5416, %r5421};
	add.s32 	%r5422, %r5409, 362437;
	st.global.v2.u32 	[%rd2], {%r5422, %r5413};
	add.s32 	%r5423, %r5421, %r5422;
	cvt.rn.f32.u32 	%f496, %r5423;
	fma.rn.f32 	%f497, %f496, 0f2F800000, 0f2F000000;
	mul.f32 	%f498, %f497, 0f40C00000;
	cvt.rzi.s32.f32 	%r5751, %f498;
$L__BB2_216:
	add.s32 	%r5484, %r5751, 1;
	st.global.u32 	[%rd12], %r5484;
	mov.b32 	%r5485, -1;
	st.global.u32 	[%rd8], %r5485;
	bra.uni 	$L__BB2_224;
$L__BB2_217:
	add.s32 	%r5190, %r307, -2;
	and.b32  	%r344, %r328, 3;
	setp.lt.u32 	%p358, %r5190, 3;
	mov.b32 	%r5771, 0;
	@%p358 bra 	$L__BB2_220;
	ld.param.u32 	%r5611, [_Z10ponerBombaPiiiiiiS_iiP17curandStateXORWOW_param_1];
	and.b32  	%r5771, %r328, -4;
	neg.s32 	%r5770, %r5771;
	shl.b32 	%r347, %r5611, 2;
	mov.u32 	%r5769, %r308;
$L__BB2_219:
	ld.global.v2.u32 	{%r5191, %r5192}, [%rd2];
	shr.u32 	%r5193, %r5192, 2;
	xor.b32  	%r5194, %r5193, %r5192;
	ld.global.v2.u32 	{%r5195, %r5196}, [%rd2+8];
	ld.global.v2.u32 	{%r5197, %r5198}, [%rd2+16];
	st.global.v2.u32 	[%rd2+8], {%r5196, %r5197};
	shl.b32 	%r5199, %r5198, 4;
	shl.b32 	%r5200, %r5194, 1;
	xor.b32  	%r5201, %r5200, %r5199;
	xor.b32  	%r5202, %r5201, %r5194;
	xor.b32  	%r5203, %r5202, %r5198;
	st.global.v2.u32 	[%rd2+16], {%r5198, %r5203};
	add.s32 	%r5204, %r5191, 362437;
	st.global.v2.u32 	[%rd2], {%r5204, %r5195};
	add.s32 	%r5205, %r5203, %r5204;
	cvt.rn.f32.u32 	%f457, %r5205;
	fma.rn.f32 	%f458, %f457, 0f2F800000, 0f2F000000;
	mul.f32 	%f459, %f458, 0f40C00000;
	cvt.rzi.s32.f32 	%r5206, %f459;
	add.s32 	%r5207, %r5206, 1;
	mul.wide.s32 	%rd597, %r5769, 4;
	add.s64 	%rd598, %rd3, %rd597;
	st.global.u32 	[%rd598], %r5207;
	ld.global.v2.u32 	{%r5208, %r5209}, [%rd2];
	shr.u32 	%r5210, %r5209, 2;
	xor.b32  	%r5211, %r5210, %r5209;
	ld.global.v2.u32 	{%r5212, %r5213}, [%rd2+8];
	ld.global.v2.u32 	{%r5214, %r5215}, [%rd2+16];
	st.global.v2.u32 	[%rd2+8], {%r5213, %r5214};
	shl.b32 	%r5216, %r5215, 4;
	shl.b32 	%r5217, %r5211, 1;
	xor.b32  	%r5218, %r5217, %r5216;
	xor.b32  	%r5219, %r5218, %r5211;
	xor.b32  	%r5220, %r5219, %r5215;
	st.global.v2.u32 	[%rd2+16], {%r5215, %r5220};
	add.s32 	%r5221, %r5208, 362437;
	st.global.v2.u32 	[%rd2], {%r5221, %r5212};
	add.s32 	%r5222, %r5220, %r5221;
	cvt.rn.f32.u32 	%f460, %r5222;
	fma.rn.f32 	%f461, %f460, 0f2F800000, 0f2F000000;
	mul.f32 	%f462, %f461, 0f40C00000;
	cvt.rzi.s32.f32 	%r5223, %f462;
	add.s32 	%r5224, %r5223, 1;
	add.s64 	%rd599, %rd598, %rd9;
	st.global.u32 	[%rd599], %r5224;
	ld.global.v2.u32 	{%r5225, %r5226}, [%rd2];
	shr.u32 	%r5227, %r5226, 2;
	xor.b32  	%r5228, %r5227, %r5226;
	ld.global.v2.u32 	{%r5229, %r5230}, [%rd2+8];
	ld.global.v2.u32 	{%r5231, %r5232}, [%rd2+16];
	st.global.v2.u32 	[%rd2+8], {%r5230, %r5231};
	shl.b32 	%r5233, %r5232, 4;
	shl.b32 	%r5234, %r5228, 1;
	xor.b32  	%r5235, %r5234, %r5233;
	xor.b32  	%r5236, %r5235, %r5228;
	xor.b32  	%r5237, %r5236, %r5232;
	st.global.v2.u32 	[%rd2+16], {%r5232, %r5237};
	add.s32 	%r5238, %r5225, 362437;
	st.global.v2.u32 	[%rd2], {%r5238, %r5229};
	add.s32 	%r5239, %r5237, %r5238;
	cvt.rn.f32.u32 	%f463, %r5239;
	fma.rn.f32 	%f464, %f463, 0f2F800000, 0f2F000000;
	mul.f32 	%f465, %f464, 0f40C00000;
	cvt.rzi.s32.f32 	%r5240, %f465;
	add.s32 	%r5241, %r5240, 1;
	add.s64 	%rd600, %rd599, %rd9;
	st.global.u32 	[%rd600], %r5241;
	ld.global.v2.u32 	{%r5242, %r5243}, [%rd2];
	shr.u32 	%r5244, %r5243, 2;
	xor.b32  	%r5245, %r5244, %r5243;
	ld.global.v2.u32 	{%r5246, %r5247}, [%rd2+8];
	ld.global.v2.u32 	{%r5248, %r5249}, [%rd2+16];
	st.global.v2.u32 	[%rd2+8], {%r5247, %r5248};
	shl.b32 	%r5250, %r5249, 4;
	shl.b32 	%r5251, %r5245, 1;
	xor.b32  	%r5252, %r5251, %r5250;
	xor.b32  	%r5253, %r5252, %r5245;
	xor.b32  	%r5254, %r5253, %r5249;
	st.global.v2.u32 	[%rd2+16], {%r5249, %r5254};
	add.s32 	%r5255, %r5242, 362437;
	st.global.v2.u32 	[%rd2], {%r5255, %r5246};
	add.s32 	%r5256, %r5254, %r5255;
	cvt.rn.f32.u32 	%f466, %r5256;
	fma.rn.f32 	%f467, %f466, 0f2F800000, 0f2F000000;
	mul.f32 	%f468, %f467, 0f40C00000;
	cvt.rzi.s32.f32 	%r5257, %f468;
	add.s32 	%r5258, %r5257, 1;
	add.s64 	%rd601, %rd600, %rd9;
	st.global.u32 	[%rd601], %r5258;
	add.s32 	%r5770, %r5770, 4;
	add.s32 	%r5769, %r5769, %r347;
	setp.ne.s32 	%p359, %r5770, 0;
	@%p359 bra 	$L__BB2_219;
$L__BB2_220:
	setp.eq.s32 	%p360, %r344, 0;
	@%p360 bra 	$L__BB2_223;
	ld.param.u32 	%r5612, [_Z10ponerBombaPiiiiiiS_iiP17curandStateXORWOW_param_1];
	mad.lo.s32 	%r5773, %r5771, %r5612, %r308;
	neg.s32 	%r5772, %r344;
$L__BB2_222:
	.pragma "nounroll";
	ld.param.u32 	%r5613, [_Z10ponerBombaPiiiiiiS_iiP17curandStateXORWOW_param_1];
	ld.global.v2.u32 	{%r5259, %r5260}, [%rd2];
	shr.u32 	%r5261, %r5260, 2;
	xor.b32  	%r5262, %r5261, %r5260;
	ld.global.v2.u32 	{%r5263, %r5264}, [%rd2+8];
	ld.global.v2.u32 	{%r5265, %r5266}, [%rd2+16];
	st.global.v2.u32 	[%rd2+8], {%r5264, %r5265};
	shl.b32 	%r5267, %r5266, 4;
	shl.b32 	%r5268, %r5262, 1;
	xor.b32  	%r5269, %r5268, %r5267;
	xor.b32  	%r5270, %r5269, %r5262;
	xor.b32  	%r5271, %r5270, %r5266;
	st.global.v2.u32 	[%rd2+16], {%r5266, %r5271};
	add.s32 	%r5272, %r5259, 362437;
	st.global.v2.u32 	[%rd2], {%r5272, %r5263};
	add.s32 	%r5273, %r5271, %r5272;
	cvt.rn.f32.u32 	%f469, %r5273;
	fma.rn.f32 	%f470, %f469, 0f2F800000, 0f2F000000;
	mul.f32 	%f471, %f470, 0f40C00000;
	cvt.rzi.s32.f32 	%r5274, %f471;
	add.s32 	%r5275, %r5274, 1;
	mul.wide.s32 	%rd602, %r5773, 4;
	add.s64 	%rd603, %rd3, %rd602;
	st.global.u32 	[%rd603], %r5275;
	add.s32 	%r5773, %r5773, %r5613;
	add.s32 	%r5772, %r5772, 1;
	setp.ne.s32 	%p361, %r5772, 0;
	@%p361 bra 	$L__BB2_222;
$L__BB2_223:
	mov.b32 	%r5363, -1;
	st.global.u32 	[%rd12], %r5363;
$L__BB2_224:
	ld.param.u64 	%rd617, [_Z10ponerBombaPiiiiiiS_iiP17curandStateXORWOW_param_6];
	cvta.to.global.u64 	%rd612, %rd617;
	ld.global.u32 	%r5486, [%rd612];
	add.s32 	%r5487, %r5486, 1;
	st.global.u32 	[%rd612], %r5487;
	bra.uni 	$L__BB2_562;
$L__BB2_225:
	setp.ne.s32 	%p106, %r107, %r108;
	@%p106 bra 	$L__BB2_309;
	ld.param.u32 	%r5529, [_Z10ponerBombaPiiiiiiS_iiP17curandStateXORWOW_param_1];
	shl.b32 	%r2977, %r5529, 1;
	sub.s32 	%r378, %r1, %r2977;
	cvt.s64.s32 	%rd619, %r378;
	mul.wide.s32 	%rd277, %r378, 4;
	add.s64 	%rd19, %rd3, %rd277;
	ld.global.u32 	%r2978, [%rd19];
	setp.ne.s32 	%p107, %r107, %r2978;
	@%p107 bra 	$L__BB2_309;
	ld.param.u32 	%r5530, [_Z10ponerBombaPiiiiiiS_iiP17curandStateXORWOW_param_1];
	sub.s32 	%r379, %r1, %r5530;
	mul.wide.s32 	%rd20, %r5530, 4;
	add.s64 	%rd278, %rd19, %rd20;
	ld.global.u32 	%r2979, [%rd278];
	setp.ne.s32 	%p108, %r107, %r2979;
	@%p108 bra 	$L__BB2_309;
	ld.param.u32 	%r5531, [_Z10ponerBombaPiiiiiiS_iiP17curandStateXORWOW_param_1];
	add.s32 	%r380, %r1, %r5531;
	add.s64 	%rd21, %rd6, %rd20;
	ld.global.u32 	%r2980, [%rd21];
	setp.ne.s32 	%p109, %r107, %r2980;
	@%p109 bra 	$L__BB2_309;
	ld.param.u32 	%r5532, [_Z10ponerBombaPiiiiiiS_iiP17curandStateXORWOW_param_1];
	add.s32 	%r381, %r380, %r5532;
	add.s64 	%rd22, %rd21, %rd20;
	ld.global.u32 	%r2981, [%rd22];
	setp.ne.s32 	%p110, %r107, %r2981;
	@%p110 bra 	$L__BB2_309;
	mov.u64 	%rd481, $str$10;
	cvta.global.u64 	%rd482, %rd481;
	{ // callseq 22, 0
	.param .b64 param0;
	st.param.b64 	[param0], %rd482;
	.param .b64 param1;
	st.param.b64 	[param1], 0;
	.param .b32 retval0;
	call.uni (retval0), 
	vprintf, 
	(
	param0, 
	param1
	);
	ld.param.b32 	%r4513, [retval0];
	} // callseq 22
	st.shared.u32 	[_ZZ10ponerBombaPiiiiiiS_iiP17curandStateXORWOWE13arr_adyacente], %r378;
	st.shared.u32 	[_ZZ10ponerBombaPiiiiiiS_iiP17curandStateXORWOWE13arr_adyacente+4], %r379;
	st.shared.u32 	[_ZZ10ponerBombaPiiiiiiS_iiP17curandStateXORWOWE13arr_adyacente+8], %r1;
	st.shared.u32 	[_ZZ10ponerBombaPiiiiiiS_iiP17curandStateXORWOWE13arr_adyacente+12], %r380;
	st.shared.u32 	[_ZZ10ponerBombaPiiiiiiS_iiP17curandStateXORWOWE13arr_adyacente+16], %r381;
	mov.b32 	%r5797, 1593684748;
	mov.b32 	%r4515, 832094735;
	st.global.v2.u32 	[%rd2], {%r4515, %r5797};
	mov.b32 	%r5795, -123459836;
	mov.b32 	%r5796, 1111207954;
	st.global.v2.u32 	[%rd2+8], {%r5796, %r5795};
	mov.b32 	%r5793, 1476011280;
	mov.b32 	%r5794, -589760388;
	st.global.v2.u32 	[%rd2+16], {%r5794, %r5793};
	setp.eq.s32 	%p271, %r378, 0;
	@%p271 bra 	$L__BB2_272;
	mov.b32 	%r5779, 0;
	mov.b32 	%r5797, 1593684748;
	mov.b32 	%r5796, 1111207954;
	mov.b32 	%r5795, -123459836;
	mov.b32 	%r5794, -589760388;
	mov.b32 	%r5793, 1476011280;
	mov.u64 	%rd485, precalc_xorwow_matrix;
$L__BB2_232:
	and.b64  	%rd483, %rd619, 3;
	setp.eq.s64 	%p272, %rd483, 0;
	@%p272 bra 	$L__BB2_271;
	mul.wide.u32 	%rd484, %r5779, 3200;
	add.s64 	%rd24, %rd485, %rd484;
	mov.b32 	%r5780, 0;
$L__BB2_234:
	mov.b32 	%r5793, 0;
	mov.u32 	%r5794, %r5793;
	mov.u32 	%r5795, %r5793;
	mov.u32 	%r5796, %r5793;
	mov.u32 	%r5797, %r5793;
	mov.u32 	%r5786, %r5793;
$L__BB2_235:
	mul.wide.u32 	%rd486, %r5786, 4;
	add.s64 	%rd487, %rd2, %rd486;
	ld.global.u32 	%r395, [%rd487+4];
	mov.b32 	%r5792, 0;
$L__BB2_236:
	.pragma "nounroll";
	shr.u32 	%r4525, %r395, %r5792;
	and.b32  	%r4526, %r4525, 1;
	setp.eq.b32 	%p273, %r4526, 1;
	not.pred 	%p274, %p273;
	shl.b32 	%r4527, %r5786, 5;
	add.s32 	%r4528, %r4527, %r5792;
	mul.lo.s32 	%r4529, %r4528, 5;
	mul.wide.u32 	%rd488, %r4529, 4;
	add.s64 	%rd25, %rd24, %rd488;
	@%p274 bra 	$L__BB2_238;
	ld.global.u32 	%r4530, [%rd25];
	xor.b32  	%r5797, %r5797, %r4530;
	ld.global.u32 	%r4531, [%rd25+4];
	xor.b32  	%r5796, %r5796, %r4531;
	ld.global.u32 	%r4532, [%rd25+8];
	xor.b32  	%r5795, %r5795, %r4532;
	ld.global.u32 	%r4533, [%rd25+12];
	xor.b32  	%r5794, %r5794, %r4533;
	ld.global.u32 	%r4534, [%rd25+16];
	xor.b32  	%r5793, %r5793, %r4534;
$L__BB2_238:
	and.b32  	%r4536, %r4525, 2;
	setp.eq.s32 	%p275, %r4536, 0;
	@%p275 bra 	$L__BB2_240;
	ld.global.u32 	%r4537, [%rd25+20];
	xor.b32  	%r5797, %r5797, %r4537;
	ld.global.u32 	%r4538, [%rd25+24];
	xor.b32  	%r5796, %r5796, %r4538;
	ld.global.u32 	%r4539, [%rd25+28];
	xor.b32  	%r5795, %r5795, %r4539;
	ld.global.u32 	%r4540, [%rd25+32];
	xor.b32  	%r5794, %r5794, %r4540;
	ld.global.u32 	%r4541, [%rd25+36];
	xor.b32  	%r5793, %r5793, %r4541;
$L__BB2_240:
	and.b32  	%r4543, %r4525, 4;
	setp.eq.s32 	%p276, %r4543, 0;
	@%p276 bra 	$L__BB2_242;
	ld.global.u32 	%r4544, [%rd25+40];
	xor.b32  	%r5797, %r5797, %r4544;
	ld.global.u32 	%r4545, [%rd25+44];
	xor.b32  	%r5796, %r5796, %r4545;
	ld.global.u32 	%r4546, [%rd25+48];
	xor.b32  	%r5795, %r5795, %r4546;
	ld.global.u32 	%r4547, [%rd25+52];
	xor.b32  	%r5794, %r5794, %r4547;
	ld.global.u32 	%r4548, [%rd25+56];
	xor.b32  	%r5793, %r5793, %r4548;
$L__BB2_242:
	and.b32  	%r4550, %r4525, 8;
	setp.eq.s32 	%p277, %r4550, 0;
	@%p277 bra 	$L__BB2_244;
	ld.global.u32 	%r4551, [%rd25+60];
	xor.b32  	%r5797, %r5797, %r4551;
	ld.global.u32 	%r4552, [%rd25+64];
	xor.b32  	%r5796, %r5796, %r4552;
	ld.global.u32 	%r4553, [%rd25+68];
	xor.b32  	%r5795, %r5795, %r4553;
	ld.global.u32 	%r4554, [%rd25+72];
	xor.b32  	%r5794, %r5794, %r4554;
	ld.global.u32 	%r4555, [%rd25+76];
	xor.b32  	%r5793, %r5793, %r4555;
$L__BB2_244:
	and.b32  	%r4557, %r4525, 16;
	setp.eq.s32 	%p278, %r4557, 0;
	@%p278 bra 	$L__BB2_246;
	ld.global.u32 	%r4558, [%rd25+80];
	xor.b32  	%r5797, %r5797, %r4558;
	ld.global.u32 	%r4559, [%rd25+84];
	xor.b32  	%r5796, %r5796, %r4559;
	ld.global.u32 	%r4560, [%rd25+88];
	xor.b32  	%r5795, %r5795, %r4560;
	ld.global.u32 	%r4561, [%rd25+92];
	xor.b32  	%r5794, %r5794, %r4561;
	ld.global.u32 	%r4562, [%rd25+96];
	xor.b32  	%r5793, %r5793, %r4562;
$L__BB2_246:
	and.b32  	%r4564, %r4525, 32;
	setp.eq.s32 	%p279, %r4564, 0;
	@%p279 bra 	$L__BB2_248;
	ld.global.u32 	%r4565, [%rd25+100];
	xor.b32  	%r5797, %r5797, %r4565;
	ld.global.u32 	%r4566, [%rd25+104];
	xor.b32  	%r5796, %r5796, %r4566;
	ld.global.u32 	%r4567, [%rd25+108];
	xor.b32  	%r5795, %r5795, %r4567;
	ld.global.u32 	%r4568, [%rd25+112];
	xor.b32  	%r5794, %r5794, %r4568;
	ld.global.u32 	%r4569, [%rd25+116];
	xor.b32  	%r5793, %r5793, %r4569;
$L__BB2_248:
	and.b32  	%r4571, %r4525, 64;
	setp.eq.s32 	%p280, %r4571, 0;
	@%p280 bra 	$L__BB2_250;
	ld.global.u32 	%r4572, [%rd25+120];
	xor.b32  	%r5797, %r5797, %r4572;
	ld.global.u32 	%r4573, [%rd25+124];
	xor.b32  	%r5796, %r5796, %r4573;
	ld.global.u32 	%r4574, [%rd25+128];
	xor.b32  	%r5795, %r5795, %r4574;
	ld.global.u32 	%r4575, [%rd25+132];
	xor.b32  	%r5794, %r5794, %r4575;
	ld.global.u32 	%r4576, [%rd25+136];
	xor.b32  	%r5793, %r5793, %r4576;
$L__BB2_250:
	and.b32  	%r4578, %r4525, 128;
	setp.eq.s32 	%p281, %r4578, 0;
	@%p281 bra 	$L__BB2_252;
	ld.global.u32 	%r4579, [%rd25+140];
	xor.b32  	%r5797, %r5797, %r4579;
	ld.global.u32 	%r4580, [%rd25+144];
	xor.b32  	%r5796, %r5796, %r4580;
	ld.global.u32 	%r4581, [%rd25+148];
	xor.b32  	%r5795, %r5795, %r4581;
	ld.global.u32 	%r4582, [%rd25+152];
	xor.b32  	%r5794, %r5794, %r4582;
	ld.global.u32 	%r4583, [%rd25+156];
	xor.b32  	%r5793, %r5793, %r4583;
$L__BB2_252:
	and.b32  	%r4585, %r4525, 256;
	setp.eq.s32 	%p282, %r4585, 0;
	@%p282 bra 	$L__BB2_254;
	ld.global.u32 	%r4586, [%rd25+160];
	xor.b32  	%r5797, %r5797, %r4586;
	ld.global.u32 	%r4587, [%rd25+164];
	xor.b32  	%r5796, %r5796, %r4587;
	ld.global.u32 	%r4588, [%rd25+168];
	xor.b32  	%r5795, %r5795, %r4588;
	ld.global.u32 	%r4589, [%rd25+172];
	xor.b32  	%r5794, %r5794, %r4589;
	ld.global.u32 	%r4590, [%rd25+176];
	xor.b32  	%r5793, %r5793, %r4590;
$L__BB2_254:
	and.b32  	%r4592, %r4525, 512;
	setp.eq.s32 	%p283, %r4592, 0;
	@%p283 bra 	$L__BB2_256;
	ld.global.u32 	%r4593, [%rd25+180];
	xor.b32  	%r5797, %r5797, %r4593;
	ld.global.u32 	%r4594, [%rd25+184];
	xor.b32  	%r5796, %r5796, %r4594;
	ld.global.u32 	%r4595, [%rd25+188];
	xor.b32  	%r5795, %r5795, %r4595;
	ld.global.u32 	%r4596, [%rd25+192];
	xor.b32  	%r5794, %r5794, %r4596;
	ld.global.u32 	%r4597, [%rd25+196];
	xor.b32  	%r5793, %r5793, %r4597;
$L__BB2_256:
	and.b32  	%r4599, %r4525, 1024;
	setp.eq.s32 	%p284, %r4599, 0;
	@%p284 bra 	$L__BB2_258;
	ld.global.u32 	%r4600, [%rd25+200];
	xor.b32  	%r5797, %r5797, %r4600;
	ld.global.u32 	%r4601, [%rd25+204];
	xor.b32  	%r5796, %r5796, %r4601;
	ld.global.u32 	%r4602, [%rd25+208];
	xor.b32  	%r5795, %r5795, %r4602;
	ld.global.u32 	%r4603, [%rd25+212];
	xor.b32  	%r5794, %r5794, %r4603;
	ld.global.u32 	%r4604, [%rd25+216];
	xor.b32  	%r5793, %r5793, %r4604;
$L__BB2_258:
	and.b32  	%r4606, %r4525, 2048;
	setp.eq.s32 	%p285, %r4606, 0;
	@%p285 bra 	$L__BB2_260;
	ld.global.u32 	%r4607, [%rd25+220];
	xor.b32  	%r5797, %r5797, %r4607;
	ld.global.u32 	%r4608, [%rd25+224];
	xor.b32  	%r5796, %r5796, %r4608;
	ld.global.u32 	%r4609, [%rd25+228];
	xor.b32  	%r5795, %r5795, %r4609;
	ld.global.u32 	%r4610, [%rd25+232];
	xor.b32  	%r5794, %r5794, %r4610;
	ld.global.u32 	%r4611, [%rd25+236];
	xor.b32  	%r5793, %r5793, %r4611;
$L__BB2_260:
	and.b32  	%r4613, %r4525, 4096;
	setp.eq.s32 	%p286, %r4613, 0;
	@%p286 bra 	$L__BB2_262;
	ld.global.u32 	%r4614, [%rd25+240];
	xor.b32  	%r5797, %r5797, %r4614;
	ld.global.u32 	%r4615, [%rd25+244];
	xor.b32  	%r5796, %r5796, %r4615;
	ld.global.u32 	%r4616, [%rd25+248];
	xor.b32  	%r5795, %r5795, %r4616;
	ld.global.u32 	%r4617, [%rd25+252];
	xor.b32  	%r5794, %r5794, %r4617;
	ld.global.u32 	%r4618, [%rd25+256];
	xor.b32  	%r5793, %r5793, %r4618;
$L__BB2_262:
	and.b32  	%r4620, %r4525, 8192;
	setp.eq.s32 	%p287, %r4620, 0;
	@%p287 bra 	$L__BB2_264;
	ld.global.u32 	%r4621, [%rd25+260];
	xor.b32  	%r5797, %r5797, %r4621;
	ld.global.u32 	%r4622, [%rd25+264];
	xor.b32  	%r5796, %r5796, %r4622;
	ld.global.u32 	%r4623, [%rd25+268];
	xor.b32  	%r5795, %r5795, %r4623;
	ld.global.u32 	%r4624, [%rd25+272];
	xor.b32  	%r5794, %r5794, %r4624;
	ld.global.u32 	%r4625, [%rd25+276];
	xor.b32  	%r5793, %r5793, %r4625;
$L__BB2_264:
	and.b32  	%r4627, %r4525, 16384;
	setp.eq.s32 	%p288, %r4627, 0;
	@%p288 bra 	$L__BB2_266;
	ld.global.u32 	%r4628, [%rd25+280];
	xor.b32  	%r5797, %r5797, %r4628;
	ld.global.u32 	%r4629, [%rd25+284];
	xor.b32  	%r5796, %r5796, %r4629;
	ld.global.u32 	%r4630, [%rd25+288];
	xor.b32  	%r5795, %r5795, %r4630;
	ld.global.u32 	%r4631, [%rd25+292];
	xor.b32  	%r5794, %r5794, %r4631;
	ld.global.u32 	%r4632, [%rd25+296];
	xor.b32  	%r5793, %r5793, %r4632;
$L__BB2_266:
	and.b32  	%r4634, %r4525, 32768;
	setp.eq.s32 	%p289, %r4634, 0;
	@%p289 bra 	$L__BB2_268;
	ld.global.u32 	%r4635, [%rd25+300];
	xor.b32  	%r5797, %r5797, %r4635;
	ld.global.u32 	%r4636, [%rd25+304];
	xor.b32  	%r5796, %r5796, %r4636;
	ld.global.u32 	%r4637, [%rd25+308];
	xor.b32  	%r5795, %r5795, %r4637;
	ld.global.u32 	%r4638, [%rd25+312];
	xor.b32  	%r5794, %r5794, %r4638;
	ld.global.u32 	%r4639, [%rd25+316];
	xor.b32  	%r5793, %r5793, %r4639;
$L__BB2_268:
	add.s32 	%r5792, %r5792, 16;
	setp.ne.s32 	%p290, %r5792, 32;
	@%p290 bra 	$L__BB2_236;
	shl.b32 	%r4640, %r5786, 5;
	mad.lo.s32 	%r4641, %r5786, -31, %r4640;
	add.s32 	%r5786, %r4641, 1;
	setp.ne.s32 	%p291, %r5786, 5;
	@%p291 bra 	$L__BB2_235;
	st.global.u32 	[%rd2+4], %r5797;
	st.global.u32 	[%rd2+8], %r5796;
	st.global.u32 	[%rd2+12], %r5795;
	st.global.u32 	[%rd2+16], %r5794;
	st.global.u32 	[%rd2+20], %r5793;
	add.s32 	%r5780, %r5780, 1;
	cvt.u32.u64 	%r4642, %rd619;
	and.b32  	%r4643, %r4642, 3;
	setp.lt.u32 	%p292, %r5780, %r4643;
	@%p292 bra 	$L__BB2_234;
$L__BB2_271:
	shr.u64 	%rd26, %rd619, 2;
	add.s32 	%r5779, %r5779, 1;
	setp.gt.u64 	%p293, %rd619, 3;
	mov.u64 	%rd619, %rd26;
	@%p293 bra 	$L__BB2_232;
$L__BB2_272:
	ld.param.u32 	%r5587, [_Z10ponerBombaPiiiiiiS_iiP17curandStateXORWOW_param_1];
	mov.b32 	%r4644, 0;
	st.global.v2.u32 	[%rd2+24], {%r4644, %r4644};
	st.global.u32 	[%rd2+32], %r4644;
	mov.b64 	%rd489, 0;
	st.global.u64 	[%rd2+40], %rd489;
	shl.b32 	%r4645, %r5587, 1;
	sub.s32 	%r4646, %r1, %r4645;
	div.s32 	%r576, %r4646, %r5587;
	mul.lo.s32 	%r4647, %r576, %r5587;
	sub.s32 	%r577, %r4646, %r4647;
	setp.eq.s32 	%p294, %r576, 0;
	@%p294 bra 	$L__BB2_297;
	ld.param.u32 	%r5588, [_Z10ponerBombaPiiiiiiS_iiP17curandStateXORWOW_param_1];
	sub.s32 	%r4648, %r1, %r5588;
	div.s32 	%r4649, %r4648, %r5588;
	setp.eq.s32 	%p295, %r4649, 0;
	@%p295 bra 	$L__BB2_297;
	ld.param.u32 	%r5589, [_Z10ponerBombaPiiiiiiS_iiP17curandStateXORWOW_param_1];
	div.s32 	%r4650, %r1, %r5589;
	setp.eq.s32 	%p296, %r4650, 0;
	@%p296 bra 	$L__BB2_297;
	ld.param.u32 	%r5590, [_Z10ponerBombaPiiiiiiS_iiP17curandStateXORWOW_param_1];
	div.s32 	%r4651, %r380, %r5590;
	setp.eq.s32 	%p297, %r4651, 0;
	@%p297 bra 	$L__BB2_297;
	ld.param.u32 	%r5591, [_Z10ponerBombaPiiiiiiS_iiP17curandStateXORWOW_param_1];
	div.s32 	%r4652, %r381, %r5591;
	setp.eq.s32 	%p298, %r4652, 0;
	@%p298 bra 	$L__BB2_297;
	setp.lt.s32 	%p299, %r1308, 1;
	@%p299 bra 	$L__BB2_289;
	add.s32 	%r4654, %r1308, -1;
	and.b32  	%r578, %r1308, 7;
	setp.lt.u32 	%p300, %r4654, 7;
	mov.b32 	%r5884, 0;
	@%p300 bra 	$L__BB2_281;
	and.b32  	%r5884, %r1308, 2147483640;
	mov.b32 	%r5891, 0;
$L__BB2_280:
	.pragma "nounroll";
	ld.param.u32 	%r5592, [_Z10ponerBombaPiiiiiiS_iiP17curandStateXORWOW_param_1];
	not.b32 	%r4656, %r5891;
	mul.lo.s32 	%r4657, %r5592, %r4656;
	mul.wide.s32 	%rd490, %r4657, 4;
	add.s64 	%rd491, %rd19, %rd490;
	ld.global.u32 	%r4658, [%rd491];
	add.s64 	%rd492, %rd22, %rd490;
	st.global.u32 	[%rd492], %r4658;
	sub.s32 	%r4659, -2, %r5891;
	mul.lo.s32 	%r4660, %r5592, %r4659;
	mul.wide.s32 	%rd493, %r4660, 4;
	add.s64 	%rd494, %rd19, %rd493;
	ld.global.u32 	%r4661, [%rd494];
	add.s64 	%rd495, %rd22, %rd493;
	st.global.u32 	[%rd495], %r4661;
	sub.s32 	%r4662, -3, %r5891;
	mul.lo.s32 	%r4663, %r5592, %r4662;
	mul.wide.s32 	%rd496, %r4663, 4;
	add.s64 	%rd497, %rd19, %rd496;
	ld.global.u32 	%r4664, [%rd497];
	add.s64 	%rd498, %rd22, %rd496;
	st.global.u32 	[%rd498], %r4664;
	sub.s32 	%r4665, -4, %r5891;
	mul.lo.s32 	%r4666, %r5592, %r4665;
	mul.wide.s32 	%rd499, %r4666, 4;
	add.s64 	%rd500, %rd19, %rd499;
	ld.global.u32 	%r4667, [%rd500];
	add.s64 	%rd501, %rd491, %rd20;
	st.global.u32 	[%rd501], %r4667;
	sub.s32 	%r4668, -5, %r5891;
	mul.lo.s32 	%r4669, %r5592, %r4668;
	mul.wide.s32 	%rd502, %r4669, 4;
	add.s64 	%rd503, %rd19, %rd502;
	ld.global.u32 	%r4670, [%rd503];
	st.global.u32 	[%rd491], %r4670;
	sub.s32 	%r4671, -6, %r5891;
	mul.lo.s32 	%r4672, %r5592, %r4671;
	mul.wide.s32 	%rd504, %r4672, 4;
	add.s64 	%rd505, %rd19, %rd504;
	ld.global.u32 	%r4673, [%rd505];
	st.global.u32 	[%rd494], %r4673;
	sub.s32 	%r4674, -7, %r5891;
	mul.lo.s32 	%r4675, %r5592, %r4674;
	mul.wide.s32 	%rd506, %r4675, 4;
	add.s64 	%rd507, %rd19, %rd506;
	ld.global.u32 	%r4676, [%rd507];
	st.global.u32 	[%rd497], %r4676;
	sub.s32 	%r4677, -8, %r5891;
	mul.lo.s32 	%r4678, %r5592, %r4677;
	mul.wide.s32 	%rd508, %r4678, 4;
	add.s64 	%rd509, %rd19, %rd508;
	ld.global.u32 	%r4679, [%rd509];
	st.global.u32 	[%rd500], %r4679;
	add.s32 	%r5891, %r5891, 8;
	setp.eq.s32 	%p301, %r5891, %r5884;
	@%p301 bra 	$L__BB2_281;
	bra.uni 	$L__BB2_280;
$L__BB2_281:
	setp.eq.s32 	%p302, %r578, 0;
	@%p302 bra 	$L__BB2_289;
	and.b32  	%r584, %r1308, 3;
	setp.lt.u32 	%p303, %r578, 4;
	@%p303 bra 	$L__BB2_284;
	ld.param.u32 	%r5593, [_Z10ponerBombaPiiiiiiS_iiP17curandStateXORWOW_param_1];
	not.b32 	%r4680, %r5884;
	mul.lo.s32 	%r4681, %r5593, %r4680;
	mul.wide.s32 	%rd510, %r4681, 4;
	add.s64 	%rd511, %rd19, %rd510;
	ld.global.u32 	%r4682, [%rd511];
	add.s64 	%rd512, %rd22, %rd510;
	st.global.u32 	[%rd512], %r4682;
	sub.s32 	%r4683, -2, %r5884;
	mul.lo.s32 	%r4684, %r5593, %r4683;
	mul.wide.s32 	%rd513, %r4684, 4;
	add.s64 	%rd514, %rd19, %rd513;
	ld.global.u32 	%r4685, [%rd514];
	add.s64 	%rd515, %rd22, %rd513;
	st.global.u32 	[%rd515], %r4685;
	sub.s32 	%r4686, -3, %r5884;
	mul.lo.s32 	%r4687, %r5593, %r4686;
	mul.wide.s32 	%rd516, %r4687, 4;
	add.s64 	%rd517, %rd19, %rd516;
	ld.global.u32 	%r4688, [%rd517];
	add.s64 	%rd518, %rd22, %rd516;
	st.global.u32 	[%rd518], %r4688;
	sub.s32 	%r4689, -4, %r5884;
	mul.lo.s32 	%r4690, %r5593, %r4689;
	mul.wide.s32 	%rd519, %r4690, 4;
	add.s64 	%rd520, %rd19, %rd519;
	ld.global.u32 	%r4691, [%rd520];
	add.s64 	%rd521, %rd511, %rd20;
	st.global.u32 	[%rd521], %r4691;
	add.s32 	%r5884, %r5884, 4;
$L__BB2_284:
	setp.eq.s32 	%p304, %r584, 0;
	@%p304 bra 	$L__BB2_289;
	setp.eq.s32 	%p305, %r584, 1;
	@%p305 bra 	$L__BB2_287;
	ld.param.u32 	%r5594, [_Z10ponerBombaPiiiiiiS_iiP17curandStateXORWOW_param_1];
	not.b32 	%r4692, %r5884;
	mul.lo.s32 	%r4693, %r5594, %r4692;
	mul.wide.s32 	%rd522, %r4693, 4;
	add.s64 	%rd523, %rd19, %rd522;
	ld.global.u32 	%r4694, [%rd523];
	add.s64 	%rd524, %rd22, %rd522;
	st.global.u32 	[%rd524], %r4694;
	sub.s32 	%r4695, -2, %r5884;
	mul.lo.s32 	%r4696, %r5594, %r4695;
	mul.wide.s32 	%rd525, %r4696, 4;
	add.s64 	%rd526, %rd19, %rd525;
	ld.global.u32 	%r4697, [%rd526];
	add.s64 	%rd527, %rd22, %rd525;
	st.global.u32 	[%rd527], %r4697;
	add.s32 	%r5884, %r5884, 2;
$L__BB2_287:
	and.b32  	%r4698, %r1308, 1;
	setp.eq.b32 	%p306, %r4698, 1;
	not.pred 	%p307, %p306;
	@%p307 bra 	$L__BB2_289;
	ld.param.u32 	%r5595, [_Z10ponerBombaPiiiiiiS_iiP17curandStateXORWOW_param_1];
	not.b32 	%r4699, %r5884;
	mul.lo.s32 	%r4700, %r5595, %r4699;
	mul.wide.s32 	%rd528, %r4700, 4;
	add.s64 	%rd529, %rd19, %rd528;
	ld.global.u32 	%r4701, [%rd529];
	add.s64 	%rd530, %rd22, %rd528;
	st.global.u32 	[%rd530], %r4701;
$L__BB2_289:
	add.s32 	%r589, %r576, -1;
	setp.lt.s32 	%p308, %r576, 2;
	@%p308 bra 	$L__BB2_307;
	setp.ne.s32 	%p309, %r1309, 1;
	@%p309 bra 	$L__BB2_301;
	add.s32 	%r4794, %r576, -2;
	and.b32  	%r590, %r589, 3;
	setp.lt.u32 	%p314, %r4794, 3;
	mov.b32 	%r5889, 0;
	@%p314 bra 	$L__BB2_294;
	and.b32  	%r5889, %r589, -4;
	mov.b32 	%r5887, 0;
$L__BB2_293:
	ld.param.u32 	%r5598, [_Z10ponerBombaPiiiiiiS_iiP17curandStateXORWOW_param_1];
	ld.global.v2.u32 	{%r4796, %r4797}, [%rd2];
	shr.u32 	%r4798, %r4797, 2;
	xor.b32  	%r4799, %r4798, %r4797;
	ld.global.v2.u32 	{%r4800, %r4801}, [%rd2+8];
	ld.global.v2.u32 	{%r4802, %r4803}, [%rd2+16];
	st.global.v2.u32 	[%rd2+8], {%r4801, %r4802};
	shl.b32 	%r4804, %r4803, 4;
	shl.b32 	%r4805, %r4799, 1;
	xor.b32  	%r4806, %r4805, %r4804;
	xor.b32  	%r4807, %r4806, %r4799;
	xor.b32  	%r4808, %r4807, %r4803;
	st.global.v2.u32 	[%rd2+16], {%r4803, %r4808};
	add.s32 	%r4809, %r4796, 362437;
	st.global.v2.u32 	[%rd2], {%r4809, %r4800};
	add.s32 	%r4810, %r4808, %r4809;
	cvt.rn.f32.u32 	%f418, %r4810;
	fma.rn.f32 	%f419, %f418, 0f2F800000, 0f2F000000;
	mul.f32 	%f420, %f419, 0f40800000;
	cvt.rzi.s32.f32 	%r4811, %f420;
	add.s32 	%r4812, %r4811, 1;
	mad.lo.s32 	%r4813, %r5887, %r5598, %r577;
	mul.wide.s32 	%rd538, %r4813, 4;
	add.s64 	%rd539, %rd3, %rd538;
	st.global.u32 	[%rd539], %r4812;
	ld.global.v2.u32 	{%r4814, %r4815}, [%rd2];
	shr.u32 	%r4816, %r4815, 2;
	xor.b32  	%r4817, %r4816, %r4815;
	ld.global.v2.u32 	{%r4818, %r4819}, [%rd2+8];
	ld.global.v2.u32 	{%r4820, %r4821}, [%rd2+16];
	st.global.v2.u32 	[%rd2+8], {%r4819, %r4820};
	shl.b32 	%r4822, %r4821, 4;
	shl.b32 	%r4823, %r4817, 1;
	xor.b32  	%r4824, %r4823, %r4822;
	xor.b32  	%r4825, %r4824, %r4817;
	xor.b32  	%r4826, %r4825, %r4821;
	st.global.v2.u32 	[%rd2+16], {%r4821, %r4826};
	add.s32 	%r4827, %r4814, 362437;
	st.global.v2.u32 	[%rd2], {%r4827, %r4818};
	add.s32 	%r4828, %r4826, %r4827;
	cvt.rn.f32.u32 	%f421, %r4828;
	fma.rn.f32 	%f422, %f421, 0f2F800000, 0f2F000000;
	mul.f32 	%f423, %f422, 0f40800000;
	cvt.rzi.s32.f32 	%r4829, %f423;
	add.s32 	%r4830, %r4829, 1;
	add.s64 	%rd540, %rd539, %rd20;
	st.global.u32 	[%rd540], %r4830;
	ld.global.v2.u32 	{%r4831, %r4832}, [%rd2];
	shr.u32 	%r4833, %r4832, 2;
	xor.b32  	%r4834, %r4833, %r4832;
	ld.global.v2.u32 	{%r4835, %r4836}, [%rd2+8];
	ld.global.v2.u32 	{%r4837, %r4838}, [%rd2+16];
	st.global.v2.u32 	[%rd2+8], {%r4836, %r4837};
	shl.b32 	%r4839, %r4838, 4;
	shl.b32 	%r4840, %r4834, 1;
	xor.b32  	%r4841, %r4840, %r4839;
	xor.b32  	%r4842, %r4841, %r4834;
	xor.b32  	%r4843, %r4842, %r4838;
	st.global.v2.u32 	[%rd2+16], {%r4838, %r4843};
	add.s32 	%r4844, %r4831, 362437;
	st.global.v2.u32 	[%rd2], {%r4844, %r4835};
	add.s32 	%r4845, %r4843, %r4844;
	cvt.rn.f32.u32 	%f424, %r4845;
	fma.rn.f32 	%f425, %f424, 0f2F800000, 0f2F000000;
	mul.f32 	%f426, %f425, 0f40800000;
	cvt.rzi.s32.f32 	%r4846, %f426;
	add.s32 	%r4847, %r4846, 1;
	add.s64 	%rd541, %rd540, %rd20;
	st.global.u32 	[%rd541], %r4847;
	ld.global.v2.u32 	{%r4848, %r4849}, [%rd2];
	shr.u32 	%r4850, %r4849, 2;
	xor.b32  	%r4851, %r4850, %r4849;
	ld.global.v2.u32 	{%r4852, %r4853}, [%rd2+8];
	ld.global.v2.u32 	{%r4854, %r4855}, [%rd2+16];
	st.global.v2.u32 	[%rd2+8], {%r4853, %r4854};
	shl.b32 	%r4856, %r4855, 4;
	shl.b32 	%r4857, %r4851, 1;
	xor.b32  	%r4858, %r4857, %r4856;
	xor.b32  	%r4859, %r4858, %r4851;
	xor.b32  	%r4860, %r4859, %r4855;
	st.global.v2.u32 	[%rd2+16], {%r4855, %r4860};
	add.s32 	%r4861, %r4848, 362437;
	st.global.v2.u32 	[%rd2], {%r4861, %r4852};
	add.s32 	%r4862, %r4860, %r4861;
	cvt.rn.f32.u32 	%f427, %r4862;
	fma.rn.f32 	%f428, %f427, 0f2F800000, 0f2F000000;
	mul.f32 	%f429, %f428, 0f40800000;
	cvt.rzi.s32.f32 	%r4863, %f429;
	add.s32 	%r4864, %r4863, 1;
	add.s64 	%rd542, %rd541, %rd20;
	st.global.u32 	[%rd542], %r4864;
	add.s32 	%r5887, %r5887, 4;
	setp.ne.s32 	%p315, %r5887, %r5889;
	@%p315 bra 	$L__BB2_293;
$L__BB2_294:
	setp.eq.s32 	%p316, %r590, 0;
	@%p316 bra 	$L__BB2_307;
	mov.b32 	%r5890, 0;
$L__BB2_296:
	.pragma "nounroll";
	ld.param.u32 	%r5599, [_Z10ponerBombaPiiiiiiS_iiP17curandStateXORWOW_param_1];
	ld.global.v2.u32 	{%r4866, %r4867}, [%rd2];
	shr.u32 	%r4868, %r4867, 2;
	xor.b32  	%r4869, %r4868, %r4867;
	ld.global.v2.u32 	{%r4870, %r4871}, [%rd2+8];
	ld.global.v2.u32 	{%r4872, %r4873}, [%rd2+16];
	st.global.v2.u32 	[%rd2+8], {%r4871, %r4872};
	shl.b32 	%r4874, %r4873, 4;
	shl.b32 	%r4875, %r4869, 1;
	xor.b32  	%r4876, %r4875, %r4874;
	xor.b32  	%r4877, %r4876, %r4869;
	xor.b32  	%r4878, %r4877, %r4873;
	st.global.v2.u32 	[%rd2+16], {%r4873, %r4878};
	add.s32 	%r4879, %r4866, 362437;
	st.global.v2.u32 	[%rd2], {%r4879, %r4870};
	add.s32 	%r4880, %r4878, %r4879;
	cvt.rn.f32.u32 	%f430, %r4880;
	fma.rn.f32 	%f431, %f430, 0f2F800000, 0f2F000000;
	mul.f32 	%f432, %f431, 0f40800000;
	cvt.rzi.s32.f32 	%r4881, %f432;
	add.s32 	%r4882, %r4881, 1;
	mad.lo.s32 	%r4883, %r5889, %r5599, %r577;
	mul.wide.s32 	%rd543, %r4883, 4;
	add.s64 	%rd544, %rd3, %rd543;
	st.global.u32 	[%rd544], %r4882;
	add.s32 	%r5889, %r5889, 1;
	add.s32 	%r5890, %r5890, 1;
	setp.eq.s32 	%p317, %r5890, %r590;
	@%p317 bra 	$L__BB2_307;
	bra.uni 	$L__BB2_296;
$L__BB2_297:
	ld.param.u32 	%r5600, [_Z10ponerBombaPiiiiiiS_iiP17curandStateXORWOW_param_1];
	mul.wide.s32 	%rd545, %r5600, 4;
	add.s64 	%rd27, %rd6, %rd545;
	add.s64 	%rd28, %rd19, %rd545;
	setp.ne.s32 	%p318, %r1309, 1;
	@%p318 bra 	$L__BB2_299;
	shr.u32 	%r4945, %r5797, 2;
	xor.b32  	%r4946, %r4945, %r5797;
	st.global.v2.u32 	[%rd2+8], {%r5795, %r5794};
	shl.b32 	%r4947, %r5793, 4;
	shl.b32 	%r4948, %r4946, 1;
	xor.b32  	%r4949, %r4948, %r4947;
	xor.b32  	%r4950, %r4949, %r4946;
	xor.b32  	%r4951, %r4950, %r5793;
	st.global.v2.u32 	[%rd2+16], {%r5793, %r4951};
	mov.b32 	%r4952, 832457172;
	st.global.v2.u32 	[%rd2], {%r4952, %r5796};
	add.s32 	%r4953, %r4951, 832457172;
	cvt.rn.f32.u32 	%f445, %r4953;
	fma.rn.f32 	%f446, %f445, 0f2F800000, 0f2F000000;
	mul.f32 	%f447, %f446, 0f40800000;
	cvt.rzi.s32.f32 	%r4954, %f447;
	add.s32 	%r4955, %r4954, 1;
	st.global.u32 	[%rd28], %r4955;
	ld.global.v2.u32 	{%r4956, %r4957}, [%rd2];
	shr.u32 	%r4958, %r4957, 2;
	xor.b32  	%r4959, %r4958, %r4957;
	ld.global.v2.u32 	{%r4960, %r4961}, [%rd2+8];
	ld.global.v2.u32 	{%r4962, %r4963}, [%rd2+16];
	st.global.v2.u32 	[%rd2+8], {%r4961, %r4962};
	shl.b32 	%r4964, %r4963, 4;
	shl.b32 	%r4965, %r4959, 1;
	xor.b32  	%r4966, %r4965, %r4964;
	xor.b32  	%r4967, %r4966, %r4959;
	xor.b32  	%r4968, %r4967, %r4963;
	st.global.v2.u32 	[%rd2+16], {%r4963, %r4968};
	add.s32 	%r4969, %r4956, 362437;
	st.global.v2.u32 	[%rd2], {%r4969, %r4960};
	add.s32 	%r4970, %r4968, %r4969;
	cvt.rn.f32.u32 	%f448, %r4970;
	fma.rn.f32 	%f449, %f448, 0f2F800000, 0f2F000000;
	mul.f32 	%f450, %f449, 0f40800000;
	cvt.rzi.s32.f32 	%r4971, %f450;
	add.s32 	%r4972, %r4971, 1;
	st.global.u32 	[%rd6], %r4972;
	ld.global.v2.u32 	{%r4973, %r4974}, [%rd2];
	shr.u32 	%r4975, %r4974, 2;
	xor.b32  	%r4976, %r4975, %r4974;
	ld.global.v2.u32 	{%r4977, %r4978}, [%rd2+8];
	ld.global.v2.u32 	{%r4979, %r4980}, [%rd2+16];
	st.global.v2.u32 	[%rd2+8], {%r4978, %r4979};
	shl.b32 	%r4981, %r4980, 4;
	shl.b32 	%r4982, %r4976, 1;
	xor.b32  	%r4983, %r4982, %r4981;
	xor.b32  	%r4984, %r4983, %r4976;
	xor.b32  	%r4985, %r4984, %r4980;
	st.global.v2.u32 	[%rd2+16], {%r4980, %r4985};
	add.s32 	%r4986, %r4973, 362437;
	st.global.v2.u32 	[%rd2], {%r4986, %r4977};
	add.s32 	%r4987, %r4985, %r4986;
	cvt.rn.f32.u32 	%f451, %r4987;
	fma.rn.f32 	%f452, %f451, 0f2F800000, 0f2F000000;
	mul.f32 	%f453, %f452, 0f40800000;
	cvt.rzi.s32.f32 	%r4988, %f453;
	add.s32 	%r4989, %r4988, 1;
	st.global.u32 	[%rd27], %r4989;
	ld.global.v2.u32 	{%r4990, %r4991}, [%rd2];
	shr.u32 	%r4992, %r4991, 2;
	xor.b32  	%r4993, %r4992, %r4991;
	ld.global.v2.u32 	{%r4994, %r4995}, [%rd2+8];
	ld.global.v2.u32 	{%r4996, %r4997}, [%rd2+16];
	st.global.v2.u32 	[%rd2+8], {%r4995, %r4996};
	shl.b32 	%r4998, %r4997, 4;
	shl.b32 	%r4999, %r4993, 1;
	xor.b32  	%r5000, %r4999, %r4998;
	xor.b32  	%r5001, %r5000, %r4993;
	xor.b32  	%r5002, %r5001, %r4997;
	st.global.v2.u32 	[%rd2+16], {%r4997, %r5002};
	add.s32 	%r5003, %r4990, 362437;
	st.global.v2.u32 	[%rd2], {%r5003, %r4994};
	add.s32 	%r5004, %r5002, %r5003;
	cvt.rn.f32.u32 	%f454, %r5004;
	fma.rn.f32 	%f455, %f454, 0f2F800000, 0f2F000000;
	mul.f32 	%f456, %f455, 0f40800000;
	cvt.rzi.s32.f32 	%r5883, %f456;
	bra.uni 	$L__BB2_300;
$L__BB2_299:
	shr.u32 	%r4885, %r5797, 2;
	xor.b32  	%r4886, %r4885, %r5797;
	st.global.v2.u32 	[%rd2+8], {%r5795, %r5794};
	shl.b32 	%r4887, %r5793, 4;
	shl.b32 	%r4888, %r4886, 1;
	xor.b32  	%r4889, %r4888, %r4887;
	xor.b32  	%r4890, %r4889, %r4886;
	xor.b32  	%r4891, %r4890, %r5793;
	st.global.v2.u32 	[%rd2+16], {%r5793, %r4891};
	mov.b32 	%r4892, 832457172;
	st.global.v2.u32 	[%rd2], {%r4892, %r5796};
	add.s32 	%r4893, %r4891, 832457172;
	cvt.rn.f32.u32 	%f433, %r4893;
	fma.rn.f32 	%f434, %f433, 0f2F800000, 0f2F000000;
	mul.f32 	%f435, %f434, 0f40C00000;
	cvt.rzi.s32.f32 	%r4894, %f435;
	add.s32 	%r4895, %r4894, 1;
	st.global.u32 	[%rd28], %r4895;
	ld.global.v2.u32 	{%r4896, %r4897}, [%rd2];
	shr.u32 	%r4898, %r4897, 2;
	xor.b32  	%r4899, %r4898, %r4897;
	ld.global.v2.u32 	{%r4900, %r4901}, [%rd2+8];
	ld.global.v2.u32 	{%r4902, %r4903}, [%rd2+16];
	st.global.v2.u32 	[%rd2+8], {%r4901, %r4902};
	shl.b32 	%r4904, %r4903, 4;
	shl.b32 	%r4905, %r4899, 1;
	xor.b32  	%r4906, %r4905, %r4904;
	xor.b32  	%r4907, %r4906, %r4899;
	xor.b32  	%r4908, %r4907, %r4903;
	st.global.v2.u32 	[%rd2+16], {%r4903, %r4908};
	add.s32 	%r4909, %r4896, 362437;
	st.global.v2.u32 	[%rd2], {%r4909, %r4900};
	add.s32 	%r4910, %r4908, %r4909;
	cvt.rn.f32.u32 	%f436, %r4910;
	fma.rn.f32 	%f437, %f436, 0f2F800000, 0f2F000000;
	mul.f32 	%f438, %f437, 0f40C00000;
	cvt.rzi.s32.f32 	%r4911, %f438;
	add.s32 	%r4912, %r4911, 1;
	st.global.u32 	[%rd6], %r4912;
	ld.global.v2.u32 	{%r4913, %r4914}, [%rd2];
	shr.u32 	%r4915, %r4914, 2;
	xor.b32  	%r4916, %r4915, %r4914;
	ld.global.v2.u32 	{%r4917, %r4918}, [%rd2+8];
	ld.global.v2.u32 	{%r4919, %r4920}, [%rd2+16];
	st.global.v2.u32 	[%rd2+8], {%r4918, %r4919};
	shl.b32 	%r4921, %r4920, 4;
	shl.b32 	%r4922, %r4916, 1;
	xor.b32  	%r4923, %r4922, %r4921;
	xor.b32  	%r4924, %r4923, %r4916;
	xor.b32  	%r4925, %r4924, %r4920;
	st.global.v2.u32 	[%rd2+16], {%r4920, %r4925};
	add.s32 	%r4926, %r4913, 362437;
	st.global.v2.u32 	[%rd2], {%r4926, %r4917};
	add.s32 	%r4927, %r4925, %r4926;
	cvt.rn.f32.u32 	%f439, %r4927;
	fma.rn.f32 	%f440, %f439, 0f2F800000, 0f2F000000;
	mul.f32 	%f441, %f440, 0f40C00000;
	cvt.rzi.s32.f32 	%r4928, %f441;
	add.s32 	%r4929, %r4928, 1;
	st.global.u32 	[%rd27], %r4929;
	ld.global.v2.u32 	{%r4930, %r4931}, [%rd2];
	shr.u32 	%r4932, %r4931, 2;
	xor.b32  	%r4933, %r4932, %r4931;
	ld.global.v2.u32 	{%r4934, %r4935}, [%rd2+8];
	ld.global.v2.u32 	{%r4936, %r4937}, [%rd2+16];
	st.global.v2.u32 	[%rd2+8], {%r4935, %r4936};
	shl.b32 	%r4938, %r4937, 4;
	shl.b32 	%r4939, %r4933, 1;
	xor.b32  	%r4940, %r4939, %r4938;
	xor.b32  	%r4941, %r4940, %r4933;
	xor.b32  	%r4942, %r4941, %r4937;
	st.global.v2.u32 	[%rd2+16], {%r4937, %r4942};
	add.s32 	%r4943, %r4930, 362437;
	st.global.v2.u32 	[%rd2], {%r4943, %r4934};
	add.s32 	%r4944, %r4942, %r4943;
	cvt.rn.f32.u32 	%f442, %r4944;
	fma.rn.f32 	%f443, %f442, 0f2F800000, 0f2F000000;
	mul.f32 	%f444, %f443, 0f40C00000;
	cvt.rzi.s32.f32 	%r5883, %f444;
$L__BB2_300:
	add.s32 	%r5005, %r5883, 1;
	st.global.u32 	[%rd22], %r5005;
	mov.b32 	%r5006, -1;
	st.global.u32 	[%rd19], %r5006;
	bra.uni 	$L__BB2_308;
$L__BB2_301:
	add.s32 	%r4703, %r576, -2;
	and.b32  	%r599, %r589, 3;
	setp.lt.u32 	%p310, %r4703, 3;
	mov.b32 	%r5893, 0;
	@%p310 bra 	$L__BB2_304;
	and.b32  	%r5893, %r589, -4;
	mov.b32 	%r5892, 0;
$L__BB2_303:
	ld.param.u32 	%r5596, [_Z10ponerBombaPiiiiiiS_iiP17curandStateXORWOW_param_1];
	ld.global.v2.u32 	{%r4705, %r4706}, [%rd2];
	shr.u32 	%r4707, %r4706, 2;
	xor.b32  	%r4708, %r4707, %r4706;
	ld.global.v2.u32 	{%r4709, %r4710}, [%rd2+8];
	ld.global.v2.u32 	{%r4711, %r4712}, [%rd2+16];
	st.global.v2.u32 	[%rd2+8], {%r4710, %r4711};
	shl.b32 	%r4713, %r4712, 4;
	shl.b32 	%r4714, %r4708, 1;
	xor.b32  	%r4715, %r4714, %r4713;
	xor.b32  	%r4716, %r4715, %r4708;
	xor.b32  	%r4717, %r4716, %r4712;
	st.global.v2.u32 	[%rd2+16], {%r4712, %r4717};
	add.s32 	%r4718, %r4705, 362437;
	st.global.v2.u32 	[%rd2], {%r4718, %r4709};
	add.s32 	%r4719, %r4717, %r4718;
	cvt.rn.f32.u32 	%f403, %r4719;
	fma.rn.f32 	%f404, %f403, 0f2F800000, 0f2F000000;
	mul.f32 	%f405, %f404, 0f40C00000;
	cvt.rzi.s32.f32 	%r4720, %f405;
	add.s32 	%r4721, %r4720, 1;
	mad.lo.s32 	%r4722, %r5892, %r5596, %r577;
	mul.wide.s32 	%rd531, %r4722, 4;
	add.s64 	%rd532, %rd3, %rd531;
	st.global.u32 	[%rd532], %r4721;
	ld.global.v2.u32 	{%r4723, %r4724}, [%rd2];
	shr.u32 	%r4725, %r4724, 2;
	xor.b32  	%r4726, %r4725, %r4724;
	ld.global.v2.u32 	{%r4727, %r4728}, [%rd2+8];
	ld.global.v2.u32 	{%r4729, %r4730}, [%rd2+16];
	st.global.v2.u32 	[%rd2+8], {%r4728, %r4729};
	shl.b32 	%r4731, %r4730, 4;
	shl.b32 	%r4732, %r4726, 1;
	xor.b32  	%r4733, %r4732, %r4731;
	xor.b32  	%r4734, %r4733, %r4726;
	xor.b32  	%r4735, %r4734, %r4730;
	st.global.v2.u32 	[%rd2+16], {%r4730, %r4735};
	add.s32 	%r4736, %r4723, 362437;
	st.global.v2.u32 	[%rd2], {%r4736, %r4727};
	add.s32 	%r4737, %r4735, %r4736;
	cvt.rn.f32.u32 	%f406, %r4737;
	fma.rn.f32 	%f407, %f406, 0f2F800000, 0f2F000000;
	mul.f32 	%f408, %f407, 0f40C00000;
	cvt.rzi.s32.f32 	%r4738, %f408;
	add.s32 	%r4739, %r4738, 1;
	add.s64 	%rd533, %rd532, %rd20;
	st.global.u32 	[%rd533], %r4739;
	ld.global.v2.u32 	{%r4740, %r4741}, [%rd2];
	shr.u32 	%r4742, %r4741, 2;
	xor.b32  	%r4743, %r4742, %r4741;
	ld.global.v2.u32 	{%r4744, %r4745}, [%rd2+8];
	ld.global.v2.u32 	{%r4746, %r4747}, [%rd2+16];
	st.global.v2.u32 	[%rd2+8], {%r4745, %r4746};
	shl.b32 	%r4748, %r4747, 4;
	shl.b32 	%r4749, %r4743, 1;
	xor.b32  	%r4750, %r4749, %r4748;
	xor.b32  	%r4751, %r4750, %r4743;
	xor.b32  	%r4752, %r4751, %r4747;
	st.global.v2.u32 	[%rd2+16], {%r4747, %r4752};
	add.s32 	%r4753, %r4740, 362437;
	st.global.v2.u32 	[%rd2], {%r4753, %r4744};
	add.s32 	%r4754, %r4752, %r4753;
	cvt.rn.f32.u32 	%f409, %r4754;
	fma.rn.f32 	%f410, %f409, 0f2F800000, 0f2F000000;
	mul.f32 	%f411, %f410, 0f40C00000;
	cvt.rzi.s32.f32 	%r4755, %f411;
	add.s32 	%r4756, %r4755, 1;
	add.s64 	%rd534, %rd533, %rd20;
	st.global.u32 	[%rd534], %r4756;
	ld.global.v2.u32 	{%r4757, %r4758}, [%rd2];
	shr.u32 	%r4759, %r4758, 2;
	xor.b32  	%r4760, %r4759, %r4758;
	ld.global.v2.u32 	{%r4761, %r4762}, [%rd2+8];
	ld.global.v2.u32 	{%r4763, %r4764}, [%rd2+16];
	st.global.v2.u32 	[%rd2+8], {%r4762, %r4763};
	shl.b32 	%r4765, %r4764, 4;
	shl.b32 	%r4766, %r4760, 1;
	xor.b32  	%r4767, %r4766, %r4765;
	xor.b32  	%r4768, %r4767, %r4760;
	xor.b32  	%r4769, %r4768, %r4764;
	st.global.v2.u32 	[%rd2+16], {%r4764, %r4769};
	add.s32 	%r4770, %r4757, 362437;
	st.global.v2.u32 	[%rd2], {%r4770, %r4761};
	add.s32 	%r4771, %r4769, %r4770;
	cvt.rn.f32.u32 	%f412, %r4771;
	fma.rn.f32 	%f413, %f412, 0f2F800000, 0f2F000000;
	mul.f32 	%f414, %f413, 0f40C00000;
	cvt.rzi.s32.f32 	%r4772, %f414;
	add.s32 	%r4773, %r4772, 1;
	add.s64 	%rd535, %rd534, %rd20;
	st.global.u32 	[%rd535], %r4773;
	add.s32 	%r5892, %r5892, 4;
	setp.ne.s32 	%p311, %r5892, %r5893;
	@%p311 bra 	$L__BB2_303;
$L__BB2_304:
	setp.eq.s32 	%p312, %r599, 0;
	@%p312 bra 	$L__BB2_307;
	mov.b32 	%r5895, 0;
$L__BB2_306:
	.pragma "nounroll";
	ld.param.u32 	%r5597, [_Z10ponerBombaPiiiiiiS_iiP17curandStateXORWOW_param_1];
	ld.global.v2.u32 	{%r4775, %r4776}, [%rd2];
	shr.u32 	%r4777, %r4776, 2;
	xor.b32  	%r4778, %r4777, %r4776;
	ld.global.v2.u32 	{%r4779, %r4780}, [%rd2+8];
	ld.global.v2.u32 	{%r4781, %r4782}, [%rd2+16];
	st.global.v2.u32 	[%rd2+8], {%r4780, %r4781};
	shl.b32 	%r4783, %r4782, 4;
	shl.b32 	%r4784, %r4778, 1;
	xor.b32  	%r4785, %r4784, %r4783;
	xor.b32  	%r4786, %r4785, %r4778;
	xor.b32  	%r4787, %r4786, %r4782;
	st.global.v2.u32 	[%rd2+16], {%r4782, %r4787};
	add.s32 	%r4788, %r4775, 362437;
	st.global.v2.u32 	[%rd2], {%r4788, %r4779};
	add.s32 	%r4789, %r4787, %r4788;
	cvt.rn.f32.u32 	%f415, %r4789;
	fma.rn.f32 	%f416, %f415, 0f2F800000, 0f2F000000;
	mul.f32 	%f417, %f416, 0f40C00000;
	cvt.rzi.s32.f32 	%r4790, %f417;
	add.s32 	%r4791, %r4790, 1;
	mad.lo.s32 	%r4792, %r5893, %r5597, %r577;
	mul.wide.s32 	%rd536, %r4792, 4;
	add.s64 	%rd537, %rd3, %rd536;
	st.global.u32 	[%rd537], %r4791;
	add.s32 	%r5893, %r5893, 1;
	add.s32 	%r5895, %r5895, 1;
	setp.ne.s32 	%p313, %r5895, %r599;
	@%p313 bra 	$L__BB2_306;
$L__BB2_307:
	mov.b32 	%r4884, -1;
	st.global.u32 	[%rd22], %r4884;
$L__BB2_308:
	ld.param.u64 	%rd616, [_Z10ponerBombaPiiiiiiS_iiP17curandStateXORWOW_param_6];
	cvta.to.global.u64 	%rd546, %rd616;
	ld.global.u32 	%r5007, [%rd546];
	add.s32 	%r5008, %r5007, 1;
	st.global.u32 	[%rd546], %r5008;
	bra.uni 	$L__BB2_562;
$L__BB2_309:
	setp.ne.s32 	%p111, %r107, %r108;
	@%p111 bra 	$L__BB2_393;
	ld.param.u32 	%r5533, [_Z10ponerBombaPiiiiiiS_iiP17curandStateXORWOW_param_1];
	mad.lo.s32 	%r610, %r5533, -3, %r1;
	cvt.s64.s32 	%rd620, %r610;
	mul.wide.s32 	%rd279, %r610, 4;
	add.s64 	%rd30, %rd3, %rd279;
	ld.global.u32 	%r2982, [%rd30];
	setp.ne.s32 	%p112, %r107, %r2982;
	@%p112 bra 	$L__BB2_393;
	ld.param.u32 	%r5534, [_Z10ponerBombaPiiiiiiS_iiP17curandStateXORWOW_param_1];
	shl.b32 	%r2983, %r5534, 1;
	sub.s32 	%r611, %r1, %r2983;
	mul.wide.s32 	%rd31, %r5534, 4;
	add.s64 	%rd32, %rd30, %rd31;
	ld.global.u32 	%r2984, [%rd32];
	setp.ne.s32 	%p113, %r107, %r2984;
	@%p113 bra 	$L__BB2_393;
	ld.param.u32 	%r5535, [_Z10ponerBombaPiiiiiiS_iiP17curandStateXORWOW_param_1];
	sub.s32 	%r612, %r1, %r5535;
	add.s64 	%rd280, %rd32, %rd31;
	ld.global.u32 	%r2985, [%rd280];
	setp.ne.s32 	%p114, %r107, %r2985;
	@%p114 bra 	$L__BB2_393;
	ld.param.u32 	%r5536, [_Z10ponerBombaPiiiiiiS_iiP17curandStateXORWOW_param_1];
	shl.b32 	%r2986, %r5536, 2;
	add.s32 	%r613, %r610, %r2986;
	add.s64 	%rd33, %rd6, %rd31;
	ld.global.u32 	%r2987, [%rd33];
	setp.ne.s32 	%p115, %r107, %r2987;
	@%p115 bra 	$L__BB2_393;
	mov.u64 	%rd415, $str$10;
	cvta.global.u64 	%rd416, %rd415;
	{ // callseq 21, 0
	.param .b64 param0;
	st.param.b64 	[param0], %rd416;
	.param .b64 param1;
	st.param.b64 	[param1], 0;
	.param .b32 retval0;
	call.uni (retval0), 
	vprintf, 
	(
	param0, 
	param1
	);
	ld.param.b32 	%r4012, [retval0];
	} // callseq 21
	st.shared.u32 	[_ZZ10ponerBombaPiiiiiiS_iiP17curandStateXORWOWE13arr_adyacente], %r610;
	st.shared.u32 	[_ZZ10ponerBombaPiiiiiiS_iiP17curandStateXORWOWE13arr_adyacente+4], %r611;
	st.shared.u32 	[_ZZ10ponerBombaPiiiiiiS_iiP17curandStateXORWOWE13arr_adyacente+8], %r612;
	st.shared.u32 	[_ZZ10ponerBombaPiiiiiiS_iiP17curandStateXORWOWE13arr_adyacente+12], %r1;
	st.shared.u32 	[_ZZ10ponerBombaPiiiiiiS_iiP17curandStateXORWOWE13arr_adyacente+16], %r613;
	mov.b32 	%r5919, 1593684748;
	mov.b32 	%r4014, 832094735;
	st.global.v2.u32 	[%rd2], {%r4014, %r5919};
	mov.b32 	%r5917, -123459836;
	mov.b32 	%r5918, 1111207954;
	st.global.v2.u32 	[%rd2+8], {%r5918, %r5917};
	mov.b32 	%r5915, 1476011280;
	mov.b32 	%r5916, -589760388;
	st.global.v2.u32 	[%rd2+16], {%r5916, %r5915};
	setp.eq.s32 	%p223, %r610, 0;
	@%p223 bra 	$L__BB2_356;
	mov.b32 	%r5901, 0;
	mov.b32 	%r5919, 1593684748;
	mov.b32 	%r5918, 1111207954;
	mov.b32 	%r5917, -123459836;
	mov.b32 	%r5916, -589760388;
	mov.b32 	%r5915, 1476011280;
	mov.u64 	%rd419, precalc_xorwow_matrix;
$L__BB2_316:
	and.b64  	%rd417, %rd620, 3;
	setp.eq.s64 	%p224, %rd417, 0;
	@%p224 bra 	$L__BB2_355;
	mul.wide.u32 	%rd418, %r5901, 3200;
	add.s64 	%rd35, %rd419, %rd418;
	mov.b32 	%r5902, 0;
$L__BB2_318:
	mov.b32 	%r5915, 0;
	mov.u32 	%r5916, %r5915;
	mov.u32 	%r5917, %r5915;
	mov.u32 	%r5918, %r5915;
	mov.u32 	%r5919, %r5915;
	mov.u32 	%r5908, %r5915;
$L__BB2_319:
	mul.wide.u32 	%rd420, %r5908, 4;
	add.s64 	%rd421, %rd2, %rd420;
	ld.global.u32 	%r627, [%rd421+4];
	mov.b32 	%r5914, 0;
$L__BB2_320:
	.pragma "nounroll";
	shr.u32 	%r4024, %r627, %r5914;
	and.b32  	%r4025, %r4024, 1;
	setp.eq.b32 	%p225, %r4025, 1;
	not.pred 	%p226, %p225;
	shl.b32 	%r4026, %r5908, 5;
	add.s32 	%r4027, %r4026, %r5914;
	mul.lo.s32 	%r4028, %r4027, 5;
	mul.wide.u32 	%rd422, %r4028, 4;
	add.s64 	%rd36, %rd35, %rd422;
	@%p226 bra 	$L__BB2_322;
	ld.global.u32 	%r4029, [%rd36];
	xor.b32  	%r5919, %r5919, %r4029;
	ld.global.u32 	%r4030, [%rd36+4];
	xor.b32  	%r5918, %r5918, %r4030;
	ld.global.u32 	%r4031, [%rd36+8];
	xor.b32  	%r5917, %r5917, %r4031;
	ld.global.u32 	%r4032, [%rd36+12];
	xor.b32  	%r5916, %r5916, %r4032;
	ld.global.u32 	%r4033, [%rd36+16];
	xor.b32  	%r5915, %r5915, %r4033;
$L__BB2_322:
	and.b32  	%r4035, %r4024, 2;
	setp.eq.s32 	%p227, %r4035, 0;
	@%p227 bra 	$L__BB2_324;
	ld.global.u32 	%r4036, [%rd36+20];
	xor.b32  	%r5919, %r5919, %r4036;
	ld.global.u32 	%r4037, [%rd36+24];
	xor.b32  	%r5918, %r5918, %r4037;
	ld.global.u32 	%r4038, [%rd36+28];
	xor.b32  	%r5917, %r5917, %r4038;
	ld.global.u32 	%r4039, [%rd36+32];
	xor.b32  	%r5916, %r5916, %r4039;
	ld.global.u32 	%r4040, [%rd36+36];
	xor.b32  	%r5915, %r5915, %r4040;
$L__BB2_324:
	and.b32  	%r4042, %r4024, 4;
	setp.eq.s32 	%p228, %r4042, 0;
	@%p228 bra 	$L__BB2_326;
	ld.global.u32 	%r4043, [%rd36+40];
	xor.b32  	%r5919, %r5919, %r4043;
	ld.global.u32 	%r4044, [%rd36+44];
	xor.b32  	%r5918, %r5918, %r4044;
	ld.global.u32 	%r4045, [%rd36+48];
	xor.b32  	%r5917, %r5917, %r4045;
	ld.global.u32 	%r4046, [%rd36+52];
	xor.b32  	%r5916, %r5916, %r4046;
	ld.global.u32 	%r4047, [%rd36+56];
	xor.b32  	%r5915, %r5915, %r4047;
$L__BB2_326:
	and.b32  	%r4049, %r4024, 8;
	setp.eq.s32 	%p229, %r4049, 0;
	@%p229 bra 	$L__BB2_328;
	ld.global.u32 	%r4050, [%rd36+60];
	xor.b32  	%r5919, %r5919, %r4050;
	ld.global.u32 	%r4051, [%rd36+64];
	xor.b32  	%r5918, %r5918, %r4051;
	ld.global.u32 	%r4052, [%rd36+68];
	xor.b32  	%r5917, %r5917, %r4052;
	ld.global.u32 	%r4053, [%rd36+72];
	xor.b32  	%r5916, %r5916, %r4053;
	ld.global.u32 	%r4054, [%rd36+76];
	xor.b32  	%r5915, %r5915, %r4054;
$L__BB2_328:
	and.b32  	%r4056, %r4024, 16;
	setp.eq.s32 	%p230, %r4056, 0;
	@%p230 bra 	$L__BB2_330;
	ld.global.u32 	%r4057, [%rd36+80];
	xor.b32  	%r5919, %r5919, %r4057;
	ld.global.u32 	%r4058, [%rd36+84];
	xor.b32  	%r5918, %r5918, %r4058;
	ld.global.u32 	%r4059, [%rd36+88];
	xor.b32  	%r5917, %r5917, %r4059;
	ld.global.u32 	%r4060, [%rd36+92];
	xor.b32  	%r5916, %r5916, %r4060;
	ld.global.u32 	%r4061, [%rd36+96];
	xor.b32  	%r5915, %r5915, %r4061;
$L__BB2_330:
	and.b32  	%r4063, %r4024, 32;
	setp.eq.s32 	%p231, %r4063, 0;
	@%p231 bra 	$L__BB2_332;
	ld.global.u32 	%r4064, [%rd36+100];
	xor.b32  	%r5919, %r5919, %r4064;
	ld.global.u32 	%r4065, [%rd36+104];
	xor.b32  	%r5918, %r5918, %r4065;
	ld.global.u32 	%r4066, [%rd36+108];
	xor.b32  	%r5917, %r5917, %r4066;
	ld.global.u32 	%r4067, [%rd36+112];
	xor.b32  	%r5916, %r5916, %r4067;
	ld.global.u32 	%r4068, [%rd36+116];
	xor.b32  	%r5915, %r5915, %r4068;
$L__BB2_332:
	and.b32  	%r4070, %r4024, 64;
	setp.eq.s32 	%p232, %r4070, 0;
	@%p232 bra 	$L__BB2_334;
	ld.global.u32 	%r4071, [%rd36+120];
	xor.b32  	%r5919, %r5919, %r4071;
	ld.global.u32 	%r4072, [%rd36+124];
	xor.b32  	%r5918, %r5918, %r4072;
	ld.global.u32 	%r4073, [%rd36+128];
	xor.b32  	%r5917, %r5917, %r4073;
	ld.global.u32 	%r4074, [%rd36+132];
	xor.b32  	%r5916, %r5916, %r4074;
	ld.global.u32 	%r4075, [%rd36+136];
	xor.b32  	%r5915, %r5915, %r4075;
$L__BB2_334:
	and.b32  	%r4077, %r4024, 128;
	setp.eq.s32 	%p233, %r4077, 0;
	@%p233 bra 	$L__BB2_336;
	ld.global.u32 	%r4078, [%rd36+140];
	xor.b32  	%r5919, %r5919, %r4078;
	ld.global.u32 	%r4079, [%rd36+144];
	xor.b32  	%r5918, %r5918, %r4079;
	ld.global.u32 	%r4080, [%rd36+148];
	xor.b32  	%r5917, %r5917, %r4080;
	ld.global.u32 	%r4081, [%rd36+152];
	xor.b32  	%r5916, %r5916, %r4081;
	ld.global.u32 	%r4082, [%rd36+156];
	xor.b32  	%r5915, %r5915, %r4082;
$L__BB2_336:
	and.b32  	%r4084, %r4024, 256;
	setp.eq.s32 	%p234, %r4084, 0;
	@%p234 bra 	$L__BB2_338;
	ld.global.u32 	%r4085, [%rd36+160];
	xor.b32  	%r5919, %r5919, %r4085;
	ld.global.u32 	%r4086, [%rd36+164];
	xor.b32  	%r5918, %r5918, %r4086;
	ld.global.u32 	%r4087, [%rd36+168];
	xor.b32  	%r5917, %r5917, %r4087;
	ld.global.u32 	%r4088, [%rd36+172];
	xor.b32  	%r5916, %r5916, %r4088;
	ld.global.u32 	%r4089, [%rd36+176];
	xor.b32  	%r5915, %r5915, %r4089;
$L__BB2_338:
	and.b32  	%r4091, %r4024, 512;
	setp.eq.s32 	%p235, %r4091, 0;
	@%p235 bra 	$L__BB2_340;
	ld.global.u32 	%r4092, [%rd36+180];
	xor.b32  	%r5919, %r5919, %r4092;
	ld.global.u32 	%r4093, [%rd36+184];
	xor.b32  	%r5918, %r5918, %r4093;
	ld.global.u32 	%r4094, [%rd36+188];
	xor.b32  	%r5917, %r5917, %r4094;
	ld.global.u32 	%r4095, [%rd36+192];
	xor.b32  	%r5916, %r5916, %r4095;
	ld.global.u32 	%r4096, [%rd36+196];
	xor.b32  	%r5915, %r5915, %r4096;
$L__BB2_340:
	and.b32  	%r4098, %r4024, 1024;
	setp.eq.s32 	%p236, %r4098, 0;
	@%p236 bra 	$L__BB2_342;
	ld.global.u32 	%r4099, [%rd36+200];
	xor.b32  	%r5919, %r5919, %r4099;
	ld.global.u32 	%r4100, [%rd36+204];
	xor.b32  	%r5918, %r5918, %r4100;
	ld.global.u32 	%r4101, [%rd36+208];
	xor.b32  	%r5917, %r5917, %r4101;
	ld.global.u32 	%r4102, [%rd36+212];
	xor.b32  	%r5916, %r5916, %r4102;
	ld.global.u32 	%r4103, [%rd36+216];
	xor.b32  	%r5915, %r5915, %r4103;
$L__BB2_342:
	and.b32  	%r4105, %r4024, 2048;
	setp.eq.s32 	%p237, %r4105, 0;
	@%p237 bra 	$L__BB2_344;
	ld.global.u32 	%r4106, [%rd36+220];
	xor.b32  	%r5919, %r5919, %r4106;
	ld.global.u32 	%r4107, [%rd36+224];
	xor.b32  	%r5918, %r5918, %r4107;
	ld.global.u32 	%r4108, [%rd36+228];
	xor.b32  	%r5917, %r5917, %r4108;
	ld.global.u32 	%r4109, [%rd36+232];
	xor.b32  	%r5916, %r5916, %r4109;
	ld.global.u32 	%r4110, [%rd36+236];
	xor.b32  	%r5915, %r5915, %r4110;
$L__BB2_344:
	and.b32  	%r4112, %r4024, 4096;
	setp.eq.s32 	%p238, %r4112, 0;
	@%p238 bra 	$L__BB2_346;
	ld.global.u32 	%r4113, [%rd36+240];
	xor.b32  	%r5919, %r5919, %r4113;
	ld.global.u32 	%r4114, [%rd36+244];
	xor.b32  	%r5918, %r5918, %r4114;
	ld.global.u32 	%r4115, [%rd36+248];
	xor.b32  	%r5917, %r5917, %r4115;
	ld.global.u32 	%r4116, [%rd36+252];
	xor.b32  	%r5916, %r5916, %r4116;
	ld.global.u32 	%r4117, [%rd36+256];
	xor.b32  	%r5915, %r5915, %r4117;
$L__BB2_346:
	and.b32  	%r4119, %r4024, 8192;
	setp.eq.s32 	%p239, %r4119, 0;
	@%p239 bra 	$L__BB2_348;
	ld.global.u32 	%r4120, [%rd36+260];
	xor.b32  	%r5919, %r5919, %r4120;
	ld.global.u32 	%r4121, [%rd36+264];
	xor.b32  	%r5918, %r5918, %r4121;
	ld.global.u32 	%r4122, [%rd36+268];
	xor.b32  	%r5917, %r5917, %r4122;
	ld.global.u32 	%r4123, [%rd36+272];
	xor.b32  	%r5916, %r5916, %r4123;
	ld.global.u32 	%r4124, [%rd36+276];
	xor.b32  	%r5915, %r5915, %r4124;
$L__BB2_348:
	and.b32  	%r4126, %r4024, 16384;
	setp.eq.s32 	%p240, %r4126, 0;
	@%p240 bra 	$L__BB2_350;
	ld.global.u32 	%r4127, [%rd36+280];
	xor.b32  	%r5919, %r5919, %r4127;
	ld.global.u32 	%r4128, [%rd36+284];
	xor.b32  	%r5918, %r5918, %r4128;
	ld.global.u32 	%r4129, [%rd36+288];
	xor.b32  	%r5917, %r5917, %r4129;
	ld.global.u32 	%r4130, [%rd36+292];
	xor.b32  	%r5916, %r5916, %r4130;
	ld.global.u32 	%r4131, [%rd36+296];
	xor.b32  	%r5915, %r5915, %r4131;
$L__BB2_350:
	and.b32  	%r4133, %r4024, 32768;
	setp.eq.s32 	%p241, %r4133, 0;
	@%p241 bra 	$L__BB2_352;
	ld.global.u32 	%r4134, [%rd36+300];
	xor.b32  	%r5919, %r5919, %r4134;
	ld.global.u32 	%r4135, [%rd36+304];
	xor.b32  	%r5918, %r5918, %r4135;
	ld.global.u32 	%r4136, [%rd36+308];
	xor.b32  	%r5917, %r5917, %r4136;
	ld.global.u32 	%r4137, [%rd36+312];
	xor.b32  	%r5916, %r5916, %r4137;
	ld.global.u32 	%r4138, [%rd36+316];
	xor.b32  	%r5915, %r5915, %r4138;
$L__BB2_352:
	add.s32 	%r5914, %r5914, 16;
	setp.ne.s32 	%p242, %r5914, 32;
	@%p242 bra 	$L__BB2_320;
	shl.b32 	%r4139, %r5908, 5;
	mad.lo.s32 	%r4140, %r5908, -31, %r4139;
	add.s32 	%r5908, %r4140, 1;
	setp.ne.s32 	%p243, %r5908, 5;
	@%p243 bra 	$L__BB2_319;
	st.global.u32 	[%rd2+4], %r5919;
	st.global.u32 	[%rd2+8], %r5918;
	st.global.u32 	[%rd2+12], %r5917;
	st.global.u32 	[%rd2+16], %r5916;
	st.global.u32 	[%rd2+20], %r5915;
	add.s32 	%r5902, %r5902, 1;
	cvt.u32.u64 	%r4141, %rd620;
	and.b32  	%r4142, %r4141, 3;
	setp.lt.u32 	%p244, %r5902, %r4142;
	@%p244 bra 	$L__BB2_318;
$L__BB2_355:
	shr.u64 	%rd37, %rd620, 2;
	add.s32 	%r5901, %r5901, 1;
	setp.gt.u64 	%p245, %rd620, 3;
	mov.u64 	%rd620, %rd37;
	@%p245 bra 	$L__BB2_316;
$L__BB2_356:
	ld.param.u32 	%r5573, [_Z10ponerBombaPiiiiiiS_iiP17curandStateXORWOW_param_1];
	mov.b32 	%r4143, 0;
	st.global.v2.u32 	[%rd2+24], {%r4143, %r4143};
	st.global.u32 	[%rd2+32], %r4143;
	mov.b64 	%rd423, 0;
	st.global.u64 	[%rd2+40], %rd423;
	div.s32 	%r808, %r610, %r5573;
	mul.lo.s32 	%r4144, %r808, %r5573;
	sub.s32 	%r809, %r610, %r4144;
	setp.eq.s32 	%p246, %r808, 0;
	@%p246 bra 	$L__BB2_381;
	ld.param.u32 	%r5574, [_Z10ponerBombaPiiiiiiS_iiP17curandStateXORWOW_param_1];
	shl.b32 	%r4145, %r5574, 1;
	sub.s32 	%r4146, %r1, %r4145;
	div.s32 	%r4147, %r4146, %r5574;
	setp.eq.s32 	%p247, %r4147, 0;
	@%p247 bra 	$L__BB2_381;
	ld.param.u32 	%r5575, [_Z10ponerBombaPiiiiiiS_iiP17curandStateXORWOW_param_1];
	sub.s32 	%r4148, %r1, %r5575;
	div.s32 	%r4149, %r4148, %r5575;
	setp.eq.s32 	%p248, %r4149, 0;
	@%p248 bra 	$L__BB2_381;
	ld.param.u32 	%r5576, [_Z10ponerBombaPiiiiiiS_iiP17curandStateXORWOW_param_1];
	div.s32 	%r4150, %r1, %r5576;
	setp.eq.s32 	%p249, %r4150, 0;
	@%p249 bra 	$L__BB2_381;
	ld.param.u32 	%r5577, [_Z10ponerBombaPiiiiiiS_iiP17curandStateXORWOW_param_1];
	div.s32 	%r4151, %r613, %r5577;
	setp.eq.s32 	%p250, %r4151, 0;
	@%p250 bra 	$L__BB2_381;
	setp.lt.s32 	%p251, %r1308, 1;
	@%p251 bra 	$L__BB2_373;
	add.s32 	%r4153, %r1308, -1;
	and.b32  	%r810, %r1308, 7;
	setp.lt.u32 	%p252, %r4153, 7;
	mov.b32 	%r6006, 0;
	@%p252 bra 	$L__BB2_365;
	and.b32  	%r6006, %r1308, 2147483640;
	mov.b32 	%r6013, 0;
$L__BB2_364:
	.pragma "nounroll";
	ld.param.u32 	%r5578, [_Z10ponerBombaPiiiiiiS_iiP17curandStateXORWOW_param_1];
	not.b32 	%r4155, %r6013;
	mul.lo.s32 	%r4156, %r5578, %r4155;
	mul.wide.s32 	%rd424, %r4156, 4;
	add.s64 	%rd425, %rd30, %rd424;
	ld.global.u32 	%r4157, [%rd425];
	add.s64 	%rd426, %rd33, %rd424;
	st.global.u32 	[%rd426], %r4157;
	sub.s32 	%r4158, -2, %r6013;
	mul.lo.s32 	%r4159, %r5578, %r4158;
	mul.wide.s32 	%rd427, %r4159, 4;
	add.s64 	%rd428, %rd30, %rd427;
	ld.global.u32 	%r4160, [%rd428];
	add.s64 	%rd429, %rd33, %rd427;
	st.global.u32 	[%rd429], %r4160;
	sub.s32 	%r4161, -3, %r6013;
	mul.lo.s32 	%r4162, %r5578, %r4161;
	mul.wide.s32 	%rd430, %r4162, 4;
	add.s64 	%rd431, %rd30, %rd430;
	ld.global.u32 	%r4163, [%rd431];
	add.s64 	%rd432, %rd33, %rd430;
	st.global.u32 	[%rd432], %r4163;
	sub.s32 	%r4164, -4, %r6013;
	mul.lo.s32 	%r4165, %r5578, %r4164;
	mul.wide.s32 	%rd433, %r4165, 4;
	add.s64 	%rd434, %rd30, %rd433;
	ld.global.u32 	%r4166, [%rd434];
	add.s64 	%rd435, %rd425, %rd31;
	st.global.u32 	[%rd435], %r4166;
	sub.s32 	%r4167, -5, %r6013;
	mul.lo.s32 	%r4168, %r5578, %r4167;
	mul.wide.s32 	%rd436, %r4168, 4;
	add.s64 	%rd437, %rd30, %rd436;
	ld.global.u32 	%r4169, [%rd437];
	st.global.u32 	[%rd425], %r4169;
	sub.s32 	%r4170, -6, %r6013;
	mul.lo.s32 	%r4171, %r5578, %r4170;
	mul.wide.s32 	%rd438, %r4171, 4;
	add.s64 	%rd439, %rd30, %rd438;
	ld.global.u32 	%r4172, [%rd439];
	st.global.u32 	[%rd428], %r4172;
	sub.s32 	%r4173, -7, %r6013;
	mul.lo.s32 	%r4174, %r5578, %r4173;
	mul.wide.s32 	%rd440, %r4174, 4;
	add.s64 	%rd441, %rd30, %rd440;
	ld.global.u32 	%r4175, [%rd441];
	st.global.u32 	[%rd431], %r4175;
	sub.s32 	%r4176, -8, %r6013;
	mul.lo.s32 	%r4177, %r5578, %r4176;
	mul.wide.s32 	%rd442, %r4177, 4;
	add.s64 	%rd443, %rd30, %rd442;
	ld.global.u32 	%r4178, [%rd443];
	st.global.u32 	[%rd434], %r4178;
	add.s32 	%r6013, %r6013, 8;
	setp.eq.s32 	%p253, %r6013, %r6006;
	@%p253 bra 	$L__BB2_365;
	bra.uni 	$L__BB2_364;
$L__BB2_365:
	setp.eq.s32 	%p254, %r810, 0;
	@%p254 bra 	$L__BB2_373;
	and.b32  	%r816, %r1308, 3;
	setp.lt.u32 	%p255, %r810, 4;
	@%p255 bra 	$L__BB2_368;
	ld.param.u32 	%r5579, [_Z10ponerBombaPiiiiiiS_iiP17curandStateXORWOW_param_1];
	not.b32 	%r4179, %r6006;
	mul.lo.s32 	%r4180, %r5579, %r4179;
	mul.wide.s32 	%rd444, %r4180, 4;
	add.s64 	%rd445, %rd30, %rd444;
	ld.global.u32 	%r4181, [%rd445];
	add.s64 	%rd446, %rd33, %rd444;
	st.global.u32 	[%rd446], %r4181;
	sub.s32 	%r4182, -2, %r6006;
	mul.lo.s32 	%r4183, %r5579, %r4182;
	mul.wide.s32 	%rd447, %r4183, 4;
	add.s64 	%rd448, %rd30, %rd447;
	ld.global.u32 	%r4184, [%rd448];
	add.s64 	%rd449, %rd33, %rd447;
	st.global.u32 	[%rd449], %r4184;
	sub.s32 	%r4185, -3, %r6006;
	mul.lo.s32 	%r4186, %r5579, %r4185;
	mul.wide.s32 	%rd450, %r4186, 4;
	add.s64 	%rd451, %rd30, %rd450;
	ld.global.u32 	%r4187, [%rd451];
	add.s64 	%rd452, %rd33, %rd450;
	st.global.u32 	[%rd452], %r4187;
	sub.s32 	%r4188, -4, %r6006;
	mul.lo.s32 	%r4189, %r5579, %r4188;
	mul.wide.s32 	%rd453, %r4189, 4;
	add.s64 	%rd454, %rd30, %rd453;
	ld.global.u32 	%r4190, [%rd454];
	add.s64 	%rd455, %rd445, %rd31;
	st.global.u32 	[%rd455], %r4190;
	add.s32 	%r6006, %r6006, 4;
$L__BB2_368:
	setp.eq.s32 	%p256, %r816, 0;
	@%p256 bra 	$L__BB2_373;
	setp.eq.s32 	%p257, %r816, 1;
	@%p257 bra 	$L__BB2_371;
	ld.param.u32 	%r5580, [_Z10ponerBombaPiiiiiiS_iiP17curandStateXORWOW_param_1];
	not.b32 	%r4191, %r6006;
	mul.lo.s32 	%r4192, %r5580, %r4191;
	mul.wide.s32 	%rd456, %r4192, 4;
	add.s64 	%rd457, %rd30, %rd456;
	ld.global.u32 	%r4193, [%rd457];
	add.s64 	%rd458, %rd33, %rd456;
	st.global.u32 	[%rd458], %r4193;
	sub.s32 	%r4194, -2, %r6006;
	mul.lo.s32 	%r4195, %r5580, %r4194;
	mul.wide.s32 	%rd459, %r4195, 4;
	add.s64 	%rd460, %rd30, %rd459;
	ld.global.u32 	%r4196, [%rd460];
	add.s64 	%rd461, %rd33, %rd459;
	st.global.u32 	[%rd461], %r4196;
	add.s32 	%r6006, %r6006, 2;
$L__BB2_371:
	and.b32  	%r4197, %r1308, 1;
	setp.eq.b32 	%p258, %r4197, 1;
	not.pred 	%p259, %p258;
	@%p259 bra 	$L__BB2_373;
	ld.param.u32 	%r5581, [_Z10ponerBombaPiiiiiiS_iiP17curandStateXORWOW_param_1];
	not.b32 	%r4198, %r6006;
	mul.lo.s32 	%r4199, %r5581, %r4198;
	mul.wide.s32 	%rd462, %r4199, 4;
	add.s64 	%rd463, %rd30, %rd462;
	ld.global.u32 	%r4200, [%rd463];
	add.s64 	%rd464, %rd33, %rd462;
	st.global.u32 	[%rd464], %r4200;
$L__BB2_373:
	add.s32 	%r821, %r808, -1;
	setp.lt.s32 	%p260, %r808, 2;
	@%p260 bra 	$L__BB2_391;
	setp.ne.s32 	%p261, %r1309, 1;
	@%p261 bra 	$L__BB2_385;
	add.s32 	%r4293, %r808, -2;
	and.b32  	%r822, %r821, 3;
	setp.lt.u32 	%p266, %r4293, 3;
	mov.b32 	%r6011, 0;
	@%p266 bra 	$L__BB2_378;
	and.b32  	%r6011, %r821, -4;
	mov.b32 	%r6009, 0;
$L__BB2_377:
	ld.param.u32 	%r5584, [_Z10ponerBombaPiiiiiiS_iiP17curandStateXORWOW_param_1];
	ld.global.v2.u32 	{%r4295, %r4296}, [%rd2];
	shr.u32 	%r4297, %r4296, 2;
	xor.b32  	%r4298, %r4297, %r4296;
	ld.global.v2.u32 	{%r4299, %r4300}, [%rd2+8];
	ld.global.v2.u32 	{%r4301, %r4302}, [%rd2+16];
	st.global.v2.u32 	[%rd2+8], {%r4300, %r4301};
	shl.b32 	%r4303, %r4302, 4;
	shl.b32 	%r4304, %r4298, 1;
	xor.b32  	%r4305, %r4304, %r4303;
	xor.b32  	%r4306, %r4305, %r4298;
	xor.b32  	%r4307, %r4306, %r4302;
	st.global.v2.u32 	[%rd2+16], {%r4302, %r4307};
	add.s32 	%r4308, %r4295, 362437;
	st.global.v2.u32 	[%rd2], {%r4308, %r4299};
	add.s32 	%r4309, %r4307, %r4308;
	cvt.rn.f32.u32 	%f364, %r4309;
	fma.rn.f32 	%f365, %f364, 0f2F800000, 0f2F000000;
	mul.f32 	%f366, %f365, 0f40800000;
	cvt.rzi.s32.f32 	%r4310, %f366;
	add.s32 	%r4311, %r4310, 1;
	mad.lo.s32 	%r4312, %r6009, %r5584, %r809;
	mul.wide.s32 	%rd472, %r4312, 4;
	add.s64 	%rd473, %rd3, %rd472;
	st.global.u32 	[%rd473], %r4311;
	ld.global.v2.u32 	{%r4313, %r4314}, [%rd2];
	shr.u32 	%r4315, %r4314, 2;
	xor.b32  	%r4316, %r4315, %r4314;
	ld.global.v2.u32 	{%r4317, %r4318}, [%rd2+8];
	ld.global.v2.u32 	{%r4319, %r4320}, [%rd2+16];
	st.global.v2.u32 	[%rd2+8], {%r4318, %r4319};
	shl.b32 	%r4321, %r4320, 4;
	shl.b32 	%r4322, %r4316, 1;
	xor.b32  	%r4323, %r4322, %r4321;
	xor.b32  	%r4324, %r4323, %r4316;
	xor.b32  	%r4325, %r4324, %r4320;
	st.global.v2.u32 	[%rd2+16], {%r4320, %r4325};
	add.s32 	%r4326, %r4313, 362437;
	st.global.v2.u32 	[%rd2], {%r4326, %r4317};
	add.s32 	%r4327, %r4325, %r4326;
	cvt.rn.f32.u32 	%f367, %r4327;
	fma.rn.f32 	%f368, %f367, 0f2F800000, 0f2F000000;
	mul.f32 	%f369, %f368, 0f40800000;
	cvt.rzi.s32.f32 	%r4328, %f369;
	add.s32 	%r4329, %r4328, 1;
	add.s64 	%rd474, %rd473, %rd31;
	st.global.u32 	[%rd474], %r4329;
	ld.global.v2.u32 	{%r4330, %r4331}, [%rd2];
	shr.u32 	%r4332, %r4331, 2;
	xor.b32  	%r4333, %r4332, %r4331;
	ld.global.v2.u32 	{%r4334, %r4335}, [%rd2+8];
	ld.global.v2.u32 	{%r4336, %r4337}, [%rd2+16];
	st.global.v2.u32 	[%rd2+8], {%r4335, %r4336};
	shl.b32 	%r4338, %r4337, 4;
	shl.b32 	%r4339, %r4333, 1;
	xor.b32  	%r4340, %r4339, %r4338;
	xor.b32  	%r4341, %r4340, %r4333;
	xor.b32  	%r4342, %r4341, %r4337;
	st.global.v2.u32 	[%rd2+16], {%r4337, %r4342};
	add.s32 	%r4343, %r4330, 362437;
	st.global.v2.u32 	[%rd2], {%r4343, %r4334};
	add.s32 	%r4344, %r4342, %r4343;
	cvt.rn.f32.u32 	%f370, %r4344;
	fma.rn.f32 	%f371, %f370, 0f2F800000, 0f2F000000;
	mul.f32 	%f372, %f371, 0f40800000;
	cvt.rzi.s32.f32 	%r4345, %f372;
	add.s32 	%r4346, %r4345, 1;
	add.s64 	%rd475, %rd474, %rd31;
	st.global.u32 	[%rd475], %r4346;
	ld.global.v2.u32 	{%r4347, %r4348}, [%rd2];
	shr.u32 	%r4349, %r4348, 2;
	xor.b32  	%r4350, %r4349, %r4348;
	ld.global.v2.u32 	{%r4351, %r4352}, [%rd2+8];
	ld.global.v2.u32 	{%r4353, %r4354}, [%rd2+16];
	st.global.v2.u32 	[%rd2+8], {%r4352, %r4353};
	shl.b32 	%r4355, %r4354, 4;
	shl.b32 	%r4356, %r4350, 1;
	xor.b32  	%r4357, %r4356, %r4355;
	xor.b32  	%r4358, %r4357, %r4350;
	xor.b32  	%r4359, %r4358, %r4354;
	st.global.v2.u32 	[%rd2+16], {%r4354, %r4359};
	add.s32 	%r4360, %r4347, 362437;
	st.global.v2.u32 	[%rd2], {%r4360, %r4351};
	add.s32 	%r4361, %r4359, %r4360;
	cvt.rn.f32.u32 	%f373, %r4361;
	fma.rn.f32 	%f374, %f373, 0f2F800000, 0f2F000000;
	mul.f32 	%f375, %f374, 0f40800000;
	cvt.rzi.s32.f32 	%r4362, %f375;
	add.s32 	%r4363, %r4362, 1;
	add.s64 	%rd476, %rd475, %rd31;
	st.global.u32 	[%rd476], %r4363;
	add.s32 	%r6009, %r6009, 4;
	setp.ne.s32 	%p267, %r6009, %r6011;
	@%p267 bra 	$L__BB2_377;
$L__BB2_378:
	setp.eq.s32 	%p268, %r822, 0;
	@%p268 bra 	$L__BB2_391;
	mov.b32 	%r6012, 0;
$L__BB2_380:
	.pragma "nounroll";
	ld.param.u32 	%r5585, [_Z10ponerBombaPiiiiiiS_iiP17curandStateXORWOW_param_1];
	ld.global.v2.u32 	{%r4365, %r4366}, [%rd2];
	shr.u32 	%r4367, %r4366, 2;
	xor.b32  	%r4368, %r4367, %r4366;
	ld.global.v2.u32 	{%r4369, %r4370}, [%rd2+8];
	ld.global.v2.u32 	{%r4371, %r4372}, [%rd2+16];
	st.global.v2.u32 	[%rd2+8], {%r4370, %r4371};
	shl.b32 	%r4373, %r4372, 4;
	shl.b32 	%r4374, %r4368, 1;
	xor.b32  	%r4375, %r4374, %r4373;
	xor.b32  	%r4376, %r4375, %r4368;
	xor.b32  	%r4377, %r4376, %r4372;
	st.global.v2.u32 	[%rd2+16], {%r4372, %r4377};
	add.s32 	%r4378, %r4365, 362437;
	st.global.v2.u32 	[%rd2], {%r4378, %r4369};
	add.s32 	%r4379, %r4377, %r4378;
	cvt.rn.f32.u32 	%f376, %r4379;
	fma.rn.f32 	%f377, %f376, 0f2F800000, 0f2F000000;
	mul.f32 	%f378, %f377, 0f40800000;
	cvt.rzi.s32.f32 	%r4380, %f378;
	add.s32 	%r4381, %r4380, 1;
	mad.lo.s32 	%r4382, %r6011, %r5585, %r809;
	mul.wide.s32 	%rd477, %r4382, 4;
	add.s64 	%rd478, %rd3, %rd477;
	st.global.u32 	[%rd478], %r4381;
	add.s32 	%r6011, %r6011, 1;
	add.s32 	%r6012, %r6012, 1;
	setp.eq.s32 	%p269, %r6012, %r822;
	@%p269 bra 	$L__BB2_391;
	bra.uni 	$L__BB2_380;
$L__BB2_381:
	ld.param.u32 	%r5586, [_Z10ponerBombaPiiiiiiS_iiP17curandStateXORWOW_param_1];
	mul.wide.s32 	%rd479, %r5586, 4;
	add.s64 	%rd38, %rd32, %rd479;
	setp.ne.s32 	%p270, %r1309, 1;
	@%p270 bra 	$L__BB2_383;
	shr.u32 	%r4444, %r5919, 2;
	xor.b32  	%r4445, %r4444, %r5919;
	st.global.v2.u32 	[%rd2+8], {%r5917, %r5916};
	shl.b32 	%r4446, %r5915, 4;
	shl.b32 	%r4447, %r4445, 1;
	xor.b32  	%r4448, %r4447, %r4446;
	xor.b32  	%r4449, %r4448, %r4445;
	xor.b32  	%r4450, %r4449, %r5915;
	st.global.v2.u32 	[%rd2+16], {%r5915, %r4450};
	mov.b32 	%r4451, 832457172;
	st.global.v2.u32 	[%rd2], {%r4451, %r5918};
	add.s32 	%r4452, %r4450, 832457172;
	cvt.rn.f32.u32 	%f391, %r4452;
	fma.rn.f32 	%f392, %f391, 0f2F800000, 0f2F000000;
	mul.f32 	%f393, %f392, 0f40800000;
	cvt.rzi.s32.f32 	%r4453, %f393;
	add.s32 	%r4454, %r4453, 1;
	st.global.u32 	[%rd32], %r4454;
	ld.global.v2.u32 	{%r4455, %r4456}, [%rd2];
	shr.u32 	%r4457, %r4456, 2;
	xor.b32  	%r4458, %r4457, %r4456;
	ld.global.v2.u32 	{%r4459, %r4460}, [%rd2+8];
	ld.global.v2.u32 	{%r4461, %r4462}, [%rd2+16];
	st.global.v2.u32 	[%rd2+8], {%r4460, %r4461};
	shl.b32 	%r4463, %r4462, 4;
	shl.b32 	%r4464, %r4458, 1;
	xor.b32  	%r4465, %r4464, %r4463;
	xor.b32  	%r4466, %r4465, %r4458;
	xor.b32  	%r4467, %r4466, %r4462;
	st.global.v2.u32 	[%rd2+16], {%r4462, %r4467};
	add.s32 	%r4468, %r4455, 362437;
	st.global.v2.u32 	[%rd2], {%r4468, %r4459};
	add.s32 	%r4469, %r4467, %r4468;
	cvt.rn.f32.u32 	%f394, %r4469;
	fma.rn.f32 	%f395, %f394, 0f2F800000, 0f2F000000;
	mul.f32 	%f396, %f395, 0f40800000;
	cvt.rzi.s32.f32 	%r4470, %f396;
	add.s32 	%r4471, %r4470, 1;
	st.global.u32 	[%rd38], %r4471;
	ld.global.v2.u32 	{%r4472, %r4473}, [%rd2];
	shr.u32 	%r4474, %r4473, 2;
	xor.b32  	%r4475, %r4474, %r4473;
	ld.global.v2.u32 	{%r4476, %r4477}, [%rd2+8];
	ld.global.v2.u32 	{%r4478, %r4479}, [%rd2+16];
	st.global.v2.u32 	[%rd2+8], {%r4477, %r4478};
	shl.b32 	%r4480, %r4479, 4;
	shl.b32 	%r4481, %r4475, 1;
	xor.b32  	%r4482, %r4481, %r4480;
	xor.b32  	%r4483, %r4482, %r4475;
	xor.b32  	%r4484, %r4483, %r4479;
	st.global.v2.u32 	[%rd2+16], {%r4479, %r4484};
	add.s32 	%r4485, %r4472, 362437;
	st.global.v2.u32 	[%rd2], {%r4485, %r4476};
	add.s32 	%r4486, %r4484, %r4485;
	cvt.rn.f32.u32 	%f397, %r4486;
	fma.rn.f32 	%f398, %f397, 0f2F800000, 0f2F000000;
	mul.f32 	%f399, %f398, 0f40800000;
	cvt.rzi.s32.f32 	%r4487, %f399;
	add.s32 	%r4488, %r4487, 1;
	st.global.u32 	[%rd6], %r4488;
	ld.global.v2.u32 	{%r4489, %r4490}, [%rd2];
	shr.u32 	%r4491, %r4490, 2;
	xor.b32  	%r4492, %r4491, %r4490;
	ld.global.v2.u32 	{%r4493, %r4494}, [%rd2+8];
	ld.global.v2.u32 	{%r4495, %r4496}, [%rd2+16];
	st.global.v2.u32 	[%rd2+8], {%r4494, %r4495};
	shl.b32 	%r4497, %r4496, 4;
	shl.b32 	%r4498, %r4492, 1;
	xor.b32  	%r4499, %r4498, %r4497;
	xor.b32  	%r4500, %r4499, %r4492;
	xor.b32  	%r4501, %r4500, %r4496;
	st.global.v2.u32 	[%rd2+16], {%r4496, %r4501};
	add.s32 	%r4502, %r4489, 362437;
	st.global.v2.u32 	[%rd2], {%r4502, %r4493};
	add.s32 	%r4503, %r4501, %r4502;
	cvt.rn.f32.u32 	%f400, %r4503;
	fma.rn.f32 	%f401, %f400, 0f2F800000, 0f2F000000;
	mul.f32 	%f402, %f401, 0f40800000;
	cvt.rzi.s32.f32 	%r6005, %f402;
	bra.uni 	$L__BB2_384;
$L__BB2_383:
	shr.u32 	%r4384, %r5919, 2;
	xor.b32  	%r4385, %r4384, %r5919;
	st.global.v2.u32 	[%rd2+8], {%r5917, %r5916};
	shl.b32 	%r4386, %r5915, 4;
	shl.b32 	%r4387, %r4385, 1;
	xor.b32  	%r4388, %r4387, %r4386;
	xor.b32  	%r4389, %r4388, %r4385;
	xor.b32  	%r4390, %r4389, %r5915;
	st.global.v2.u32 	[%rd2+16], {%r5915, %r4390};
	mov.b32 	%r4391, 832457172;
	st.global.v2.u32 	[%rd2], {%r4391, %r5918};
	add.s32 	%r4392, %r4390, 832457172;
	cvt.rn.f32.u32 	%f379, %r4392;
	fma.rn.f32 	%f380, %f379, 0f2F800000, 0f2F000000;
	mul.f32 	%f381, %f380, 0f40C00000;
	cvt.rzi.s32.f32 	%r4393, %f381;
	add.s32 	%r4394, %r4393, 1;
	st.global.u32 	[%rd32], %r4394;
	ld.global.v2.u32 	{%r4395, %r4396}, [%rd2];
	shr.u32 	%r4397, %r4396, 2;
	xor.b32  	%r4398, %r4397, %r4396;
	ld.global.v2.u32 	{%r4399, %r4400}, [%rd2+8];
	ld.global.v2.u32 	{%r4401, %r4402}, [%rd2+16];
	st.global.v2.u32 	[%rd2+8], {%r4400, %r4401};
	shl.b32 	%r4403, %r4402, 4;
	shl.b32 	%r4404, %r4398, 1;
	xor.b32  	%r4405, %r4404, %r4403;
	xor.b32  	%r4406, %r4405, %r4398;
	xor.b32  	%r4407, %r4406, %r4402;
	st.global.v2.u32 	[%rd2+16], {%r4402, %r4407};
	add.s32 	%r4408, %r4395, 362437;
	st.global.v2.u32 	[%rd2], {%r4408, %r4399};
	add.s32 	%r4409, %r4407, %r4408;
	cvt.rn.f32.u32 	%f382, %r4409;
	fma.rn.f32 	%f383, %f382, 0f2F800000, 0f2F000000;
	mul.f32 	%f384, %f383, 0f40C00000;
	cvt.rzi.s32.f32 	%r4410, %f384;
	add.s32 	%r4411, %r4410, 1;
	st.global.u32 	[%rd38], %r4411;
	ld.global.v2.u32 	{%r4412, %r4413}, [%rd2];
	shr.u32 	%r4414, %r4413, 2;
	xor.b32  	%r4415, %r4414, %r4413;
	ld.global.v2.u32 	{%r4416, %r4417}, [%rd2+8];
	ld.global.v2.u32 	{%r4418, %r4419}, [%rd2+16];
	st.global.v2.u32 	[%rd2+8], {%r4417, %r4418};
	shl.b32 	%r4420, %r4419, 4;
	shl.b32 	%r4421, %r4415, 1;
	xor.b32  	%r4422, %r4421, %r4420;
	xor.b32  	%r4423, %r4422, %r4415;
	xor.b32  	%r4424, %r4423, %r4419;
	st.global.v2.u32 	[%rd2+16], {%r4419, %r4424};
	add.s32 	%r4425, %r4412, 362437;
	st.global.v2.u32 	[%rd2], {%r4425, %r4416};
	add.s32 	%r4426, %r4424, %r4425;
	cvt.rn.f32.u32 	%f385, %r4426;
	fma.rn.f32 	%f386, %f385, 0f2F800000, 0f2F000000;
	mul.f32 	%f387, %f386, 0f40C00000;
	cvt.rzi.s32.f32 	%r4427, %f387;
	add.s32 	%r4428, %r4427, 1;
	st.global.u32 	[%rd6], %r4428;
	ld.global.v2.u32 	{%r4429, %r4430}, [%rd2];
	shr.u32 	%r4431, %r4430, 2;
	xor.b32  	%r4432, %r4431, %r4430;
	ld.global.v2.u32 	{%r4433, %r4434}, [%rd2+8];
	ld.global.v2.u32 	{%r4435, %r4436}, [%rd2+16];
	st.global.v2.u32 	[%rd2+8], {%r4434, %r4435};
	shl.b32 	%r4437, %r4436, 4;
	shl.b32 	%r4438, %r4432, 1;
	xor.b32  	%r4439, %r4438, %r4437;
	xor.b32  	%r4440, %r4439, %r4432;
	xor.b32  	%r4441, %r4440, %r4436;
	st.global.v2.u32 	[%rd2+16], {%r4436, %r4441};
	add.s32 	%r4442, %r4429, 362437;
	st.global.v2.u32 	[%rd2], {%r4442, %r4433};
	add.s32 	%r4443, %r4441, %r4442;
	cvt.rn.f32.u32 	%f388, %r4443;
	fma.rn.f32 	%f389, %f388, 0f2F800000, 0f2F000000;
	mul.f32 	%f390, %f389, 0f40C00000;
	cvt.rzi.s32.f32 	%r6005, %f390;
$L__BB2_384:
	add.s32 	%r4504, %r6005, 1;
	st.global.u32 	[%rd33], %r4504;
	mov.b32 	%r4505, -1;
	st.global.u32 	[%rd30], %r4505;
	bra.uni 	$L__BB2_392;
$L__BB2_385:
	add.s32 	%r4202, %r808, -2;
	and.b32  	%r831, %r821, 3;
	setp.lt.u32 	%p262, %r4202, 3;
	mov.b32 	%r6015, 0;
	@%p262 bra 	$L__BB2_388;
	and.b32  	%r6015, %r821, -4;
	mov.b32 	%r6014, 0;
$L__BB2_387:
	ld.param.u32 	%r5582, [_Z10ponerBombaPiiiiiiS_iiP17curandStateXORWOW_param_1];
	ld.global.v2.u32 	{%r4204, %r4205}, [%rd2];
	shr.u32 	%r4206, %r4205, 2;
	xor.b32  	%r4207, %r4206, %r4205;
	ld.global.v2.u32 	{%r4208, %r4209}, [%rd2+8];
	ld.global.v2.u32 	{%r4210, %r4211}, [%rd2+16];
	st.global.v2.u32 	[%rd2+8], {%r4209, %r4210};
	shl.b32 	%r4212, %r4211, 4;
	shl.b32 	%r4213, %r4207, 1;
	xor.b32  	%r4214, %r4213, %r4212;
	xor.b32  	%r4215, %r4214, %r4207;
	xor.b32  	%r4216, %r4215, %r4211;
	st.global.v2.u32 	[%rd2+16], {%r4211, %r4216};
	add.s32 	%r4217, %r4204, 362437;
	st.global.v2.u32 	[%rd2], {%r4217, %r4208};
	add.s32 	%r4218, %r4216, %r4217;
	cvt.rn.f32.u32 	%f349, %r4218;
	fma.rn.f32 	%f350, %f349, 0f2F800000, 0f2F000000;
	mul.f32 	%f351, %f350, 0f40C00000;
	cvt.rzi.s32.f32 	%r4219, %f351;
	add.s32 	%r4220, %r4219, 1;
	mad.lo.s32 	%r4221, %r6014, %r5582, %r809;
	mul.wide.s32 	%rd465, %r4221, 4;
	add.s64 	%rd466, %rd3, %rd465;
	st.global.u32 	[%rd466], %r4220;
	ld.global.v2.u32 	{%r4222, %r4223}, [%rd2];
	shr.u32 	%r4224, %r4223, 2;
	xor.b32  	%r4225, %r4224, %r4223;
	ld.global.v2.u32 	{%r4226, %r4227}, [%rd2+8];
	ld.global.v2.u32 	{%r4228, %r4229}, [%rd2+16];
	st.global.v2.u32 	[%rd2+8], {%r4227, %r4228};
	shl.b32 	%r4230, %r4229, 4;
	shl.b32 	%r4231, %r4225, 1;
	xor.b32  	%r4232, %r4231, %r4230;
	xor.b32  	%r4233, %r4232, %r4225;
	xor.b32  	%r4234, %r4233, %r4229;
	st.global.v2.u32 	[%rd2+16], {%r4229, %r4234};
	add.s32 	%r4235, %r4222, 362437;
	st.global.v2.u32 	[%rd2], {%r4235, %r4226};
	add.s32 	%r4236, %r4234, %r4235;
	cvt.rn.f32.u32 	%f352, %r4236;
	fma.rn.f32 	%f353, %f352, 0f2F800000, 0f2F000000;
	mul.f32 	%f354, %f353, 0f40C00000;
	cvt.rzi.s32.f32 	%r4237, %f354;
	add.s32 	%r4238, %r4237, 1;
	add.s64 	%rd467, %rd466, %rd31;
	st.global.u32 	[%rd467], %r4238;
	ld.global.v2.u32 	{%r4239, %r4240}, [%rd2];
	shr.u32 	%r4241, %r4240, 2;
	xor.b32  	%r4242, %r4241, %r4240;
	ld.global.v2.u32 	{%r4243, %r4244}, [%rd2+8];
	ld.global.v2.u32 	{%r4245, %r4246}, [%rd2+16];
	st.global.v2.u32 	[%rd2+8], {%r4244, %r4245};
	shl.b32 	%r4247, %r4246, 4;
	shl.b32 	%r4248, %r4242, 1;
	xor.b32  	%r4249, %r4248, %r4247;
	xor.b32  	%r4250, %r4249, %r4242;
	xor.b32  	%r4251, %r4250, %r4246;
	st.global.v2.u32 	[%rd2+16], {%r4246, %r4251};
	add.s32 	%r4252, %r4239, 362437;
	st.global.v2.u32 	[%rd2], {%r4252, %r4243};
	add.s32 	%r4253, %r4251, %r4252;
	cvt.rn.f32.u32 	%f355, %r4253;
	fma.rn.f32 	%f356, %f355, 0f2F800000, 0f2F000000;
	mul.f32 	%f357, %f356, 0f40C00000;
	cvt.rzi.s32.f32 	%r4254, %f357;
	add.s32 	%r4255, %r4254, 1;
	add.s64 	%rd468, %rd467, %rd31;
	st.global.u32 	[%rd468], %r4255;
	ld.global.v2.u32 	{%r4256, %r4257}, [%rd2];
	shr.u32 	%r4258, %r4257, 2;
	xor.b32  	%r4259, %r4258, %r4257;
	ld.global.v2.u32 	{%r4260, %r4261}, [%rd2+8];
	ld.global.v2.u32 	{%r4262, %r4263}, [%rd2+16];
	st.global.v2.u32 	[%rd2+8], {%r4261, %r4262};
	shl.b32 	%r4264, %r4263, 4;
	shl.b32 	%r4265, %r4259, 1;
	xor.b32  	%r4266, %r4265, %r4264;
	xor.b32  	%r4267, %r4266, %r4259;
	xor.b32  	%r4268, %r4267, %r4263;
	st.global.v2.u32 	[%rd2+16], {%r4263, %r4268};
	add.s32 	%r4269, %r4256, 362437;
	st.global.v2.u32 	[%rd2], {%r4269, %r4260};
	add.s32 	%r4270, %r4268, %r4269;
	cvt.rn.f32.u32 	%f358, %r4270;
	fma.rn.f32 	%f359, %f358, 0f2F800000, 0f2F000000;
	mul.f32 	%f360, %f359, 0f40C00000;
	cvt.rzi.s32.f32 	%r4271, %f360;
	add.s32 	%r4272, %r4271, 1;
	add.s64 	%rd469, %rd468, %rd31;
	st.global.u32 	[%rd469], %r4272;
	add.s32 	%r6014, %r6014, 4;
	setp.ne.s32 	%p263, %r6014, %r6015;
	@%p263 bra 	$L__BB2_387;
$L__BB2_388:
	setp.eq.s32 	%p264, %r831, 0;
	@%p264 bra 	$L__BB2_391;
	mov.b32 	%r6017, 0;
$L__BB2_390:
	.pragma "nounroll";
	ld.param.u32 	%r5583, [_Z10ponerBombaPiiiiiiS_iiP17curandStateXORWOW_param_1];
	ld.global.v2.u32 	{%r4274, %r4275}, [%rd2];
	shr.u32 	%r4276, %r4275, 2;
	xor.b32  	%r4277, %r4276, %r4275;
	ld.global.v2.u32 	{%r4278, %r4279}, [%rd2+8];
	ld.global.v2.u32 	{%r4280, %r4281}, [%rd2+16];
	st.global.v2.u32 	[%rd2+8], {%r4279, %r4280};
	shl.b32 	%r4282, %r4281, 4;
	shl.b32 	%r4283, %r4277, 1;
	xor.b32  	%r4284, %r4283, %r4282;
	xor.b32  	%r4285, %r4284, %r4277;
	xor.b32  	%r4286, %r4285, %r4281;
	st.global.v2.u32 	[%rd2+16], {%r4281, %r4286};
	add.s32 	%r4287, %r4274, 362437;
	st.global.v2.u32 	[%rd2], {%r4287, %r4278};
	add.s32 	%r4288, %r4286, %r4287;
	cvt.rn.f32.u32 	%f361, %r4288;
	fma.rn.f32 	%f362, %f361, 0f2F800000, 0f2F000000;
	mul.f32 	%f363, %f362, 0f40C00000;
	cvt.rzi.s32.f32 	%r4289, %f363;
	add.s32 	%r4290, %r4289, 1;
	mad.lo.s32 	%r4291, %r6015, %r5583, %r809;
	mul.wide.s32 	%rd470, %r4291, 4;
	add.s64 	%rd471, %rd3, %rd470;
	st.global.u32 	[%rd471], %r4290;
	add.s32 	%r6015, %r6015, 1;
	add.s32 	%r6017, %r6017, 1;
	setp.ne.s32 	%p265, %r6017, %r831;
	@%p265 bra 	$L__BB2_390;
$L__BB2_391:
	mov.b32 	%r4383, -1;
	st.global.u32 	[%rd33], %r4383;
$L__BB2_392:
	ld.param.u64 	%rd615, [_Z10ponerBombaPiiiiiiS_iiP17curandStateXORWOW_param_6];
	cvta.to.global.u64 	%rd480, %rd615;
	ld.global.u32 	%r4506, [%rd480];
	add.s32 	%r4507, %r4506, 1;
	st.global.u32 	[%rd480], %r4507;
	bra.uni 	$L__BB2_562;
$L__BB2_393:
	setp.ne.s32 	%p116, %r107, %r108;
	@%p116 bra 	$L__BB2_477;
	ld.param.u32 	%r5537, [_Z10ponerBombaPiiiiiiS_iiP17curandStateXORWOW_param_1];
	shl.b32 	%r2988, %r5537, 2;
	sub.s32 	%r842, %r1, %r2988;
	cvt.s64.s32 	%rd621, %r842;
	mul.wide.s32 	%rd281, %r842, 4;
	add.s64 	%rd40, %rd3, %rd281;
	ld.global.u32 	%r2989, [%rd40];
	setp.ne.s32 	%p117, %r107, %r2989;
	@%p117 bra 	$L__BB2_477;
	ld.param.u32 	%r5538, [_Z10ponerBombaPiiiiiiS_iiP17curandStateXORWOW_param_1];
	mad.lo.s32 	%r843, %r5538, -3, %r1;
	mul.wide.s32 	%rd41, %r5538, 4;
	add.s64 	%rd42, %rd40, %rd41;
	ld.global.u32 	%r2990, [%rd42];
	setp.ne.s32 	%p118, %r107, %r2990;
	@%p118 bra 	$L__BB2_477;
	ld.param.u32 	%r5539, [_Z10ponerBombaPiiiiiiS_iiP17curandStateXORWOW_param_1];
	shl.b32 	%r2991, %r5539, 1;
	sub.s32 	%r844, %r1, %r2991;
	add.s64 	%rd43, %rd42, %rd41;
	ld.global.u32 	%r2992, [%rd43];
	setp.ne.s32 	%p119, %r107, %r2992;
	@%p119 bra 	$L__BB2_477;
	ld.param.u32 	%r5540, [_Z10ponerBombaPiiiiiiS_iiP17curandStateXORWOW_param_1];
	sub.s32 	%r845, %r1, %r5540;
	add.s64 	%rd44, %rd43, %rd41;
	ld.global.u32 	%r2993, [%rd44];
	setp.ne.s32 	%p120, %r107, %r2993;
	@%p120 bra 	$L__BB2_477;
	mov.u64 	%rd350, $str$10;
	cvta.global.u64 	%rd351, %rd350;
	{ // callseq 20, 0
	.param .b64 param0;
	st.param.b64 	[param0], %rd351;
	.param .b64 param1;
	st.param.b64 	[param1], 0;
	.param .b32 retval0;
	call.uni (retval0), 
	vprintf, 
	(
	param0, 
	param1
	);
	ld.param.b32 	%r3508, [retval0];
	} // callseq 20
	st.shared.u32 	[_ZZ10ponerBombaPiiiiiiS_iiP17curandStateXORWOWE13arr_adyacente], %r842;
	st.shared.u32 	[_ZZ10ponerBombaPiiiiiiS_iiP17curandStateXORWOWE13arr_adyacente+4], %r843;
	st.shared.u32 	[_ZZ10ponerBombaPiiiiiiS_iiP17curandStateXORWOWE13arr_adyacente+8], %r844;
	st.shared.u32 	[_ZZ10ponerBombaPiiiiiiS_iiP17curandStateXORWOWE13arr_adyacente+12], %r845;
	st.shared.u32 	[_ZZ10ponerBombaPiiiiiiS_iiP17curandStateXORWOWE13arr_adyacente+16], %r1;
	mov.b32 	%r6041, 1593684748;
	mov.b32 	%r3510, 832094735;
	st.global.v2.u32 	[%rd2], {%r3510, %r6041};
	mov.b32 	%r6039, -123459836;
	mov.b32 	%r6040, 1111207954;
	st.global.v2.u32 	[%rd2+8], {%r6040, %r6039};
	mov.b32 	%r6037, 1476011280;
	mov.b32 	%r6038, -589760388;
	st.global.v2.u32 	[%rd2+16], {%r6038, %r6037};
	setp.eq.s32 	%p175, %r842, 0;
	@%p175 bra 	$L__BB2_440;
	mov.b32 	%r6023, 0;
	mov.b32 	%r6041, 1593684748;
	mov.b32 	%r6040, 1111207954;
	mov.b32 	%r6039, -123459836;
	mov.b32 	%r6038, -589760388;
	mov.b32 	%r6037, 1476011280;
	mov.u64 	%rd354, precalc_xorwow_matrix;
$L__BB2_400:
	and.b64  	%rd352, %rd621, 3;
	setp.eq.s64 	%p176, %rd352, 0;
	@%p176 bra 	$L__BB2_439;
	mul.wide.u32 	%rd353, %r6023, 3200;
	add.s64 	%rd46, %rd354, %rd353;
	mov.b32 	%r6024, 0;
$L__BB2_402:
	mov.b32 	%r6037, 0;
	mov.u32 	%r6038, %r6037;
	mov.u32 	%r6039, %r6037;
	mov.u32 	%r6040, %r6037;
	mov.u32 	%r6041, %r6037;
	mov.u32 	%r6030, %r6037;
$L__BB2_403:
	mul.wide.u32 	%rd355, %r6030, 4;
	add.s64 	%rd356, %rd2, %rd355;
	ld.global.u32 	%r859, [%rd356+4];
	mov.b32 	%r6036, 0;
$L__BB2_404:
	.pragma "nounroll";
	shr.u32 	%r3520, %r859, %r6036;
	and.b32  	%r3521, %r3520, 1;
	setp.eq.b32 	%p177, %r3521, 1;
	not.pred 	%p178, %p177;
	shl.b32 	%r3522, %r6030, 5;
	add.s32 	%r3523, %r3522, %r6036;
	mul.lo.s32 	%r3524, %r3523, 5;
	mul.wide.u32 	%rd357, %r3524, 4;
	add.s64 	%rd47, %rd46, %rd357;
	@%p178 bra 	$L__BB2_406;
	ld.global.u32 	%r3525, [%rd47];
	xor.b32  	%r6041, %r6041, %r3525;
	ld.global.u32 	%r3526, [%rd47+4];
	xor.b32  	%r6040, %r6040, %r3526;
	ld.global.u32 	%r3527, [%rd47+8];
	xor.b32  	%r6039, %r6039, %r3527;
	ld.global.u32 	%r3528, [%rd47+12];
	xor.b32  	%r6038, %r6038, %r3528;
	ld.global.u32 	%r3529, [%rd47+16];
	xor.b32  	%r6037, %r6037, %r3529;
$L__BB2_406:
	and.b32  	%r3531, %r3520, 2;
	setp.eq.s32 	%p179, %r3531, 0;
	@%p179 bra 	$L__BB2_408;
	ld.global.u32 	%r3532, [%rd47+20];
	xor.b32  	%r6041, %r6041, %r3532;
	ld.global.u32 	%r3533, [%rd47+24];
	xor.b32  	%r6040, %r6040, %r3533;
	ld.global.u32 	%r3534, [%rd47+28];
	xor.b32  	%r6039, %r6039, %r3534;
	ld.global.u32 	%r3535, [%rd47+32];
	xor.b32  	%r6038, %r6038, %r3535;
	ld.global.u32 	%r3536, [%rd47+36];
	xor.b32  	%r6037, %r6037, %r3536;
$L__BB2_408:
	and.b32  	%r3538, %r3520, 4;
	setp.eq.s32 	%p180, %r3538, 0;
	@%p180 bra 	$L__BB2_410;
	ld.global.u32 	%r3539, [%rd47+40];
	xor.b32  	%r6041, %r6041, %r3539;
	ld.global.u32 	%r3540, [%rd47+44];
	xor.b32  	%r6040, %r6040, %r3540;
	ld.global.u32 	%r3541, [%rd47+48];
	xor.b32  	%r6039, %r6039, %r3541;
	ld.global.u32 	%r3542, [%rd47+52];
	xor.b32  	%r6038, %r6038, %r3542;
	ld.global.u32 	%r3543, [%rd47+56];
	xor.b32  	%r6037, %r6037, %r3543;
$L__BB2_410:
	and.b32  	%r3545, %r3520, 8;
	setp.eq.s32 	%p181, %r3545, 0;
	@%p181 bra 	$L__BB2_412;
	ld.global.u32 	%r3546, [%rd47+60];
	xor.b32  	%r6041, %r6041, %r3546;
	ld.global.u32 	%r3547, [%rd47+64];
	xor.b32  	%r6040, %r6040, %r3547;
	ld.global.u32 	%r3548, [%rd47+68];
	xor.b32  	%r6039, %r6039, %r3548;
	ld.global.u32 	%r3549, [%rd47+72];
	xor.b32  	%r6038, %r6038, %r3549;
	ld.global.u32 	%r3550, [%rd47+76];
	xor.b32  	%r6037, %r6037, %r3550;
$L__BB2_412:
	and.b32  	%r3552, %r3520, 16;
	setp.eq.s32 	%p182, %r3552, 0;
	@%p182 bra 	$L__BB2_414;
	ld.global.u32 	%r3553, [%rd47+80];
	xor.b32  	%r6041, %r6041, %r3553;
	ld.global.u32 	%r3554, [%rd47+84];
	xor.b32  	%r6040, %r6040, %r3554;
	ld.global.u32 	%r3555, [%rd47+88];
	xor.b32  	%r6039, %r6039, %r3555;
	ld.global.u32 	%r3556, [%rd47+92];
	xor.b32  	%r6038, %r6038, %r3556;
	ld.global.u32 	%r3557, [%rd47+96];
	xor.b32  	%r6037, %r6037, %r3557;
$L__BB2_414:
	and.b32  	%r3559, %r3520, 32;
	setp.eq.s32 	%p183, %r3559, 0;
	@%p183 bra 	$L__BB2_416;
	ld.global.u32 	%r3560, [%rd47+100];
	xor.b32  	%r6041, %r6041, %r3560;
	ld.global.u32 	%r3561, [%rd47+104];
	xor.b32  	%r6040, %r6040, %r3561;
	ld.global.u32 	%r3562, [%rd47+108];
	xor.b32  	%r6039, %r6039, %r3562;
	ld.global.u32 	%r3563, [%rd47+112];
	xor.b32  	%r6038, %r6038, %r3563;
	ld.global.u32 	%r3564, [%rd47+116];
	xor.b32  	%r6037, %r6037, %r3564;
$L__BB2_416:
	and.b32  	%r3566, %r3520, 64;
	setp.eq.s32 	%p184, %r3566, 0;
	@%p184 bra 	$L__BB2_418;
	ld.global.u32 	%r3567, [%rd47+120];
	xor.b32  	%r6041, %r6041, %r3567;
	ld.global.u32 	%r3568, [%rd47+124];
	xor.b32  	%r6040, %r6040, %r3568;
	ld.global.u32 	%r3569, [%rd47+128];
	xor.b32  	%r6039, %r6039, %r3569;
	ld.global.u32 	%r3570, [%rd47+132];
	xor.b32  	%r6038, %r6038, %r3570;
	ld.global.u32 	%r3571, [%rd47+136];
	xor.b32  	%r6037, %r6037, %r3571;
$L__BB2_418:
	and.b32  	%r3573, %r3520, 128;
	setp.eq.s32 	%p185, %r3573, 0;
	@%p185 bra 	$L__BB2_420;
	ld.global.u32 	%r3574, [%rd47+140];
	xor.b32  	%r6041, %r6041, %r3574;
	ld.global.u32 	%r3575, [%rd47+144];
	xor.b32  	%r6040, %r6040, %r3575;
	ld.global.u32 	%r3576, [%rd47+148];
	xor.b32  	%r6039, %r6039, %r3576;
	ld.global.u32 	%r3577, [%rd47+152];
	xor.b32  	%r6038, %r6038, %r3577;
	ld.global.u32 	%r3578, [%rd47+156];
	xor.b32  	%r6037, %r6037, %r3578;
$L__BB2_420:
	and.b32  	%r3580, %r3520, 256;
	setp.eq.s32 	%p186, %r3580, 0;
	@%p186 bra 	$L__BB2_422;
	ld.global.u32 	%r3581, [%rd47+160];
	xor.b32  	%r6041, %r6041, %r3581;
	ld.global.u32 	%r3582, [%rd47+164];
	xor.b32  	%r6040, %r6040, %r3582;
	ld.global.u32 	%r3583, [%rd47+168];
	xor.b32  	%r6039, %r6039, %r3583;
	ld.global.u32 	%r3584, [%rd47+172];
	xor.b32  	%r6038, %r6038, %r3584;
	ld.global.u32 	%r3585, [%rd47+176];
	xor.b32  	%r6037, %r6037, %r3585;
$L__BB2_422:
	and.b32  	%r3587, %r3520, 512;
	setp.eq.s32 	%p187, %r3587, 0;
	@%p187 bra 	$L__BB2_424;
	ld.global.u32 	%r3588, [%rd47+180];
	xor.b32  	%r6041, %r6041, %r3588;
	ld.global.u32 	%r3589, [%rd47+184];
	xor.b32  	%r6040, %r6040, %r3589;
	ld.global.u32 	%r3590, [%rd47+188];
	xor.b32  	%r6039, %r6039, %r3590;
	ld.global.u32 	%r3591, [%rd47+192];
	xor.b32  	%r6038, %r6038, %r3591;
	ld.global.u32 	%r3592, [%rd47+196];
	xor.b32  	%r6037, %r6037, %r3592;
$L__BB2_424:
	and.b32  	%r3594, %r3520, 1024;
	setp.eq.s32 	%p188, %r3594, 0;
	@%p188 bra 	$L__BB2_426;
	ld.global.u32 	%r3595, [%rd47+200];
	xor.b32  	%r6041, %r6041, %r3595;
	ld.global.u32 	%r3596, [%rd47+204];
	xor.b32  	%r6040, %r6040, %r3596;
	ld.global.u32 	%r3597, [%rd47+208];
	xor.b32  	%r6039, %r6039, %r3597;
	ld.global.u32 	%r3598, [%rd47+212];
	xor.b32  	%r6038, %r6038, %r3598;
	ld.global.u32 	%r3599, [%rd47+216];
	xor.b32  	%r6037, %r6037, %r3599;
$L__BB2_426:
	and.b32  	%r3601, %r3520, 2048;
	setp.eq.s32 	%p189, %r3601, 0;
	@%p189 bra 	$L__BB2_428;
	ld.global.u32 	%r3602, [%rd47+220];
	xor.b32  	%r6041, %r6041, %r3602;
	ld.global.u32 	%r3603, [%rd47+224];
	xor.b32  	%r6040, %r6040, %r3603;
	ld.global.u32 	%r3604, [%rd47+228];
	xor.b32  	%r6039, %r6039, %r3604;
	ld.global.u32 	%r3605, [%rd47+232];
	xor.b32  	%r6038, %r6038, %r3605;
	ld.global.u32 	%r3606, [%rd47+236];
	xor.b32  	%r6037, %r6037, %r3606;
$L__BB2_428:
	and.b32  	%r3608, %r3520, 4096;
	setp.eq.s32 	%p190, %r3608, 0;
	@%p190 bra 	$L__BB2_430;
	ld.global.u32 	%r3609, [%rd47+240];
	xor.b32  	%r6041, %r6041, %r3609;
	ld.global.u32 	%r3610, [%rd47+244];
	xor.b32  	%r6040, %r6040, %r3610;
	ld.global.u32 	%r3611, [%rd47+248];
	xor.b32  	%r6039, %r6039, %r3611;
	ld.global.u32 	%r3612, [%rd47+252];
	xor.b32  	%r6038, %r6038, %r3612;
	ld.global.u32 	%r3613, [%rd47+256];
	xor.b32  	%r6037, %r6037, %r3613;
$L__BB2_430:
	and.b32  	%r3615, %r3520, 8192;
	setp.eq.s32 	%p191, %r3615, 0;
	@%p191 bra 	$L__BB2_432;
	ld.global.u32 	%r3616, [%rd47+260];
	xor.b32  	%r6041, %r6041, %r3616;
	ld.global.u32 	%r3617, [%rd47+264];
	xor.b32  	%r6040, %r6040, %r3617;
	ld.global.u32 	%r3618, [%rd47+268];
	xor.b32  	%r6039, %r6039, %r3618;
	ld.global.u32 	%r3619, [%rd47+272];
	xor.b32  	%r6038, %r6038, %r3619;
	ld.global.u32 	%r3620, [%rd47+276];
	xor.b32  	%r6037, %r6037, %r3620;
$L__BB2_432:
	and.b32  	%r3622, %r3520, 16384;
	setp.eq.s32 	%p192, %r3622, 0;
	@%p192 bra 	$L__BB2_434;
	ld.global.u32 	%r3623, [%rd47+280];
	xor.b32  	%r6041, %r6041, %r3623;
	ld.global.u32 	%r3624, [%rd47+284];
	xor.b32  	%r6040, %r6040, %r3624;
	ld.global.u32 	%r3625, [%rd47+288];
	xor.b32  	%r6039, %r6039, %r3625;
	ld.global.u32 	%r3626, [%rd47+292];
	xor.b32  	%r6038, %r6038, %r3626;
	ld.global.u32 	%r3627, [%rd47+296];
	xor.b32  	%r6037, %r6037, %r3627;
$L__BB2_434:
	and.b32  	%r3629, %r3520, 32768;
	setp.eq.s32 	%p193, %r3629, 0;
	@%p193 bra 	$L__BB2_436;
	ld.global.u32 	%r3630, [%rd47+300];
	xor.b32  	%r6041, %r6041, %r3630;
	ld.global.u32 	%r3631, [%rd47+304];
	xor.b32  	%r6040, %r6040, %r3631;
	ld.global.u32 	%r3632, [%rd47+308];
	xor.b32  	%r6039, %r6039, %r3632;
	ld.global.u32 	%r3633, [%rd47+312];
	xor.b32  	%r6038, %r6038, %r3633;
	ld.global.u32 	%r3634, [%rd47+316];
	xor.b32  	%r6037, %r6037, %r3634;
$L__BB2_436:
	add.s32 	%r6036, %r6036, 16;
	setp.ne.s32 	%p194, %r6036, 32;
	@%p194 bra 	$L__BB2_404;
	shl.b32 	%r3635, %r6030, 5;
	mad.lo.s32 	%r3636, %r6030, -31, %r3635;
	add.s32 	%r6030, %r3636, 1;
	setp.ne.s32 	%p195, %r6030, 5;
	@%p195 bra 	$L__BB2_403;
	st.global.u32 	[%rd2+4], %r6041;
	st.global.u32 	[%rd2+8], %r6040;
	st.global.u32 	[%rd2+12], %r6039;
	st.global.u32 	[%rd2+16], %r6038;
	st.global.u32 	[%rd2+20], %r6037;
	add.s32 	%r6024, %r6024, 1;
	cvt.u32.u64 	%r3637, %rd621;
	and.b32  	%r3638, %r3637, 3;
	setp.lt.u32 	%p196, %r6024, %r3638;
	@%p196 bra 	$L__BB2_402;
$L__BB2_439:
	shr.u64 	%rd48, %rd621, 2;
	add.s32 	%r6023, %r6023, 1;
	setp.gt.u64 	%p197, %rd621, 3;
	mov.u64 	%rd621, %rd48;
	@%p197 bra 	$L__BB2_400;
$L__BB2_440:
	ld.param.u32 	%r5560, [_Z10ponerBombaPiiiiiiS_iiP17curandStateXORWOW_param_1];
	mov.b32 	%r3639, 0;
	st.global.v2.u32 	[%rd2+24], {%r3639, %r3639};
	st.global.u32 	[%rd2+32], %r3639;
	mov.b64 	%rd358, 0;
	st.global.u64 	[%rd2+40], %rd358;
	shl.b32 	%r3640, %r5560, 2;
	sub.s32 	%r3641, %r1, %r3640;
	div.s32 	%r1040, %r3641, %r5560;
	mul.lo.s32 	%r3642, %r1040, %r5560;
	sub.s32 	%r1041, %r3641, %r3642;
	setp.eq.s32 	%p198, %r1040, 0;
	@%p198 bra 	$L__BB2_465;
	ld.param.u32 	%r5561, [_Z10ponerBombaPiiiiiiS_iiP17curandStateXORWOW_param_1];
	mad.lo.s32 	%r3643, %r5561, -3, %r1;
	div.s32 	%r3644, %r3643, %r5561;
	setp.eq.s32 	%p199, %r3644, 0;
	@%p199 bra 	$L__BB2_465;
	ld.param.u32 	%r5562, [_Z10ponerBombaPiiiiiiS_iiP17curandStateXORWOW_param_1];
	shl.b32 	%r3645, %r5562, 1;
	sub.s32 	%r3646, %r1, %r3645;
	div.s32 	%r3647, %r3646, %r5562;
	setp.eq.s32 	%p200, %r3647, 0;
	@%p200 bra 	$L__BB2_465;
	ld.param.u32 	%r5563, [_Z10ponerBombaPiiiiiiS_iiP17curandStateXORWOW_param_1];
	sub.s32 	%r3648, %r1, %r5563;
	div.s32 	%r3649, %r3648, %r5563;
	setp.eq.s32 	%p201, %r3649, 0;
	@%p201 bra 	$L__BB2_465;
	ld.param.u32 	%r5564, [_Z10ponerBombaPiiiiiiS_iiP17curandStateXORWOW_param_1];
	div.s32 	%r3650, %r1, %r5564;
	setp.eq.s32 	%p202, %r3650, 0;
	@%p202 bra 	$L__BB2_465;
	setp.lt.s32 	%p203, %r1308, 1;
	@%p203 bra 	$L__BB2_457;
	add.s32 	%r3652, %r1308, -1;
	and.b32  	%r1042, %r1308, 7;
	setp.lt.u32 	%p204, %r3652, 7;
	mov.b32 	%r6128, 0;
	@%p204 bra 	$L__BB2_449;
	and.b32  	%r6128, %r1308, 2147483640;
	mov.b32 	%r6135, 0;
$L__BB2_448:
	.pragma "nounroll";
	ld.param.u32 	%r5565, [_Z10ponerBombaPiiiiiiS_iiP17curandStateXORWOW_param_1];
	not.b32 	%r3654, %r6135;
	mul.lo.s32 	%r3655, %r5565, %r3654;
	mul.wide.s32 	%rd359, %r3655, 4;
	add.s64 	%rd360, %rd40, %rd359;
	ld.global.u32 	%r3656, [%rd360];
	add.s64 	%rd361, %rd6, %rd359;
	st.global.u32 	[%rd361], %r3656;
	sub.s32 	%r3657, -2, %r6135;
	mul.lo.s32 	%r3658, %r5565, %r3657;
	mul.wide.s32 	%rd362, %r3658, 4;
	add.s64 	%rd363, %rd40, %rd362;
	ld.global.u32 	%r3659, [%rd363];
	add.s64 	%rd364, %rd44, %rd359;
	st.global.u32 	[%rd364], %r3659;
	sub.s32 	%r3660, -3, %r6135;
	mul.lo.s32 	%r3661, %r5565, %r3660;
	mul.wide.s32 	%rd365, %r3661, 4;
	add.s64 	%rd366, %rd40, %rd365;
	ld.global.u32 	%r3662, [%rd366];
	add.s64 	%rd367, %rd44, %rd362;
	st.global.u32 	[%rd367], %r3662;
	sub.s32 	%r3663, -4, %r6135;
	mul.lo.s32 	%r3664, %r5565, %r3663;
	mul.wide.s32 	%rd368, %r3664, 4;
	add.s64 	%rd369, %rd40, %rd368;
	ld.global.u32 	%r3665, [%rd369];
	add.s64 	%rd370, %rd360, %rd41;
	st.global.u32 	[%rd370], %r3665;
	sub.s32 	%r3666, -5, %r6135;
	mul.lo.s32 	%r3667, %r5565, %r3666;
	mul.wide.s32 	%rd371, %r3667, 4;
	add.s64 	%rd372, %rd40, %rd371;
	ld.global.u32 	%r3668, [%rd372];
	st.global.u32 	[%rd360], %r3668;
	sub.s32 	%r3669, -6, %r6135;
	mul.lo.s32 	%r3670, %r5565, %r3669;
	mul.wide.s32 	%rd373, %r3670, 4;
	add.s64 	%rd374, %rd40, %rd373;
	ld.global.u32 	%r3671, [%rd374];
	st.global.u32 	[%rd363], %r3671;
	sub.s32 	%r3672, -7, %r6135;
	mul.lo.s32 	%r3673, %r5565, %r3672;
	mul.wide.s32 	%rd375, %r3673, 4;
	add.s64 	%rd376, %rd40, %rd375;
	ld.global.u32 	%r3674, [%rd376];
	st.global.u32 	[%rd366], %r3674;
	sub.s32 	%r3675, -8, %r6135;
	mul.lo.s32 	%r3676, %r5565, %r3675;
	mul.wide.s32 	%rd377, %r3676, 4;
	add.s64 	%rd378, %rd40, %rd377;
	ld.global.u32 	%r3677, [%rd378];
	st.global.u32 	[%rd369], %r3677;
	add.s32 	%r6135, %r6135, 8;
	setp.eq.s32 	%p205, %r6135, %r6128;
	@%p205 bra 	$L__BB2_449;
	bra.uni 	$L__BB2_448;
$L__BB2_449:
	setp.eq.s32 	%p206, %r1042, 0;
	@%p206 bra 	$L__BB2_457;
	and.b32  	%r1048, %r1308, 3;
	setp.lt.u32 	%p207, %r1042, 4;
	@%p207 bra 	$L__BB2_452;
	ld.param.u32 	%r5566, [_Z10ponerBombaPiiiiiiS_iiP17curandStateXORWOW_param_1];
	not.b32 	%r3678, %r6128;
	mul.lo.s32 	%r3679, %r5566, %r3678;
	mul.wide.s32 	%rd379, %r3679, 4;
	add.s64 	%rd380, %rd40, %rd379;
	ld.global.u32 	%r3680, [%rd380];
	add.s64 	%rd381, %rd6, %rd379;
	st.global.u32 	[%rd381], %r3680;
	sub.s32 	%r3681, -2, %r6128;
	mul.lo.s32 	%r3682, %r5566, %r3681;
	mul.wide.s32 	%rd382, %r3682, 4;
	add.s64 	%rd383, %rd40, %rd382;
	ld.global.u32 	%r3683, [%rd383];
	add.s64 	%rd384, %rd44, %rd379;
	st.global.u32 	[%rd384], %r3683;
	sub.s32 	%r3684, -3, %r6128;
	mul.lo.s32 	%r3685, %r5566, %r3684;
	mul.wide.s32 	%rd385, %r3685, 4;
	add.s64 	%rd386, %rd40, %rd385;
	ld.global.u32 	%r3686, [%rd386];
	add.s64 	%rd387, %rd44, %rd382;
	st.global.u32 	[%rd387], %r3686;
	sub.s32 	%r3687, -4, %r6128;
	mul.lo.s32 	%r3688, %r5566, %r3687;
	mul.wide.s32 	%rd388, %r3688, 4;
	add.s64 	%rd389, %rd40, %rd388;
	ld.global.u32 	%r3689, [%rd389];
	add.s64 	%rd390, %rd380, %rd41;
	st.global.u32 	[%rd390], %r3689;
	add.s32 	%r6128, %r6128, 4;
$L__BB2_452:
	setp.eq.s32 	%p208, %r1048, 0;
	@%p208 bra 	$L__BB2_457;
	setp.eq.s32 	%p209, %r1048, 1;
	@%p209 bra 	$L__BB2_455;
	ld.param.u32 	%r5567, [_Z10ponerBombaPiiiiiiS_iiP17curandStateXORWOW_param_1];
	not.b32 	%r3690, %r6128;
	mul.lo.s32 	%r3691, %r5567, %r3690;
	mul.wide.s32 	%rd391, %r3691, 4;
	add.s64 	%rd392, %rd40, %rd391;
	ld.global.u32 	%r3692, [%rd392];
	add.s64 	%rd393, %rd6, %rd391;
	st.global.u32 	[%rd393], %r3692;
	sub.s32 	%r3693, -2, %r6128;
	mul.lo.s32 	%r3694, %r5567, %r3693;
	mul.wide.s32 	%rd394, %r3694, 4;
	add.s64 	%rd395, %rd40, %rd394;
	ld.global.u32 	%r3695, [%rd395];
	add.s64 	%rd396, %rd44, %rd391;
	st.global.u32 	[%rd396], %r3695;
	add.s32 	%r6128, %r6128, 2;
$L__BB2_455:
	and.b32  	%r3696, %r1308, 1;
	setp.eq.b32 	%p210, %r3696, 1;
	not.pred 	%p211, %p210;
	@%p211 bra 	$L__BB2_457;
	ld.param.u32 	%r5568, [_Z10ponerBombaPiiiiiiS_iiP17curandStateXORWOW_param_1];
	not.b32 	%r3697, %r6128;
	mul.lo.s32 	%r3698, %r5568, %r3697;
	mul.wide.s32 	%rd397, %r3698, 4;
	add.s64 	%rd398, %rd40, %rd397;
	ld.global.u32 	%r3699, [%rd398];
	add.s64 	%rd399, %rd6, %rd397;
	st.global.u32 	[%rd399], %r3699;
$L__BB2_457:
	add.s32 	%r1053, %r1040, -1;
	setp.lt.s32 	%p212, %r1040, 2;
	@%p212 bra 	$L__BB2_475;
	setp.ne.s32 	%p213, %r1309, 1;
	@%p213 bra 	$L__BB2_469;
	add.s32 	%r3792, %r1040, -2;
	and.b32  	%r1054, %r1053, 3;
	setp.lt.u32 	%p218, %r3792, 3;
	mov.b32 	%r6133, 0;
	@%p218 bra 	$L__BB2_462;
	and.b32  	%r6133, %r1053, -4;
	mov.b32 	%r6131, 0;
$L__BB2_461:
	ld.param.u32 	%r5571, [_Z10ponerBombaPiiiiiiS_iiP17curandStateXORWOW_param_1];
	ld.global.v2.u32 	{%r3794, %r3795}, [%rd2];
	shr.u32 	%r3796, %r3795, 2;
	xor.b32  	%r3797, %r3796, %r3795;
	ld.global.v2.u32 	{%r3798, %r3799}, [%rd2+8];
	ld.global.v2.u32 	{%r3800, %r3801}, [%rd2+16];
	st.global.v2.u32 	[%rd2+8], {%r3799, %r3800};
	shl.b32 	%r3802, %r3801, 4;
	shl.b32 	%r3803, %r3797, 1;
	xor.b32  	%r3804, %r3803, %r3802;
	xor.b32  	%r3805, %r3804, %r3797;
	xor.b32  	%r3806, %r3805, %r3801;
	st.global.v2.u32 	[%rd2+16], {%r3801, %r3806};
	add.s32 	%r3807, %r3794, 362437;
	st.global.v2.u32 	[%rd2], {%r3807, %r3798};
	add.s32 	%r3808, %r3806, %r3807;
	cvt.rn.f32.u32 	%f310, %r3808;
	fma.rn.f32 	%f311, %f310, 0f2F800000, 0f2F000000;
	mul.f32 	%f312, %f311, 0f40800000;
	cvt.rzi.s32.f32 	%r3809, %f312;
	add.s32 	%r3810, %r3809, 1;
	mad.lo.s32 	%r3811, %r6131, %r5571, %r1041;
	mul.wide.s32 	%rd407, %r3811, 4;
	add.s64 	%rd408, %rd3, %rd407;
	st.global.u32 	[%rd408], %r3810;
	ld.global.v2.u32 	{%r3812, %r3813}, [%rd2];
	shr.u32 	%r3814, %r3813, 2;
	xor.b32  	%r3815, %r3814, %r3813;
	ld.global.v2.u32 	{%r3816, %r3817}, [%rd2+8];
	ld.global.v2.u32 	{%r3818, %r3819}, [%rd2+16];
	st.global.v2.u32 	[%rd2+8], {%r3817, %r3818};
	shl.b32 	%r3820, %r3819, 4;
	shl.b32 	%r3821, %r3815, 1;
	xor.b32  	%r3822, %r3821, %r3820;
	xor.b32  	%r3823, %r3822, %r3815;
	xor.b32  	%r3824, %r3823, %r3819;
	st.global.v2.u32 	[%rd2+16], {%r3819, %r3824};
	add.s32 	%r3825, %r3812, 362437;
	st.global.v2.u32 	[%rd2], {%r3825, %r3816};
	add.s32 	%r3826, %r3824, %r3825;
	cvt.rn.f32.u32 	%f313, %r3826;
	fma.rn.f32 	%f314, %f313, 0f2F800000, 0f2F000000;
	mul.f32 	%f315, %f314, 0f40800000;
	cvt.rzi.s32.f32 	%r3827, %f315;
	add.s32 	%r3828, %r3827, 1;
	add.s64 	%rd409, %rd408, %rd41;
	st.global.u32 	[%rd409], %r3828;
	ld.global.v2.u32 	{%r3829, %r3830}, [%rd2];
	shr.u32 	%r3831, %r3830, 2;
	xor.b32  	%r3832, %r3831, %r3830;
	ld.global.v2.u32 	{%r3833, %r3834}, [%rd2+8];
	ld.global.v2.u32 	{%r3835, %r3836}, [%rd2+16];
	st.global.v2.u32 	[%rd2+8], {%r3834, %r3835};
	shl.b32 	%r3837, %r3836, 4;
	shl.b32 	%r3838, %r3832, 1;
	xor.b32  	%r3839, %r3838, %r3837;
	xor.b32  	%r3840, %r3839, %r3832;
	xor.b32  	%r3841, %r3840, %r3836;
	st.global.v2.u32 	[%rd2+16], {%r3836, %r3841};
	add.s32 	%r3842, %r3829, 362437;
	st.global.v2.u32 	[%rd2], {%r3842, %r3833};
	add.s32 	%r3843, %r3841, %r3842;
	cvt.rn.f32.u32 	%f316, %r3843;
	fma.rn.f32 	%f317, %f316, 0f2F800000, 0f2F000000;
	mul.f32 	%f318, %f317, 0f40800000;
	cvt.rzi.s32.f32 	%r3844, %f318;
	add.s32 	%r3845, %r3844, 1;
	add.s64 	%rd410, %rd409, %rd41;
	st.global.u32 	[%rd410], %r3845;
	ld.global.v2.u32 	{%r3846, %r3847}, [%rd2];
	shr.u32 	%r3848, %r3847, 2;
	xor.b32  	%r3849, %r3848, %r3847;
	ld.global.v2.u32 	{%r3850, %r3851}, [%rd2+8];
	ld.global.v2.u32 	{%r3852, %r3853}, [%rd2+16];
	st.global.v2.u32 	[%rd2+8], {%r3851, %r3852};
	shl.b32 	%r3854, %r3853, 4;
	shl.b32 	%r3855, %r3849, 1;
	xor.b32  	%r3856, %r3855, %r3854;
	xor.b32  	%r3857, %r3856, %r3849;
	xor.b32  	%r3858, %r3857, %r3853;
	st.global.v2.u32 	[%rd2+16], {%r3853, %r3858};
	add.s32 	%r3859, %r3846, 362437;
	st.global.v2.u32 	[%rd2], {%r3859, %r3850};
	add.s32 	%r3860, %r3858, %r3859;
	cvt.rn.f32.u32 	%f319, %r3860;
	fma.rn.f32 	%f320, %f319, 0f2F800000, 0f2F000000;
	mul.f32 	%f321, %f320, 0f40800000;
	cvt.rzi.s32.f32 	%r3861, %f321;
	add.s32 	%r3862, %r3861, 1;
	add.s64 	%rd411, %rd410, %rd41;
	st.global.u32 	[%rd411], %r3862;
	add.s32 	%r6131, %r6131, 4;
	setp.ne.s32 	%p219, %r6131, %r6133;
	@%p219 bra 	$L__BB2_461;
$L__BB2_462:
	setp.eq.s32 	%p220, %r1054, 0;
	@%p220 bra 	$L__BB2_475;
	mov.b32 	%r6134, 0;
$L__BB2_464:
	.pragma "nounroll";
	ld.param.u32 	%r5572, [_Z10ponerBombaPiiiiiiS_iiP17curandStateXORWOW_param_1];
	ld.global.v2.u32 	{%r3864, %r3865}, [%rd2];
	shr.u32 	%r3866, %r3865, 2;
	xor.b32  	%r3867, %r3866, %r3865;
	ld.global.v2.u32 	{%r3868, %r3869}, [%rd2+8];
	ld.global.v2.u32 	{%r3870, %r3871}, [%rd2+16];
	st.global.v2.u32 	[%rd2+8], {%r3869, %r3870};
	shl.b32 	%r3872, %r3871, 4;
	shl.b32 	%r3873, %r3867, 1;
	xor.b32  	%r3874, %r3873, %r3872;
	xor.b32  	%r3875, %r3874, %r3867;
	xor.b32  	%r3876, %r3875, %r3871;
	st.global.v2.u32 	[%rd2+16], {%r3871, %r3876};
	add.s32 	%r3877, %r3864, 362437;
	st.global.v2.u32 	[%rd2], {%r3877, %r3868};
	add.s32 	%r3878, %r3876, %r3877;
	cvt.rn.f32.u32 	%f322, %r3878;
	fma.rn.f32 	%f323, %f322, 0f2F800000, 0f2F000000;
	mul.f32 	%f324, %f323, 0f40800000;
	cvt.rzi.s32.f32 	%r3879, %f324;
	add.s32 	%r3880, %r3879, 1;
	mad.lo.s32 	%r3881, %r6133, %r5572, %r1041;
	mul.wide.s32 	%rd412, %r3881, 4;
	add.s64 	%rd413, %rd3, %rd412;
	st.global.u32 	[%rd413], %r3880;
	add.s32 	%r6133, %r6133, 1;
	add.s32 	%r6134, %r6134, 1;
	setp.eq.s32 	%p221, %r6134, %r1054;
	@%p221 bra 	$L__BB2_475;
	bra.uni 	$L__BB2_464;
$L__BB2_465:
	setp.ne.s32 	%p222, %r1309, 1;
	@%p222 bra 	$L__BB2_467;
	shr.u32 	%r3943, %r6041, 2;
	xor.b32  	%r3944, %r3943, %r6041;
	st.global.v2.u32 	[%rd2+8], {%r6039, %r6038};
	shl.b32 	%r3945, %r6037, 4;
	shl.b32 	%r3946, %r3944, 1;
	xor.b32  	%r3947, %r3946, %r3945;
	xor.b32  	%r3948, %r3947, %r3944;
	xor.b32  	%r3949, %r3948, %r6037;
	st.global.v2.u32 	[%rd2+16], {%r6037, %r3949};
	mov.b32 	%r3950, 832457172;
	st.global.v2.u32 	[%rd2], {%r3950, %r6040};
	add.s32 	%r3951, %r3949, 832457172;
	cvt.rn.f32.u32 	%f337, %r3951;
	fma.rn.f32 	%f338, %f337, 0f2F800000, 0f2F000000;
	mul.f32 	%f339, %f338, 0f40800000;
	cvt.rzi.s32.f32 	%r3952, %f339;
	add.s32 	%r3953, %r3952, 1;
	st.global.u32 	[%rd42], %r3953;
	ld.global.v2.u32 	{%r3954, %r3955}, [%rd2];
	shr.u32 	%r3956, %r3955, 2;
	xor.b32  	%r3957, %r3956, %r3955;
	ld.global.v2.u32 	{%r3958, %r3959}, [%rd2+8];
	ld.global.v2.u32 	{%r3960, %r3961}, [%rd2+16];
	st.global.v2.u32 	[%rd2+8], {%r3959, %r3960};
	shl.b32 	%r3962, %r3961, 4;
	shl.b32 	%r3963, %r3957, 1;
	xor.b32  	%r3964, %r3963, %r3962;
	xor.b32  	%r3965, %r3964, %r3957;
	xor.b32  	%r3966, %r3965, %r3961;
	st.global.v2.u32 	[%rd2+16], {%r3961, %r3966};
	add.s32 	%r3967, %r3954, 362437;
	st.global.v2.u32 	[%rd2], {%r3967, %r3958};
	add.s32 	%r3968, %r3966, %r3967;
	cvt.rn.f32.u32 	%f340, %r3968;
	fma.rn.f32 	%f341, %f340, 0f2F800000, 0f2F000000;
	mul.f32 	%f342, %f341, 0f40800000;
	cvt.rzi.s32.f32 	%r3969, %f342;
	add.s32 	%r3970, %r3969, 1;
	st.global.u32 	[%rd43], %r3970;
	ld.global.v2.u32 	{%r3971, %r3972}, [%rd2];
	shr.u32 	%r3973, %r3972, 2;
	xor.b32  	%r3974, %r3973, %r3972;
	ld.global.v2.u32 	{%r3975, %r3976}, [%rd2+8];
	ld.global.v2.u32 	{%r3977, %r3978}, [%rd2+16];
	st.global.v2.u32 	[%rd2+8], {%r3976, %r3977};
	shl.b32 	%r3979, %r3978, 4;
	shl.b32 	%r3980, %r3974, 1;
	xor.b32  	%r3981, %r3980, %r3979;
	xor.b32  	%r3982, %r3981, %r3974;
	xor.b32  	%r3983, %r3982, %r3978;
	st.global.v2.u32 	[%rd2+16], {%r3978, %r3983};
	add.s32 	%r3984, %r3971, 362437;
	st.global.v2.u32 	[%rd2], {%r3984, %r3975};
	add.s32 	%r3985, %r3983, %r3984;
	cvt.rn.f32.u32 	%f343, %r3985;
	fma.rn.f32 	%f344, %f343, 0f2F800000, 0f2F000000;
	mul.f32 	%f345, %f344, 0f40800000;
	cvt.rzi.s32.f32 	%r3986, %f345;
	add.s32 	%r3987, %r3986, 1;
	st.global.u32 	[%rd44], %r3987;
	ld.global.v2.u32 	{%r3988, %r3989}, [%rd2];
	shr.u32 	%r3990, %r3989, 2;
	xor.b32  	%r3991, %r3990, %r3989;
	ld.global.v2.u32 	{%r3992, %r3993}, [%rd2+8];
	ld.global.v2.u32 	{%r3994, %r3995}, [%rd2+16];
	st.global.v2.u32 	[%rd2+8], {%r3993, %r3994};
	shl.b32 	%r3996, %r3995, 4;
	shl.b32 	%r3997, %r3991, 1;
	xor.b32  	%r3998, %r3997, %r3996;
	xor.b32  	%r3999, %r3998, %r3991;
	xor.b32  	%r4000, %r3999, %r3995;
	st.global.v2.u32 	[%rd2+16], {%r3995, %r4000};
	add.s32 	%r4001, %r3988, 362437;
	st.global.v2.u32 	[%rd2], {%r4001, %r3992};
	add.s32 	%r4002, %r4000, %r4001;
	cvt.rn.f32.u32 	%f346, %r4002;
	fma.rn.f32 	%f347, %f346, 0f2F800000, 0f2F000000;
	mul.f32 	%f348, %f347, 0f40800000;
	cvt.rzi.s32.f32 	%r6127, %f348;
	bra.uni 	$L__BB2_468;
$L__BB2_467:
	shr.u32 	%r3883, %r6041, 2;
	xor.b32  	%r3884, %r3883, %r6041;
	st.global.v2.u32 	[%rd2+8], {%r6039, %r6038};
	shl.b32 	%r3885, %r6037, 4;
	shl.b32 	%r3886, %r3884, 1;
	xor.b32  	%r3887, %r3886, %r3885;
	xor.b32  	%r3888, %r3887, %r3884;
	xor.b32  	%r3889, %r3888, %r6037;
	st.global.v2.u32 	[%rd2+16], {%r6037, %r3889};
	mov.b32 	%r3890, 832457172;
	st.global.v2.u32 	[%rd2], {%r3890, %r6040};
	add.s32 	%r3891, %r3889, 832457172;
	cvt.rn.f32.u32 	%f325, %r3891;
	fma.rn.f32 	%f326, %f325, 0f2F800000, 0f2F000000;
	mul.f32 	%f327, %f326, 0f40C00000;
	cvt.rzi.s32.f32 	%r3892, %f327;
	add.s32 	%r3893, %r3892, 1;
	st.global.u32 	[%rd42], %r3893;
	ld.global.v2.u32 	{%r3894, %r3895}, [%rd2];
	shr.u32 	%r3896, %r3895, 2;
	xor.b32  	%r3897, %r3896, %r3895;
	ld.global.v2.u32 	{%r3898, %r3899}, [%rd2+8];
	ld.global.v2.u32 	{%r3900, %r3901}, [%rd2+16];
	st.global.v2.u32 	[%rd2+8], {%r3899, %r3900};
	shl.b32 	%r3902, %r3901, 4;
	shl.b32 	%r3903, %r3897, 1;
	xor.b32  	%r3904, %r3903, %r3902;
	xor.b32  	%r3905, %r3904, %r3897;
	xor.b32  	%r3906, %r3905, %r3901;
	st.global.v2.u32 	[%rd2+16], {%r3901, %r3906};
	add.s32 	%r3907, %r3894, 362437;
	st.global.v2.u32 	[%rd2], {%r3907, %r3898};
	add.s32 	%r3908, %r3906, %r3907;
	cvt.rn.f32.u32 	%f328, %r3908;
	fma.rn.f32 	%f329, %f328, 0f2F800000, 0f2F000000;
	mul.f32 	%f330, %f329, 0f40C00000;
	cvt.rzi.s32.f32 	%r3909, %f330;
	add.s32 	%r3910, %r3909, 1;
	st.global.u32 	[%rd43], %r3910;
	ld.global.v2.u32 	{%r3911, %r3912}, [%rd2];
	shr.u32 	%r3913, %r3912, 2;
	xor.b32  	%r3914, %r3913, %r3912;
	ld.global.v2.u32 	{%r3915, %r3916}, [%rd2+8];
	ld.global.v2.u32 	{%r3917, %r3918}, [%rd2+16];
	st.global.v2.u32 	[%rd2+8], {%r3916, %r3917};
	shl.b32 	%r3919, %r3918, 4;
	shl.b32 	%r3920, %r3914, 1;
	xor.b32  	%r3921, %r3920, %r3919;
	xor.b32  	%r3922, %r3921, %r3914;
	xor.b32  	%r3923, %r3922, %r3918;
	st.global.v2.u32 	[%rd2+16], {%r3918, %r3923};
	add.s32 	%r3924, %r3911, 362437;
	st.global.v2.u32 	[%rd2], {%r3924, %r3915};
	add.s32 	%r3925, %r3923, %r3924;
	cvt.rn.f32.u32 	%f331, %r3925;
	fma.rn.f32 	%f332, %f331, 0f2F800000, 0f2F000000;
	mul.f32 	%f333, %f332, 0f40C00000;
	cvt.rzi.s32.f32 	%r3926, %f333;
	add.s32 	%r3927, %r3926, 1;
	st.global.u32 	[%rd44], %r3927;
	ld.global.v2.u32 	{%r3928, %r3929}, [%rd2];
	shr.u32 	%r3930, %r3929, 2;
	xor.b32  	%r3931, %r3930, %r3929;
	ld.global.v2.u32 	{%r3932, %r3933}, [%rd2+8];
	ld.global.v2.u32 	{%r3934, %r3935}, [%rd2+16];
	st.global.v2.u32 	[%rd2+8], {%r3933, %r3934};
	shl.b32 	%r3936, %r3935, 4;
	shl.b32 	%r3937, %r3931, 1;
	xor.b32  	%r3938, %r3937, %r3936;
	xor.b32  	%r3939, %r3938, %r3931;
	xor.b32  	%r3940, %r3939, %r3935;
	st.global.v2.u32 	[%rd2+16], {%r3935, %r3940};
	add.s32 	%r3941, %r3928, 362437;
	st.global.v2.u32 	[%rd2], {%r3941, %r3932};
	add.s32 	%r3942, %r3940, %r3941;
	cvt.rn.f32.u32 	%f334, %r3942;
	fma.rn.f32 	%f335, %f334, 0f2F800000, 0f2F000000;
	mul.f32 	%f336, %f335, 0f40C00000;
	cvt.rzi.s32.f32 	%r6127, %f336;
$L__BB2_468:
	add.s32 	%r4003, %r6127, 1;
	st.global.u32 	[%rd6], %r4003;
	mov.b32 	%r4004, -1;
	st.global.u32 	[%rd40], %r4004;
	bra.uni 	$L__BB2_476;
$L__BB2_469:
	add.s32 	%r3701, %r1040, -2;
	and.b32  	%r1063, %r1053, 3;
	setp.lt.u32 	%p214, %r3701, 3;
	mov.b32 	%r6137, 0;
	@%p214 bra 	$L__BB2_472;
	and.b32  	%r6137, %r1053, -4;
	mov.b32 	%r6136, 0;
$L__BB2_471:
	ld.param.u32 	%r5569, [_Z10ponerBombaPiiiiiiS_iiP17curandStateXORWOW_param_1];
	ld.global.v2.u32 	{%r3703, %r3704}, [%rd2];
	shr.u32 	%r3705, %r3704, 2;
	xor.b32  	%r3706, %r3705, %r3704;
	ld.global.v2.u32 	{%r3707, %r3708}, [%rd2+8];
	ld.global.v2.u32 	{%r3709, %r3710}, [%rd2+16];
	st.global.v2.u32 	[%rd2+8], {%r3708, %r3709};
	shl.b32 	%r3711, %r3710, 4;
	shl.b32 	%r3712, %r3706, 1;
	xor.b32  	%r3713, %r3712, %r3711;
	xor.b32  	%r3714, %r3713, %r3706;
	xor.b32  	%r3715, %r3714, %r3710;
	st.global.v2.u32 	[%rd2+16], {%r3710, %r3715};
	add.s32 	%r3716, %r3703, 362437;
	st.global.v2.u32 	[%rd2], {%r3716, %r3707};
	add.s32 	%r3717, %r3715, %r3716;
	cvt.rn.f32.u32 	%f295, %r3717;
	fma.rn.f32 	%f296, %f295, 0f2F800000, 0f2F000000;
	mul.f32 	%f297, %f296, 0f40C00000;
	cvt.rzi.s32.f32 	%r3718, %f297;
	add.s32 	%r3719, %r3718, 1;
	mad.lo.s32 	%r3720, %r6136, %r5569, %r1041;
	mul.wide.s32 	%rd400, %r3720, 4;
	add.s64 	%rd401, %rd3, %rd400;
	st.global.u32 	[%rd401], %r3719;
	ld.global.v2.u32 	{%r3721, %r3722}, [%rd2];
	shr.u32 	%r3723, %r3722, 2;
	xor.b32  	%r3724, %r3723, %r3722;
	ld.global.v2.u32 	{%r3725, %r3726}, [%rd2+8];
	ld.global.v2.u32 	{%r3727, %r3728}, [%rd2+16];
	st.global.v2.u32 	[%rd2+8], {%r3726, %r3727};
	shl.b32 	%r3729, %r3728, 4;
	shl.b32 	%r3730, %r3724, 1;
	xor.b32  	%r3731, %r3730, %r3729;
	xor.b32  	%r3732, %r3731, %r3724;
	xor.b32  	%r3733, %r3732, %r3728;
	st.global.v2.u32 	[%rd2+16], {%r3728, %r3733};
	add.s32 	%r3734, %r3721, 362437;
	st.global.v2.u32 	[%rd2], {%r3734, %r3725};
	add.s32 	%r3735, %r3733, %r3734;
	cvt.rn.f32.u32 	%f298, %r3735;
	fma.rn.f32 	%f299, %f298, 0f2F800000, 0f2F000000;
	mul.f32 	%f300, %f299, 0f40C00000;
	cvt.rzi.s32.f32 	%r3736, %f300;
	add.s32 	%r3737, %r3736, 1;
	add.s64 	%rd402, %rd401, %rd41;
	st.global.u32 	[%rd402], %r3737;
	ld.global.v2.u32 	{%r3738, %r3739}, [%rd2];
	shr.u32 	%r3740, %r3739, 2;
	xor.b32  	%r3741, %r3740, %r3739;
	ld.global.v2.u32 	{%r3742, %r3743}, [%rd2+8];
	ld.global.v2.u32 	{%r3744, %r3745}, [%rd2+16];
	st.global.v2.u32 	[%rd2+8], {%r3743, %r3744};
	shl.b32 	%r3746, %r3745, 4;
	shl.b32 	%r3747, %r3741, 1;
	xor.b32  	%r3748, %r3747, %r3746;
	xor.b32  	%r3749, %r3748, %r3741;
	xor.b32  	%r3750, %r3749, %r3745;
	st.global.v2.u32 	[%rd2+16], {%r3745, %r3750};
	add.s32 	%r3751, %r3738, 362437;
	st.global.v2.u32 	[%rd2], {%r3751, %r3742};
	add.s32 	%r3752, %r3750, %r3751;
	cvt.rn.f32.u32 	%f301, %r3752;
	fma.rn.f32 	%f302, %f301, 0f2F800000, 0f2F000000;
	mul.f32 	%f303, %f302, 0f40C00000;
	cvt.rzi.s32.f32 	%r3753, %f303;
	add.s32 	%r3754, %r3753, 1;
	add.s64 	%rd403, %rd402, %rd41;
	st.global.u32 	[%rd403], %r3754;
	ld.global.v2.u32 	{%r3755, %r3756}, [%rd2];
	shr.u32 	%r3757, %r3756, 2;
	xor.b32  	%r3758, %r3757, %r3756;
	ld.global.v2.u32 	{%r3759, %r3760}, [%rd2+8];
	ld.global.v2.u32 	{%r3761, %r3762}, [%rd2+16];
	st.global.v2.u32 	[%rd2+8], {%r3760, %r3761};
	shl.b32 	%r3763, %r3762, 4;
	shl.b32 	%r3764, %r3758, 1;
	xor.b32  	%r3765, %r3764, %r3763;
	xor.b32  	%r3766, %r3765, %r3758;
	xor.b32  	%r3767, %r3766, %r3762;
	st.global.v2.u32 	[%rd2+16], {%r3762, %r3767};
	add.s32 	%r3768, %r3755, 362437;
	st.global.v2.u32 	[%rd2], {%r3768, %r3759};
	add.s32 	%r3769, %r3767, %r3768;
	cvt.rn.f32.u32 	%f304, %r3769;
	fma.rn.f32 	%f305, %f304, 0f2F800000, 0f2F000000;
	mul.f32 	%f306, %f305, 0f40C00000;
	cvt.rzi.s32.f32 	%r3770, %f306;
	add.s32 	%r3771, %r3770, 1;
	add.s64 	%rd404, %rd403, %rd41;
	st.global.u32 	[%rd404], %r3771;
	add.s32 	%r6136, %r6136, 4;
	setp.ne.s32 	%p215, %r6136, %r6137;
	@%p215 bra 	$L__BB2_471;
$L__BB2_472:
	setp.eq.s32 	%p216, %r1063, 0;
	@%p216 bra 	$L__BB2_475;
	mov.b32 	%r6139, 0;
$L__BB2_474:
	.pragma "nounroll";
	ld.param.u32 	%r5570, [_Z10ponerBombaPiiiiiiS_iiP17curandStateXORWOW_param_1];
	ld.global.v2.u32 	{%r3773, %r3774}, [%rd2];
	shr.u32 	%r3775, %r3774, 2;
	xor.b32  	%r3776, %r3775, %r3774;
	ld.global.v2.u32 	{%r3777, %r3778}, [%rd2+8];
	ld.global.v2.u32 	{%r3779, %r3780}, [%rd2+16];
	st.global.v2.u32 	[%rd2+8], {%r3778, %r3779};
	shl.b32 	%r3781, %r3780, 4;
	shl.b32 	%r3782, %r3776, 1;
	xor.b32  	%r3783, %r3782, %r3781;
	xor.b32  	%r3784, %r3783, %r3776;
	xor.b32  	%r3785, %r3784, %r3780;
	st.global.v2.u32 	[%rd2+16], {%r3780, %r3785};
	add.s32 	%r3786, %r3773, 362437;
	st.global.v2.u32 	[%rd2], {%r3786, %r3777};
	add.s32 	%r3787, %r3785, %r3786;
	cvt.rn.f32.u32 	%f307, %r3787;
	fma.rn.f32 	%f308, %f307, 0f2F800000, 0f2F000000;
	mul.f32 	%f309, %f308, 0f40C00000;
	cvt.rzi.s32.f32 	%r3788, %f309;
	add.s32 	%r3789, %r3788, 1;
	mad.lo.s32 	%r3790, %r6137, %r5570, %r1041;
	mul.wide.s32 	%rd405, %r3790, 4;
	add.s64 	%rd406, %rd3, %rd405;
	st.global.u32 	[%rd406], %r3789;
	add.s32 	%r6137, %r6137, 1;
	add.s32 	%r6139, %r6139, 1;
	setp.ne.s32 	%p217, %r6139, %r1063;
	@%p217 bra 	$L__BB2_474;
$L__BB2_475:
	mov.b32 	%r3882, -1;
	st.global.u32 	[%rd6], %r3882;
$L__BB2_476:
	ld.param.u64 	%rd614, [_Z10ponerBombaPiiiiiiS_iiP17curandStateXORWOW_param_6];
	cvta.to.global.u64 	%rd414, %rd614;
	ld.global.u32 	%r4005, [%rd414];
	add.s32 	%r4006, %r4005, 1;
	st.global.u32 	[%rd414], %r4006;
	bra.uni 	$L__BB2_562;
$L__BB2_477:
	ld.param.u32 	%r5541, [_Z10ponerBombaPiiiiiiS_iiP17curandStateXORWOW_param_1];
	sub.s32 	%r2994, %r106, %r5541;
	setp.ne.s32 	%p121, %r2994, %r1;
	@%p121 bra 	$L__BB2_562;
	ld.shared.u32 	%r1074, [_ZZ10ponerBombaPiiiiiiS_iiP17curandStateXORWOWE5valor];
	ld.global.u32 	%r2995, [%rd6];
	setp.ne.s32 	%p122, %r1074, %r2995;
	@%p122 bra 	$L__BB2_562;
	ld.param.u32 	%r5542, [_Z10ponerBombaPiiiiiiS_iiP17curandStateXORWOW_param_1];
	mad.lo.s32 	%r1075, %r5542, -3, %r1;
	cvt.s64.s32 	%rd622, %r1075;
	mul.wide.s32 	%rd282, %r1075, 4;
	add.s64 	%rd50, %rd3, %rd282;
	ld.global.u32 	%r2996, [%rd50];
	setp.ne.s32 	%p123, %r1074, %r2996;
	@%p123 bra 	$L__BB2_562;
	ld.param.u32 	%r5543, [_Z10ponerBombaPiiiiiiS_iiP17curandStateXORWOW_param_1];
	shl.b32 	%r2997, %r5543, 1;
	sub.s32 	%r1076, %r1, %r2997;
	mul.wide.s32 	%rd51, %r5543, 4;
	add.s64 	%rd52, %rd50, %rd51;
	ld.global.u32 	%r2998, [%rd52];
	setp.ne.s32 	%p124, %r1074, %r2998;
	@%p124 bra 	$L__BB2_562;
	ld.param.u32 	%r5544, [_Z10ponerBombaPiiiiiiS_iiP17curandStateXORWOW_param_1];
	sub.s32 	%r1077, %r1, %r5544;
	add.s64 	%rd283, %rd52, %rd51;
	ld.global.u32 	%r2999, [%rd283];
	setp.ne.s32 	%p125, %r1074, %r2999;
	@%p125 bra 	$L__BB2_562;
	ld.param.u32 	%r5545, [_Z10ponerBombaPiiiiiiS_iiP17curandStateXORWOW_param_1];
	shl.b32 	%r3000, %r5545, 2;
	add.s32 	%r1078, %r1075, %r3000;
	add.s64 	%rd53, %rd6, %rd51;
	ld.global.u32 	%r3001, [%rd53];
	setp.ne.s32 	%p126, %r1074, %r3001;
	@%p126 bra 	$L__BB2_562;
	mov.u64 	%rd284, $str$10;
	cvta.global.u64 	%rd285, %rd284;
	{ // callseq 19, 0
	.param .b64 param0;
	st.param.b64 	[param0], %rd285;
	.param .b64 param1;
	st.param.b64 	[param1], 0;
	.param .b32 retval0;
	call.uni (retval0), 
	vprintf, 
	(
	param0, 
	param1
	);
	ld.param.b32 	%r3007, [retval0];
	} // callseq 19
	st.shared.u32 	[_ZZ10ponerBombaPiiiiiiS_iiP17curandStateXORWOWE13arr_adyacente], %r1075;
	st.shared.u32 	[_ZZ10ponerBombaPiiiiiiS_iiP17curandStateXORWOWE13arr_adyacente+4], %r1076;
	st.shared.u32 	[_ZZ10ponerBombaPiiiiiiS_iiP17curandStateXORWOWE13arr_adyacente+8], %r1077;
	st.shared.u32 	[_ZZ10ponerBombaPiiiiiiS_iiP17curandStateXORWOWE13arr_adyacente+12], %r1;
	st.shared.u32 	[_ZZ10ponerBombaPiiiiiiS_iiP17curandStateXORWOWE13arr_adyacente+16], %r1078;
	mov.b32 	%r6163, 1593684748;
	mov.b32 	%r3009, 832094735;
	st.global.v2.u32 	[%rd2], {%r3009, %r6163};
	mov.b32 	%r6161, -123459836;
	mov.b32 	%r6162, 1111207954;
	st.global.v2.u32 	[%rd2+8], {%r6162, %r6161};
	mov.b32 	%r6159, 1476011280;
	mov.b32 	%r6160, -589760388;
	st.global.v2.u32 	[%rd2+16], {%r6160, %r6159};
	setp.eq.s32 	%p127, %r1075, 0;
	@%p127 bra 	$L__BB2_525;
	mov.b32 	%r6145, 0;
	mov.b32 	%r6163, 1593684748;
	mov.b32 	%r6162, 1111207954;
	mov.b32 	%r6161, -123459836;
	mov.b32 	%r6160, -589760388;
	mov.b32 	%r6159, 1476011280;
	mov.u64 	%rd288, precalc_xorwow_matrix;
$L__BB2_485:
	and.b64  	%rd286, %rd622, 3;
	setp.eq.s64 	%p128, %rd286, 0;
	@%p128 bra 	$L__BB2_524;
	mul.wide.u32 	%rd287, %r6145, 3200;
	add.s64 	%rd55, %rd288, %rd287;
	mov.b32 	%r6146, 0;
$L__BB2_487:
	mov.b32 	%r6159, 0;
	mov.u32 	%r6160, %r6159;
	mov.u32 	%r6161, %r6159;
	mov.u32 	%r6162, %r6159;
	mov.u32 	%r6163, %r6159;
	mov.u32 	%r6152, %r6159;
$L__BB2_488:
	mul.wide.u32 	%rd289, %r6152, 4;
	add.s64 	%rd290, %rd2, %rd289;
	ld.global.u32 	%r1092, [%rd290+4];
	mov.b32 	%r6158, 0;
$L__BB2_489:
	.pragma "nounroll";
	shr.u32 	%r3019, %r1092, %r6158;
	and.b32  	%r3020, %r3019, 1;
	setp.eq.b32 	%p129, %r3020, 1;
	not.pred 	%p130, %p129;
	shl.b32 	%r3021, %r6152, 5;
	add.s32 	%r3022, %r3021, %r6158;
	mul.lo.s32 	%r3023, %r3022, 5;
	mul.wide.u32 	%rd291, %r3023, 4;
	add.s64 	%rd56, %rd55, %rd291;
	@%p130 bra 	$L__BB2_491;
	ld.global.u32 	%r3024, [%rd56];
	xor.b32  	%r6163, %r6163, %r3024;
	ld.global.u32 	%r3025, [%rd56+4];
	xor.b32  	%r6162, %r6162, %r3025;
	ld.global.u32 	%r3026, [%rd56+8];
	xor.b32  	%r6161, %r6161, %r3026;
	ld.global.u32 	%r3027, [%rd56+12];
	xor.b32  	%r6160, %r6160, %r3027;
	ld.global.u32 	%r3028, [%rd56+16];
	xor.b32  	%r6159, %r6159, %r3028;
$L__BB2_491:
	and.b32  	%r3030, %r3019, 2;
	setp.eq.s32 	%p131, %r3030, 0;
	@%p131 bra 	$L__BB2_493;
	ld.global.u32 	%r3031, [%rd56+20];
	xor.b32  	%r6163, %r6163, %r3031;
	ld.global.u32 	%r3032, [%rd56+24];
	xor.b32  	%r6162, %r6162, %r3032;
	ld.global.u32 	%r3033, [%rd56+28];
	xor.b32  	%r6161, %r6161, %r3033;
	ld.global.u32 	%r3034, [%rd56+32];
	xor.b32  	%r6160, %r6160, %r3034;
	ld.global.u32 	%r3035, [%rd56+36];
	xor.b32  	%r6159, %r6159, %r3035;
$L__BB2_493:
	and.b32  	%r3037, %r3019, 4;
	setp.eq.s32 	%p132, %r3037, 0;
	@%p132 bra 	$L__BB2_495;
	ld.global.u32 	%r3038, [%rd56+40];
	xor.b32  	%r6163, %r6163, %r3038;
	ld.global.u32 	%r3039, [%rd56+44];
	xor.b32  	%r6162, %r6162, %r3039;
	ld.global.u32 	%r3040, [%rd56+48];
	xor.b32  	%r6161, %r6161, %r3040;
	ld.global.u32 	%r3041, [%rd56+52];
	xor.b32  	%r6160, %r6160, %r3041;
	ld.global.u32 	%r3042, [%rd56+56];
	xor.b32  	%r6159, %r6159, %r3042;
$L__BB2_495:
	and.b32  	%r3044, %r3019, 8;
	setp.eq.s32 	%p133, %r3044, 0;
	@%p133 bra 	$L__BB2_497;
	ld.global.u32 	%r3045, [%rd56+60];
	xor.b32  	%r6163, %r6163, %r3045;
	ld.global.u32 	%r3046, [%rd56+64];
	xor.b32  	%r6162, %r6162, %r3046;
	ld.global.u32 	%r3047, [%rd56+68];
	xor.b32  	%r6161, %r6161, %r3047;
	ld.global.u32 	%r3048, [%rd56+72];
	xor.b32  	%r6160, %r6160, %r3048;
	ld.global.u32 	%r3049, [%rd56+76];
	xor.b32  	%r6159, %r6159, %r3049;
$L__BB2_497:
	and.b32  	%r3051, %r3019, 16;
	setp.eq.s32 	%p134, %r3051, 0;
	@%p134 bra 	$L__BB2_499;
	ld.global.u32 	%r3052, [%rd56+80];
	xor.b32  	%r6163, %r6163, %r3052;
	ld.global.u32 	%r3053, [%rd56+84];
	xor.b32  	%r6162, %r6162, %r3053;
	ld.global.u32 	%r3054, [%rd56+88];
	xor.b32  	%r6161, %r6161, %r3054;
	ld.global.u32 	%r3055, [%rd56+92];
	xor.b32  	%r6160, %r6160, %r3055;
	ld.global.u32 	%r3056, [%rd56+96];
	xor.b32  	%r6159, %r6159, %r3056;
$L__BB2_499:
	and.b32  	%r3058, %r3019, 32;
	setp.eq.s32 	%p135, %r3058, 0;
	@%p135 bra 	$L__BB2_501;
	ld.global.u32 	%r3059, [%rd56+100];
	xor.b32  	%r6163, %r6163, %r3059;
	ld.global.u32 	%r3060, [%rd56+104];
	xor.b32  	%r6162, %r6162, %r3060;
	ld.global.u32 	%r3061, [%rd56+108];
	xor.b32  	%r6161, %r6161, %r3061;
	ld.global.u32 	%r3062, [%rd56+112];
	xor.b32  	%r6160, %r6160, %r3062;
	ld.global.u32 	%r3063, [%rd56+116];
	xor.b32  	%r6159, %r6159, %r3063;
$L__BB2_501:
	and.b32  	%r3065, %r3019, 64;
	setp.eq.s32 	%p136, %r3065, 0;
	@%p136 bra 	$L__BB2_503;
	ld.global.u32 	%r3066, [%rd56+120];
	xor.b32  	%r6163, %r6163, %r3066;
	ld.global.u32 	%r3067, [%rd56+124];
	xor.b32  	%r6162, %r6162, %r3067;
	ld.global.u32 	%r3068, [%rd56+128];
	xor.b32  	%r6161, %r6161, %r3068;
	ld.global.u32 	%r3069, [%rd56+132];
	xor.b32  	%r6160, %r6160, %r3069;
	ld.global.u32 	%r3070, [%rd56+136];
	xor.b32  	%r6159, %r6159, %r3070;
$L__BB2_503:
	and.b32  	%r3072, %r3019, 128;
	setp.eq.s32 	%p137, %r3072, 0;
	@%p137 bra 	$L__BB2_505;
	ld.global.u32 	%r3073, [%rd56+140];
	xor.b32  	%r6163, %r6163, %r3073;
	ld.global.u32 	%r3074, [%rd56+144];
	xor.b32  	%r6162, %r6162, %r3074;
	ld.global.u32 	%r3075, [%rd56+148];
	xor.b32  	%r6161, %r6161, %r3075;
	ld.global.u32 	%r3076, [%rd56+152];
	xor.b32  	%r6160, %r6160, %r3076;
	ld.global.u32 	%r3077, [%rd56+156];
	xor.b32  	%r6159, %r6159, %r3077;
$L__BB2_505:
	and.b32  	%r3079, %r3019, 256;
	setp.eq.s32 	%p138, %r3079, 0;
	@%p138 bra 	$L__BB2_507;
	ld.global.u32 	%r3080, [%rd56+160];
	xor.b32  	%r6163, %r6163, %r3080;
	ld.global.u32 	%r3081, [%rd56+164];
	xor.b32  	%r6162, %r6162, %r3081;
	ld.global.u32 	%r3082, [%rd56+168];
	xor.b32  	%r6161, %r6161, %r3082;
	ld.global.u32 	%r3083, [%rd56+172];
	xor.b32  	%r6160, %r6160, %r3083;
	ld.global.u32 	%r3084, [%rd56+176];
	xor.b32  	%r6159, %r6159, %r3084;
$L__BB2_507:
	and.b32  	%r3086, %r3019, 512;
	setp.eq.s32 	%p139, %r3086, 0;
	@%p139 bra 	$L__BB2_509;
	ld.global.u32 	%r3087, [%rd56+180];
	xor.b32  	%r6163, %r6163, %r3087;
	ld.global.u32 	%r3088, [%rd56+184];
	xor.b32  	%r6162, %r6162, %r3088;
	ld.global.u32 	%r3089, [%rd56+188];
	xor.b32  	%r6161, %r6161, %r3089;
	ld.global.u32 	%r3090, [%rd56+192];
	xor.b32  	%r6160, %r6160, %r3090;
	ld.global.u32 	%r3091, [%rd56+196];
	xor.b32  	%r6159, %r6159, %r3091;
$L__BB2_509:
	and.b32  	%r3093, %r3019, 1024;
	setp.eq.s32 	%p140, %r3093, 0;
	@%p140 bra 	$L__BB2_511;
	ld.global.u32 	%r3094, [%rd56+200];
	xor.b32  	%r6163, %r6163, %r3094;
	ld.global.u32 	%r3095, [%rd56+204];
	xor.b32  	%r6162, %r6162, %r3095;
	ld.global.u32 	%r3096, [%rd56+208];
	xor.b32  	%r6161, %r6161, %r3096;
	ld.global.u32 	%r3097, [%rd56+212];
	xor.b32  	%r6160, %r6160, %r3097;
	ld.global.u32 	%r3098, [%rd56+216];
	xor.b32  	%r6159, %r6159, %r3098;
$L__BB2_511:
	and.b32  	%r3100, %r3019, 2048;
	setp.eq.s32 	%p141, %r3100, 0;
	@%p141 bra 	$L__BB2_513;
	ld.global.u32 	%r3101, [%rd56+220];
	xor.b32  	%r6163, %r6163, %r3101;
	ld.global.u32 	%r3102, [%rd56+224];
	xor.b32  	%r6162, %r6162, %r3102;
	ld.global.u32 	%r3103, [%rd56+228];
	xor.b32  	%r6161, %r6161, %r3103;
	ld.global.u32 	%r3104, [%rd56+232];
	xor.b32  	%r6160, %r6160, %r3104;
	ld.global.u32 	%r3105, [%rd56+236];
	xor.b32  	%r6159, %r6159, %r3105;
$L__BB2_513:
	and.b32  	%r3107, %r3019, 4096;
	setp.eq.s32 	%p142, %r3107, 0;
	@%p142 bra 	$L__BB2_515;
	ld.global.u32 	%r3108, [%rd56+240];
	xor.b32  	%r6163, %r6163, %r3108;
	ld.global.u32 	%r3109, [%rd56+244];
	xor.b32  	%r6162, %r6162, %r3109;
	ld.global.u32 	%r3110, [%rd56+248];
	xor.b32  	%r6161, %r6161, %r3110;
	ld.global.u32 	%r3111, [%rd56+252];
	xor.b32  	%r6160, %r6160, %r3111;
	ld.global.u32 	%r3112, [%rd56+256];
	xor.b32  	%r6159, %r6159, %r3112;
$L__BB2_515:
	and.b32  	%r3114, %r3019, 8192;
	setp.eq.s32 	%p143, %r3114, 0;
	@%p143 bra 	$L__BB2_517;
	ld.global.u32 	%r3115, [%rd56+260];
	xor.b32  	%r6163, %r6163, %r3115;
	ld.global.u32 	%r3116, [%rd56+264];
	xor.b32  	%r6162, %r6162, %r3116;
	ld.global.u32 	%r3117, [%rd56+268];
	xor.b32  	%r6161, %r6161, %r3117;
	ld.global.u32 	%r3118, [%rd56+272];
	xor.b32  	%r6160, %r6160, %r3118;
	ld.global.u32 	%r3119, [%rd56+276];
	xor.b32  	%r6159, %r6159, %r3119;
$L__BB2_517:
	and.b32  	%r3121, %r3019, 16384;
	setp.eq.s32 	%p144, %r3121, 0;
	@%p144 bra 	$L__BB2_519;
	ld.global.u32 	%r3122, [%rd56+280];
	xor.b32  	%r6163, %r6163, %r3122;
	ld.global.u32 	%r3123, [%rd56+284];
	xor.b32  	%r6162, %r6162, %r3123;
	ld.global.u32 	%r3124, [%rd56+288];
	xor.b32  	%r6161, %r6161, %r3124;
	ld.global.u32 	%r3125, [%rd56+292];
	xor.b32  	%r6160, %r6160, %r3125;
	ld.global.u32 	%r3126, [%rd56+296];
	xor.b32  	%r6159, %r6159, %r3126;
$L__BB2_519:
	and.b32  	%r3128, %r3019, 32768;
	setp.eq.s32 	%p145, %r3128, 0;
	@%p145 bra 	$L__BB2_521;
	ld.global.u32 	%r3129, [%rd56+300];
	xor.b32  	%r6163, %r6163, %r3129;
	ld.global.u32 	%r3130, [%rd56+304];
	xor.b32  	%r6162, %r6162, %r3130;
	ld.global.u32 	%r3131, [%rd56+308];
	xor.b32  	%r6161, %r6161, %r3131;
	ld.global.u32 	%r3132, [%rd56+312];
	xor.b32  	%r6160, %r6160, %r3132;
	ld.global.u32 	%r3133, [%rd56+316];
	xor.b32  	%r6159, %r6159, %r3133;
$L__BB2_521:
	add.s32 	%r6158, %r6158, 16;
	setp.ne.s32 	%p146, %r6158, 32;
	@%p146 bra 	$L__BB2_489;
	shl.b32 	%r3134, %r6152, 5;
	mad.lo.s32 	%r3135, %r6152, -31, %r3134;
	add.s32 	%r6152, %r3135, 1;
	setp.ne.s32 	%p147, %r6152, 5;
	@%p147 bra 	$L__BB2_488;
	st.global.u32 	[%rd2+4], %r6163;
	st.global.u32 	[%rd2+8], %r6162;
	st.global.u32 	[%rd2+12], %r6161;
	st.global.u32 	[%rd2+16], %r6160;
	st.global.u32 	[%rd2+20], %r6159;
	add.s32 	%r6146, %r6146, 1;
	cvt.u32.u64 	%r3136, %rd622;
	and.b32  	%r3137, %r3136, 3;
	setp.lt.u32 	%p148, %r6146, %r3137;
	@%p148 bra 	$L__BB2_487;
$L__BB2_524:
	shr.u64 	%rd57, %rd622, 2;
	add.s32 	%r6145, %r6145, 1;
	setp.gt.u64 	%p149, %rd622, 3;
	mov.u64 	%rd622, %rd57;
	@%p149 bra 	$L__BB2_485;
$L__BB2_525:
	ld.param.u32 	%r5546, [_Z10ponerBombaPiiiiiiS_iiP17curandStateXORWOW_param_1];
	mov.b32 	%r3138, 0;
	st.global.v2.u32 	[%rd2+24], {%r3138, %r3138};
	st.global.u32 	[%rd2+32], %r3138;
	mov.b64 	%rd292, 0;
	st.global.u64 	[%rd2+40], %rd292;
	div.s32 	%r1273, %r1075, %r5546;
	mul.lo.s32 	%r3139, %r1273, %r5546;
	sub.s32 	%r1274, %r1075, %r3139;
	setp.eq.s32 	%p150, %r1273, 0;
	@%p150 bra 	$L__BB2_550;
	ld.param.u32 	%r5547, [_Z10ponerBombaPiiiiiiS_iiP17curandStateXORWOW_param_1];
	shl.b32 	%r3140, %r5547, 1;
	sub.s32 	%r3141, %r1, %r3140;
	div.s32 	%r3142, %r3141, %r5547;
	setp.eq.s32 	%p151, %r3142, 0;
	@%p151 bra 	$L__BB2_550;
	ld.param.u32 	%r5548, [_Z10ponerBombaPiiiiiiS_iiP17curandStateXORWOW_param_1];
	sub.s32 	%r3143, %r1, %r5548;
	div.s32 	%r3144, %r3143, %r5548;
	setp.eq.s32 	%p152, %r3144, 0;
	@%p152 bra 	$L__BB2_550;
	ld.param.u32 	%r5549, [_Z10ponerBombaPiiiiiiS_iiP17curandStateXORWOW_param_1];
	div.s32 	%r3145, %r1, %r5549;
	setp.eq.s32 	%p153, %r3145, 0;
	@%p153 bra 	$L__BB2_550;
	ld.param.u32 	%r5550, [_Z10ponerBombaPiiiiiiS_iiP17curandStateXORWOW_param_1];
	div.s32 	%r3146, %r1078, %r5550;
	setp.eq.s32 	%p154, %r3146, 0;
	@%p154 bra 	$L__BB2_550;
	setp.lt.s32 	%p155, %r1308, 1;
	@%p155 bra 	$L__BB2_542;
	add.s32 	%r3148, %r1308, -1;
	and.b32  	%r1275, %r1308, 7;
	setp.lt.u32 	%p156, %r3148, 7;
	mov.b32 	%r6250, 0;
	@%p156 bra 	$L__BB2_534;
	and.b32  	%r6250, %r1308, 2147483640;
	mov.b32 	%r6257, 0;
$L__BB2_533:
	.pragma "nounroll";
	ld.param.u32 	%r5551, [_Z10ponerBombaPiiiiiiS_iiP17curandStateXORWOW_param_1];
	not.b32 	%r3150, %r6257;
	mul.lo.s32 	%r3151, %r5551, %r3150;
	mul.wide.s32 	%rd293, %r3151, 4;
	add.s64 	%rd294, %rd50, %rd293;
	ld.global.u32 	%r3152, [%rd294];
	add.s64 	%rd295, %rd53, %rd293;
	st.global.u32 	[%rd295], %r3152;
	sub.s32 	%r3153, -2, %r6257;
	mul.lo.s32 	%r3154, %r5551, %r3153;
	mul.wide.s32 	%rd296, %r3154, 4;
	add.s64 	%rd297, %rd50, %rd296;
	ld.global.u32 	%r3155, [%rd297];
	add.s64 	%rd298, %rd53, %rd296;
	st.global.u32 	[%rd298], %r3155;
	sub.s32 	%r3156, -3, %r6257;
	mul.lo.s32 	%r3157, %r5551, %r3156;
	mul.wide.s32 	%rd299, %r3157, 4;
	add.s64 	%rd300, %rd50, %rd299;
	ld.global.u32 	%r3158, [%rd300];
	add.s64 	%rd301, %rd53, %rd299;
	st.global.u32 	[%rd301], %r3158;
	sub.s32 	%r3159, -4, %r6257;
	mul.lo.s32 	%r3160, %r5551, %r3159;
	mul.wide.s32 	%rd302, %r3160, 4;
	add.s64 	%rd303, %rd50, %rd302;
	ld.global.u32 	%r3161, [%rd303];
	add.s64 	%rd304, %rd294, %rd51;
	st.global.u32 	[%rd304], %r3161;
	sub.s32 	%r3162, -5, %r6257;
	mul.lo.s32 	%r3163, %r5551, %r3162;
	mul.wide.s32 	%rd305, %r3163, 4;
	add.s64 	%rd306, %rd50, %rd305;
	ld.global.u32 	%r3164, [%rd306];
	st.global.u32 	[%rd294], %r3164;
	sub.s32 	%r3165, -6, %r6257;
	mul.lo.s32 	%r3166, %r5551, %r3165;
	mul.wide.s32 	%rd307, %r3166, 4;
	add.s64 	%rd308, %rd50, %rd307;
	ld.global.u32 	%r3167, [%rd308];
	st.global.u32 	[%rd297], %r3167;
	sub.s32 	%r3168, -7, %r6257;
	mul.lo.s32 	%r3169, %r5551, %r3168;
	mul.wide.s32 	%rd309, %r3169, 4;
	add.s64 	%rd310, %rd50, %rd309;
	ld.global.u32 	%r3170, [%rd310];
	st.global.u32 	[%rd300], %r3170;
	sub.s32 	%r3171, -8, %r6257;
	mul.lo.s32 	%r3172, %r5551, %r3171;
	mul.wide.s32 	%rd311, %r3172, 4;
	add.s64 	%rd312, %rd50, %rd311;
	ld.global.u32 	%r3173, [%rd312];
	st.global.u32 	[%rd303], %r3173;
	add.s32 	%r6257, %r6257, 8;
	setp.eq.s32 	%p157, %r6257, %r6250;
	@%p157 bra 	$L__BB2_534;
	bra.uni 	$L__BB2_533;
$L__BB2_534:
	setp.eq.s32 	%p158, %r1275, 0;
	@%p158 bra 	$L__BB2_542;
	and.b32  	%r1281, %r1308, 3;
	setp.lt.u32 	%p159, %r1275, 4;
	@%p159 bra 	$L__BB2_537;
	ld.param.u32 	%r5552, [_Z10ponerBombaPiiiiiiS_iiP17curandStateXORWOW_param_1];
	not.b32 	%r3174, %r6250;
	mul.lo.s32 	%r3175, %r5552, %r3174;
	mul.wide.s32 	%rd313, %r3175, 4;
	add.s64 	%rd314, %rd50, %rd313;
	ld.global.u32 	%r3176, [%rd314];
	add.s64 	%rd315, %rd53, %rd313;
	st.global.u32 	[%rd315], %r3176;
	sub.s32 	%r3177, -2, %r6250;
	mul.lo.s32 	%r3178, %r5552, %r3177;
	mul.wide.s32 	%rd316, %r3178, 4;
	add.s64 	%rd317, %rd50, %rd316;
	ld.global.u32 	%r3179, [%rd317];
	add.s64 	%rd318, %rd53, %rd316;
	st.global.u32 	[%rd318], %r3179;
	sub.s32 	%r3180, -3, %r6250;
	mul.lo.s32 	%r3181, %r5552, %r3180;
	mul.wide.s32 	%rd319, %r3181, 4;
	add.s64 	%rd320, %rd50, %rd319;
	ld.global.u32 	%r3182, [%rd320];
	add.s64 	%rd321, %rd53, %rd319;
	st.global.u32 	[%rd321], %r3182;
	sub.s32 	%r3183, -4, %r6250;
	mul.lo.s32 	%r3184, %r5552, %r3183;
	mul.wide.s32 	%rd322, %r3184, 4;
	add.s64 	%rd323, %rd50, %rd322;
	ld.global.u32 	%r3185, [%rd323];
	add.s64 	%rd324, %rd314, %rd51;
	st.global.u32 	[%rd324], %r3185;
	add.s32 	%r6250, %r6250, 4;
$L__BB2_537:
	setp.eq.s32 	%p160, %r1281, 0;
	@%p160 bra 	$L__BB2_542;
	setp.eq.s32 	%p161, %r1281, 1;
	@%p161 bra 	$L__BB2_540;
	ld.param.u32 	%r5553, [_Z10ponerBombaPiiiiiiS_iiP17curandStateXORWOW_param_1];
	not.b32 	%r3186, %r6250;
	mul.lo.s32 	%r3187, %r5553, %r3186;
	mul.wide.s32 	%rd325, %r3187, 4;
	add.s64 	%rd326, %rd50, %rd325;
	ld.global.u32 	%r3188, [%rd326];
	add.s64 	%rd327, %rd53, %rd325;
	st.global.u32 	[%rd327], %r3188;
	sub.s32 	%r3189, -2, %r6250;
	mul.lo.s32 	%r3190, %r5553, %r3189;
	mul.wide.s32 	%rd328, %r3190, 4;
	add.s64 	%rd329, %rd50, %rd328;
	ld.global.u32 	%r3191, [%rd329];
	add.s64 	%rd330, %rd53, %rd328;
	st.global.u32 	[%rd330], %r3191;
	add.s32 	%r6250, %r6250, 2;
$L__BB2_540:
	and.b32  	%r3192, %r1308, 1;
	setp.eq.b32 	%p162, %r3192, 1;
	not.pred 	%p163, %p162;
	@%p163 bra 	$L__BB2_542;
	ld.param.u32 	%r5554, [_Z10ponerBombaPiiiiiiS_iiP17curandStateXORWOW_param_1];
	not.b32 	%r3193, %r6250;
	mul.lo.s32 	%r3194, %r5554, %r3193;
	mul.wide.s32 	%rd331, %r3194, 4;
	add.s64 	%rd332, %rd50, %rd331;
	ld.global.u32 	%r3195, [%rd332];
	add.s64 	%rd333, %rd53, %rd331;
	st.global.u32 	[%rd333], %r3195;
$L__BB2_542:
	add.s32 	%r1286, %r1273, -1;
	setp.lt.s32 	%p164, %r1273, 2;
	@%p164 bra 	$L__BB2_560;
	setp.ne.s32 	%p165, %r1309, 1;
	@%p165 bra 	$L__BB2_554;
	add.s32 	%r3288, %r1273, -2;
	and.b32  	%r1287, %r1286, 3;
	setp.lt.u32 	%p170, %r3288, 3;
	mov.b32 	%r6255, 0;
	@%p170 bra 	$L__BB2_547;
	and.b32  	%r6255, %r1286, -4;
	mov.b32 	%r6253, 0;
$L__BB2_546:
	ld.param.u32 	%r5557, [_Z10ponerBombaPiiiiiiS_iiP17curandStateXORWOW_param_1];
	ld.global.v2.u32 	{%r3290, %r3291}, [%rd2];
	shr.u32 	%r3292, %r3291, 2;
	xor.b32  	%r3293, %r3292, %r3291;
	ld.global.v2.u32 	{%r3294, %r3295}, [%rd2+8];
	ld.global.v2.u32 	{%r3296, %r3297}, [%rd2+16];
	st.global.v2.u32 	[%rd2+8], {%r3295, %r3296};
	shl.b32 	%r3298, %r3297, 4;
	shl.b32 	%r3299, %r3293, 1;
	xor.b32  	%r3300, %r3299, %r3298;
	xor.b32  	%r3301, %r3300, %r3293;
	xor.b32  	%r3302, %r3301, %r3297;
	st.global.v2.u32 	[%rd2+16], {%r3297, %r3302};
	add.s32 	%r3303, %r3290, 362437;
	st.global.v2.u32 	[%rd2], {%r3303, %r3294};
	add.s32 	%r3304, %r3302, %r3303;
	cvt.rn.f32.u32 	%f256, %r3304;
	fma.rn.f32 	%f257, %f256, 0f2F800000, 0f2F000000;
	mul.f32 	%f258, %f257, 0f40800000;
	cvt.rzi.s32.f32 	%r3305, %f258;
	add.s32 	%r3306, %r3305, 1;
	mad.lo.s32 	%r3307, %r6253, %r5557, %r1274;
	mul.wide.s32 	%rd341, %r3307, 4;
	add.s64 	%rd342, %rd3, %rd341;
	st.global.u32 	[%rd342], %r3306;
	ld.global.v2.u32 	{%r3308, %r3309}, [%rd2];
	shr.u32 	%r3310, %r3309, 2;
	xor.b32  	%r3311, %r3310, %r3309;
	ld.global.v2.u32 	{%r3312, %r3313}, [%rd2+8];
	ld.global.v2.u32 	{%r3314, %r3315}, [%rd2+16];
	st.global.v2.u32 	[%rd2+8], {%r3313, %r3314};
	shl.b32 	%r3316, %r3315, 4;
	shl.b32 	%r3317, %r3311, 1;
	xor.b32  	%r3318, %r3317, %r3316;
	xor.b32  	%r3319, %r3318, %r3311;
	xor.b32  	%r3320, %r3319, %r3315;
	st.global.v2.u32 	[%rd2+16], {%r3315, %r3320};
	add.s32 	%r3321, %r3308, 362437;
	st.global.v2.u32 	[%rd2], {%r3321, %r3312};
	add.s32 	%r3322, %r3320, %r3321;
	cvt.rn.f32.u32 	%f259, %r3322;
	fma.rn.f32 	%f260, %f259, 0f2F800000, 0f2F000000;
	mul.f32 	%f261, %f260, 0f40800000;
	cvt.rzi.s32.f32 	%r3323, %f261;
	add.s32 	%r3324, %r3323, 1;
	add.s64 	%rd343, %rd342, %rd51;
	st.global.u32 	[%rd343], %r3324;
	ld.global.v2.u32 	{%r3325, %r3326}, [%rd2];
	shr.u32 	%r3327, %r3326, 2;
	xor.b32  	%r3328, %r3327, %r3326;
	ld.global.v2.u32 	{%r3329, %r3330}, [%rd2+8];
	ld.global.v2.u32 	{%r3331, %r3332}, [%rd2+16];
	st.global.v2.u32 	[%rd2+8], {%r3330, %r3331};
	shl.b32 	%r3333, %r3332, 4;
	shl.b32 	%r3334, %r3328, 1;
	xor.b32  	%r3335, %r3334, %r3333;
	xor.b32  	%r3336, %r3335, %r3328;
	xor.b32  	%r3337, %r3336, %r3332;
	st.global.v2.u32 	[%rd2+16], {%r3332, %r3337};
	add.s32 	%r3338, %r3325, 362437;
	st.global.v2.u32 	[%rd2], {%r3338, %r3329};
	add.s32 	%r3339, %r3337, %r3338;
	cvt.rn.f32.u32 	%f262, %r3339;
	fma.rn.f32 	%f263, %f262, 0f2F800000, 0f2F000000;
	mul.f32 	%f264, %f263, 0f40800000;
	cvt.rzi.s32.f32 	%r3340, %f264;
	add.s32 	%r3341, %r3340, 1;
	add.s64 	%rd344, %rd343, %rd51;
	st.global.u32 	[%rd344], %r3341;
	ld.global.v2.u32 	{%r3342, %r3343}, [%rd2];
	shr.u32 	%r3344, %r3343, 2;
	xor.b32  	%r3345, %r3344, %r3343;
	ld.global.v2.u32 	{%r3346, %r3347}, [%rd2+8];
	ld.global.v2.u32 	{%r3348, %r3349}, [%rd2+16];
	st.global.v2.u32 	[%rd2+8], {%r3347, %r3348};
	shl.b32 	%r3350, %r3349, 4;
	shl.b32 	%r3351, %r3345, 1;
	xor.b32  	%r3352, %r3351, %r3350;
	xor.b32  	%r3353, %r3352, %r3345;
	xor.b32  	%r3354, %r3353, %r3349;
	st.global.v2.u32 	[%rd2+16], {%r3349, %r3354};
	add.s32 	%r3355, %r3342, 362437;
	st.global.v2.u32 	[%rd2], {%r3355, %r3346};
	add.s32 	%r3356, %r3354, %r3355;
	cvt.rn.f32.u32 	%f265, %r3356;
	fma.rn.f32 	%f266, %f265, 0f2F800000, 0f2F000000;
	mul.f32 	%f267, %f266, 0f40800000;
	cvt.rzi.s32.f32 	%r3357, %f267;
	add.s32 	%r3358, %r3357, 1;
	add.s64 	%rd345, %rd344, %rd51;
	st.global.u32 	[%rd345], %r3358;
	add.s32 	%r6253, %r6253, 4;
	setp.ne.s32 	%p171, %r6253, %r6255;
	@%p171 bra 	$L__BB2_546;
$L__BB2_547:
	setp.eq.s32 	%p172, %r1287, 0;
	@%p172 bra 	$L__BB2_560;
	mov.b32 	%r6256, 0;
$L__BB2_549:
	.pragma "nounroll";
	ld.param.u32 	%r5558, [_Z10ponerBombaPiiiiiiS_iiP17curandStateXORWOW_param_1];
	ld.global.v2.u32 	{%r3360, %r3361}, [%rd2];
	shr.u32 	%r3362, %r3361, 2;
	xor.b32  	%r3363, %r3362, %r3361;
	ld.global.v2.u32 	{%r3364, %r3365}, [%rd2+8];
	ld.global.v2.u32 	{%r3366, %r3367}, [%rd2+16];
	st.global.v2.u32 	[%rd2+8], {%r3365, %r3366};
	shl.b32 	%r3368, %r3367, 4;
	shl.b32 	%r3369, %r3363, 1;
	xor.b32  	%r3370, %r3369, %r3368;
	xor.b32  	%r3371, %r3370, %r3363;
	xor.b32  	%r3372, %r3371, %r3367;
	st.global.v2.u32 	[%rd2+16], {%r3367, %r3372};
	add.s32 	%r3373, %r3360, 362437;
	st.global.v2.u32 	[%rd2], {%r3373, %r3364};
	add.s32 	%r3374, %r3372, %r3373;
	cvt.rn.f32.u32 	%f268, %r3374;
	fma.rn.f32 	%f269, %f268, 0f2F800000, 0f2F000000;
	mul.f32 	%f270, %f269, 0f40800000;
	cvt.rzi.s32.f32 	%r3375, %f270;
	add.s32 	%r3376, %r3375, 1;
	mad.lo.s32 	%r3377, %r6255, %r5558, %r1274;
	mul.wide.s32 	%rd346, %r3377, 4;
	add.s64 	%rd347, %rd3, %rd346;
	st.global.u32 	[%rd347], %r3376;
	add.s32 	%r6255, %r6255, 1;
	add.s32 	%r6256, %r6256, 1;
	setp.eq.s32 	%p173, %r6256, %r1287;
	@%p173 bra 	$L__BB2_560;
	bra.uni 	$L__BB2_549;
$L__BB2_550:
	ld.param.u32 	%r5559, [_Z10ponerBombaPiiiiiiS_iiP17curandStateXORWOW_param_1];
	mul.wide.s32 	%rd348, %r5559, 4;
	add.s64 	%rd58, %rd52, %rd348;
	setp.ne.s32 	%p174, %r1309, 1;
	@%p174 bra 	$L__BB2_552;
	shr.u32 	%r3439, %r6163, 2;
	xor.b32  	%r3440, %r3439, %r6163;
	st.global.v2.u32 	[%rd2+8], {%r6161, %r6160};
	shl.b32 	%r3441, %r6159, 4;
	shl.b32 	%r3442, %r3440, 1;
	xor.b32  	%r3443, %r3442, %r3441;
	xor.b32  	%r3444, %r3443, %r3440;
	xor.b32  	%r3445, %r3444, %r6159;
	st.global.v2.u32 	[%rd2+16], {%r6159, %r3445};
	mov.b32 	%r3446, 832457172;
	st.global.v2.u32 	[%rd2], {%r3446, %r6162};
	add.s32 	%r3447, %r3445, 832457172;
	cvt.rn.f32.u32 	%f283, %r3447;
	fma.rn.f32 	%f284, %f283, 0f2F800000, 0f2F000000;
	mul.f32 	%f285, %f284, 0f40800000;
	cvt.rzi.s32.f32 	%r3448, %f285;
	add.s32 	%r3449, %r3448, 1;
	st.global.u32 	[%rd52], %r3449;
	ld.global.v2.u32 	{%r3450, %r3451}, [%rd2];
	shr.u32 	%r3452, %r3451, 2;
	xor.b32  	%r3453, %r3452, %r3451;
	ld.global.v2.u32 	{%r3454, %r3455}, [%rd2+8];
	ld.global.v2.u32 	{%r3456, %r3457}, [%rd2+16];
	st.global.v2.u32 	[%rd2+8], {%r3455, %r3456};
	shl.b32 	%r3458, %r3457, 4;
	shl.b32 	%r3459, %r3453, 1;
	xor.b32  	%r3460, %r3459, %r3458;
	xor.b32  	%r3461, %r3460, %r3453;
	xor.b32  	%r3462, %r3461, %r3457;
	st.global.v2.u32 	[%rd2+16], {%r3457, %r3462};
	add.s32 	%r3463, %r3450, 362437;
	st.global.v2.u32 	[%rd2], {%r3463, %r3454};
	add.s32 	%r3464, %r3462, %r3463;
	cvt.rn.f32.u32 	%f286, %r3464;
	fma.rn.f32 	%f287, %f286, 0f2F800000, 0f2F000000;
	mul.f32 	%f288, %f287, 0f40800000;
	cvt.rzi.s32.f32 	%r3465, %f288;
	add.s32 	%r3466, %r3465, 1;
	st.global.u32 	[%rd58], %r3466;
	ld.global.v2.u32 	{%r3467, %r3468}, [%rd2];
	shr.u32 	%r3469, %r3468, 2;
	xor.b32  	%r3470, %r3469, %r3468;
	ld.global.v2.u32 	{%r3471, %r3472}, [%rd2+8];
	ld.global.v2.u32 	{%r3473, %r3474}, [%rd2+16];
	st.global.v2.u32 	[%rd2+8], {%r3472, %r3473};
	shl.b32 	%r3475, %r3474, 4;
	shl.b32 	%r3476, %r3470, 1;
	xor.b32  	%r3477, %r3476, %r3475;
	xor.b32  	%r3478, %r3477, %r3470;
	xor.b32  	%r3479, %r3478, %r3474;
	st.global.v2.u32 	[%rd2+16], {%r3474, %r3479};
	add.s32 	%r3480, %r3467, 362437;
	st.global.v2.u32 	[%rd2], {%r3480, %r3471};
	add.s32 	%r3481, %r3479, %r3480;
	cvt.rn.f32.u32 	%f289, %r3481;
	fma.rn.f32 	%f290, %f289, 0f2F800000, 0f2F000000;
	mul.f32 	%f291, %f290, 0f40800000;
	cvt.rzi.s32.f32 	%r3482, %f291;
	add.s32 	%r3483, %r3482, 1;
	st.global.u32 	[%rd6], %r3483;
	ld.global.v2.u32 	{%r3484, %r3485}, [%rd2];
	shr.u32 	%r3486, %r3485, 2;
	xor.b32  	%r3487, %r3486, %r3485;
	ld.global.v2.u32 	{%r3488, %r3489}, [%rd2+8];
	ld.global.v2.u32 	{%r3490, %r3491}, [%rd2+16];
	st.global.v2.u32 	[%rd2+8], {%r3489, %r3490};
	shl.b32 	%r3492, %r3491, 4;
	shl.b32 	%r3493, %r3487, 1;
	xor.b32  	%r3494, %r3493, %r3492;
	xor.b32  	%r3495, %r3494, %r3487;
	xor.b32  	%r3496, %r3495, %r3491;
	st.global.v2.u32 	[%rd2+16], {%r3491, %r3496};
	add.s32 	%r3497, %r3484, 362437;
	st.global.v2.u32 	[%rd2], {%r3497, %r3488};
	add.s32 	%r3498, %r3496, %r3497;
	cvt.rn.f32.u32 	%f292, %r3498;
	fma.rn.f32 	%f293, %f292, 0f2F800000, 0f2F000000;
	mul.f32 	%f294, %f293, 0f40800000;
	cvt.rzi.s32.f32 	%r6249, %f294;
	bra.uni 	$L__BB2_553;
$L__BB2_552:
	shr.u32 	%r3379, %r6163, 2;
	xor.b32  	%r3380, %r3379, %r6163;
	st.global.v2.u32 	[%rd2+8], {%r6161, %r6160};
	shl.b32 	%r3381, %r6159, 4;
	shl.b32 	%r3382, %r3380, 1;
	xor.b32  	%r3383, %r3382, %r3381;
	xor.b32  	%r3384, %r3383, %r3380;
	xor.b32  	%r3385, %r3384, %r6159;
	st.global.v2.u32 	[%rd2+16], {%r6159, %r3385};
	mov.b32 	%r3386, 832457172;
	st.global.v2.u32 	[%rd2], {%r3386, %r6162};
	add.s32 	%r3387, %r3385, 832457172;
	cvt.rn.f32.u32 	%f271, %r3387;
	fma.rn.f32 	%f272, %f271, 0f2F800000, 0f2F000000;
	mul.f32 	%f273, %f272, 0f40C00000;
	cvt.rzi.s32.f32 	%r3388, %f273;
	add.s32 	%r3389, %r3388, 1;
	st.global.u32 	[%rd52], %r3389;
	ld.global.v2.u32 	{%r3390, %r3391}, [%rd2];
	shr.u32 	%r3392, %r3391, 2;
	xor.b32  	%r3393, %r3392, %r3391;
	ld.global.v2.u32 	{%r3394, %r3395}, [%rd2+8];
	ld.global.v2.u32 	{%r3396, %r3397}, [%rd2+16];
	st.global.v2.u32 	[%rd2+8], {%r3395, %r3396};
	shl.b32 	%r3398, %r3397, 4;
	shl.b32 	%r3399, %r3393, 1;
	xor.b32  	%r3400, %r3399, %r3398;
	xor.b32  	%r3401, %r3400, %r3393;
	xor.b32  	%r3402, %r3401, %r3397;
	st.global.v2.u32 	[%rd2+16], {%r3397, %r3402};
	add.s32 	%r3403, %r3390, 362437;
	st.global.v2.u32 	[%rd2], {%r3403, %r3394};
	add.s32 	%r3404, %r3402, %r3403;
	cvt.rn.f32.u32 	%f274, %r3404;
	fma.rn.f32 	%f275, %f274, 0f2F800000, 0f2F000000;
	mul.f32 	%f276, %f275, 0f40C00000;
	cvt.rzi.s32.f32 	%r3405, %f276;
	add.s32 	%r3406, %r3405, 1;
	st.global.u32 	[%rd58], %r3406;
	ld.global.v2.u32 	{%r3407, %r3408}, [%rd2];
	shr.u32 	%r3409, %r3408, 2;
	xor.b32  	%r3410, %r3409, %r3408;
	ld.global.v2.u32 	{%r3411, %r3412}, [%rd2+8];
	ld.global.v2.u32 	{%r3413, %r3414}, [%rd2+16];
	st.global.v2.u32 	[%rd2+8], {%r3412, %r3413};
	shl.b32 	%r3415, %r3414, 4;
	shl.b32 	%r3416, %r3410, 1;
	xor.b32  	%r3417, %r3416, %r3415;
	xor.b32  	%r3418, %r3417, %r3410;
	xor.b32  	%r3419, %r3418, %r3414;
	st.global.v2.u32 	[%rd2+16], {%r3414, %r3419};
	add.s32 	%r3420, %r3407, 362437;
	st.global.v2.u32 	[%rd2], {%r3420, %r3411};
	add.s32 	%r3421, %r3419, %r3420;
	cvt.rn.f32.u32 	%f277, %r3421;
	fma.rn.f32 	%f278, %f277, 0f2F800000, 0f2F000000;
	mul.f32 	%f279, %f278, 0f40C00000;
	cvt.rzi.s32.f32 	%r3422, %f279;
	add.s32 	%r3423, %r3422, 1;
	st.global.u32 	[%rd6], %r3423;
	ld.global.v2.u32 	{%r3424, %r3425}, [%rd2];
	shr.u32 	%r3426, %r3425, 2;
	xor.b32  	%r3427, %r3426, %r3425;
	ld.global.v2.u32 	{%r3428, %r3429}, [%rd2+8];
	ld.global.v2.u32 	{%r3430, %r3431}, [%rd2+16];
	st.global.v2.u32 	[%rd2+8], {%r3429, %r3430};
	shl.b32 	%r3432, %r3431, 4;
	shl.b32 	%r3433, %r3427, 1;
	xor.b32  	%r3434, %r3433, %r3432;
	xor.b32  	%r3435, %r3434, %r3427;
	xor.b32  	%r3436, %r3435, %r3431;
	st.global.v2.u32 	[%rd2+16], {%r3431, %r3436};
	add.s32 	%r3437, %r3424, 362437;
	st.global.v2.u32 	[%rd2], {%r3437, %r3428};
	add.s32 	%r3438, %r3436, %r3437;
	cvt.rn.f32.u32 	%f280, %r3438;
	fma.rn.f32 	%f281, %f280, 0f2F800000, 0f2F000000;
	mul.f32 	%f282, %f281, 0f40C00000;
	cvt.rzi.s32.f32 	%r6249, %f282;
$L__BB2_553:
	add.s32 	%r3499, %r6249, 1;
	st.global.u32 	[%rd53], %r3499;
	mov.b32 	%r3500, -1;
	st.global.u32 	[%rd50], %r3500;
	bra.uni 	$L__BB2_561;
$L__BB2_554:
	add.s32 	%r3197, %r1273, -2;
	and.b32  	%r1296, %r1286, 3;
	setp.lt.u32 	%p166, %r3197, 3;
	mov.b32 	%r6259, 0;
	@%p166 bra 	$L__BB2_557;
	and.b32  	%r6259, %r1286, -4;
	mov.b32 	%r6258, 0;
$L__BB2_556:
	ld.param.u32 	%r5555, [_Z10ponerBombaPiiiiiiS_iiP17curandStateXORWOW_param_1];
	ld.global.v2.u32 	{%r3199, %r3200}, [%rd2];
	shr.u32 	%r3201, %r3200, 2;
	xor.b32  	%r3202, %r3201, %r3200;
	ld.global.v2.u32 	{%r3203, %r3204}, [%rd2+8];
	ld.global.v2.u32 	{%r3205, %r3206}, [%rd2+16];
	st.global.v2.u32 	[%rd2+8], {%r3204, %r3205};
	shl.b32 	%r3207, %r3206, 4;
	shl.b32 	%r3208, %r3202, 1;
	xor.b32  	%r3209, %r3208, %r3207;
	xor.b32  	%r3210, %r3209, %r3202;
	xor.b32  	%r3211, %r3210, %r3206;
	st.global.v2.u32 	[%rd2+16], {%r3206, %r3211};
	add.s32 	%r3212, %r3199, 362437;
	st.global.v2.u32 	[%rd2], {%r3212, %r3203};
	add.s32 	%r3213, %r3211, %r3212;
	cvt.rn.f32.u32 	%f241, %r3213;
	fma.rn.f32 	%f242, %f241, 0f2F800000, 0f2F000000;
	mul.f32 	%f243, %f242, 0f40C00000;
	cvt.rzi.s32.f32 	%r3214, %f243;
	add.s32 	%r3215, %r3214, 1;
	mad.lo.s32 	%r3216, %r6258, %r5555, %r1274;
	mul.wide.s32 	%rd334, %r3216, 4;
	add.s64 	%rd335, %rd3, %rd334;
	st.global.u32 	[%rd335], %r3215;
	ld.global.v2.u32 	{%r3217, %r3218}, [%rd2];
	shr.u32 	%r3219, %r3218, 2;
	xor.b32  	%r3220, %r3219, %r3218;
	ld.global.v2.u32 	{%r3221, %r3222}, [%rd2+8];
	ld.global.v2.u32 	{%r3223, %r3224}, [%rd2+16];
	st.global.v2.u32 	[%rd2+8], {%r3222, %r3223};
	shl.b32 	%r3225, %r3224, 4;
	shl.b32 	%r3226, %r3220, 1;
	xor.b32  	%r3227, %r3226, %r3225;
	xor.b32  	%r3228, %r3227, %r3220;
	xor.b32  	%r3229, %r3228, %r3224;
	st.global.v2.u32 	[%rd2+16], {%r3224, %r3229};
	add.s32 	%r3230, %r3217, 362437;
	st.global.v2.u32 	[%rd2], {%r3230, %r3221};
	add.s32 	%r3231, %r3229, %r3230;
	cvt.rn.f32.u32 	%f244, %r3231;
	fma.rn.f32 	%f245, %f244, 0f2F800000, 0f2F000000;
	mul.f32 	%f246, %f245, 0f40C00000;
	cvt.rzi.s32.f32 	%r3232, %f246;
	add.s32 	%r3233, %r3232, 1;
	add.s64 	%rd336, %rd335, %rd51;
	st.global.u32 	[%rd336], %r3233;
	ld.global.v2.u32 	{%r3234, %r3235}, [%rd2];
	shr.u32 	%r3236, %r3235, 2;
	xor.b32  	%r3237, %r3236, %r3235;
	ld.global.v2.u32 	{%r3238, %r3239}, [%rd2+8];
	ld.global.v2.u32 	{%r3240, %r3241}, [%rd2+16];
	st.global.v2.u32 	[%rd2+8], {%r3239, %r3240};
	shl.b32 	%r3242, %r3241, 4;
	shl.b32 	%r3243, %r3237, 1;
	xor.b32  	%r3244, %r3243, %r3242;
	xor.b32  	%r3245, %r3244, %r3237;
	xor.b32  	%r3246, %r3245, %r3241;
	st.global.v2.u32 	[%rd2+16], {%r3241, %r3246};
	add.s32 	%r3247, %r3234, 362437;
	st.global.v2.u32 	[%rd2], {%r3247, %r3238};
	add.s32 	%r3248, %r3246, %r3247;
	cvt.rn.f32.u32 	%f247, %r3248;
	fma.rn.f32 	%f248, %f247, 0f2F800000, 0f2F000000;
	mul.f32 	%f249, %f248, 0f40C00000;
	cvt.rzi.s32.f32 	%r3249, %f249;
	add.s32 	%r3250, %r3249, 1;
	add.s64 	%rd337, %rd336, %rd51;
	st.global.u32 	[%rd337], %r3250;
	ld.global.v2.u32 	{%r3251, %r3252}, [%rd2];
	shr.u32 	%r3253, %r3252, 2;
	xor.b32  	%r3254, %r3253, %r3252;
	ld.global.v2.u32 	{%r3255, %r3256}, [%rd2+8];
	ld.global.v2.u32 	{%r3257, %r3258}, [%rd2+16];
	st.global.v2.u32 	[%rd2+8], {%r3256, %r3257};
	shl.b32 	%r3259, %r3258, 4;
	shl.b32 	%r3260, %r3254, 1;
	xor.b32  	%r3261, %r3260, %r3259;
	xor.b32  	%r3262, %r3261, %r3254;
	xor.b32  	%r3263, %r3262, %r3258;
	st.global.v2.u32 	[%rd2+16], {%r3258, %r3263};
	add.s32 	%r3264, %r3251, 362437;
	st.global.v2.u32 	[%rd2], {%r3264, %r3255};
	add.s32 	%r3265, %r3263, %r3264;
	cvt.rn.f32.u32 	%f250, %r3265;
	fma.rn.f32 	%f251, %f250, 0f2F800000, 0f2F000000;
	mul.f32 	%f252, %f251, 0f40C00000;
	cvt.rzi.s32.f32 	%r3266, %f252;
	add.s32 	%r3267, %r3266, 1;
	add.s64 	%rd338, %rd337, %rd51;
	st.global.u32 	[%rd338], %r3267;
	add.s32 	%r6258, %r6258, 4;
	setp.ne.s32 	%p167, %r6258, %r6259;
	@%p167 bra 	$L__BB2_556;
$L__BB2_557:
	setp.eq.s32 	%p168, %r1296, 0;
	@%p168 bra 	$L__BB2_560;
	mov.b32 	%r6261, 0;
$L__BB2_559:
	.pragma "nounroll";
	ld.param.u32 	%r5556, [_Z10ponerBombaPiiiiiiS_iiP17curandStateXORWOW_param_1];
	ld.global.v2.u32 	{%r3269, %r3270}, [%rd2];
	shr.u32 	%r3271, %r3270, 2;
	xor.b32  	%r3272, %r3271, %r3270;
	ld.global.v2.u32 	{%r3273, %r3274}, [%rd2+8];
	ld.global.v2.u32 	{%r3275, %r3276}, [%rd2+16];
	st.global.v2.u32 	[%rd2+8], {%r3274, %r3275};
	shl.b32 	%r3277, %r3276, 4;
	shl.b32 	%r3278, %r3272, 1;
	xor.b32  	%r3279, %r3278, %r3277;
	xor.b32  	%r3280, %r3279, %r3272;
	xor.b32  	%r3281, %r3280, %r3276;
	st.global.v2.u32 	[%rd2+16], {%r3276, %r3281};
	add.s32 	%r3282, %r3269, 362437;
	st.global.v2.u32 	[%rd2], {%r3282, %r3273};
	add.s32 	%r3283, %r3281, %r3282;
	cvt.rn.f32.u32 	%f253, %r3283;
	fma.rn.f32 	%f254, %f253, 0f2F800000, 0f2F000000;
	mul.f32 	%f255, %f254, 0f40C00000;
	cvt.rzi.s32.f32 	%r3284, %f255;
	add.s32 	%r3285, %r3284, 1;
	mad.lo.s32 	%r3286, %r6259, %r5556, %r1274;
	mul.wide.s32 	%rd339, %r3286, 4;
	add.s64 	%rd340, %rd3, %rd339;
	st.global.u32 	[%rd340], %r3285;
	add.s32 	%r6259, %r6259, 1;
	add.s32 	%r6261, %r6261, 1;
	setp.ne.s32 	%p169, %r6261, %r1296;
	@%p169 bra 	$L__BB2_559;
$L__BB2_560:
	mov.b32 	%r3378, -1;
	st.global.u32 	[%rd53], %r3378;
$L__BB2_561:
	ld.param.u64 	%rd613, [_Z10ponerBombaPiiiiiiS_iiP17curandStateXORWOW_param_6];
	cvta.to.global.u64 	%rd349, %rd613;
	ld.global.u32 	%r3501, [%rd349];
	add.s32 	%r3502, %r3501, 1;
	st.global.u32 	[%rd349], %r3502;
$L__BB2_562:
	bar.sync 	0;
	ret;

}
	// .globl	_Z13explotarBombaPiiiiiiiS_iP17curandStateXORWOW
.visible .entry _Z13explotarBombaPiiiiiiiS_iP17curandStateXORWOW(
	.param .u64 .ptr .align 1 _Z13explotarBombaPiiiiiiiS_iP17curandStateXORWOW_param_0,
	.param .u32 _Z13explotarBombaPiiiiiiiS_iP17curandStateXORWOW_param_1,
	.param .u32 _Z13explotarBombaPiiiiiiiS_iP17curandStateXORWOW_param_2,
	.param .u32 _Z13explotarBombaPiiiiiiiS_iP17curandStateXORWOW_param_3,
	.param .u32 _Z13explotarBombaPiiiiiiiS_iP17curandStateXORWOW_param_4,
	.param .u32 _Z13explotarBombaPiiiiiiiS_iP17curandStateXORWOW_param_5,
	.param .u32 _Z13explotarBombaPiiiiiiiS_iP17curandStateXORWOW_param_6,
	.param .u64 .ptr .align 1 _Z13explotarBombaPiiiiiiiS_iP17curandStateXORWOW_param_7,
	.param .u32 _Z13explotarBombaPiiiiiiiS_iP17curandStateXORWOW_param_8,
	.param .u64 .ptr .align 1 _Z13explotarBombaPiiiiiiiS_iP17curandStateXORWOW_param_9
)
{
	.reg .pred 	%p<49>;
	.reg .b32 	%r<793>;
	.reg .b32 	%f<43>;
	.reg .b64 	%rd<81>;

	ld.param.u64 	%rd16, [_Z13explotarBombaPiiiiiiiS_iP17curandStateXORWOW_param_0];
	ld.param.u32 	%r247, [_Z13explotarBombaPiiiiiiiS_iP17curandStateXORWOW_param_1];
	ld.param.u32 	%r248, [_Z13explotarBombaPiiiiiiiS_iP17curandStateXORWOW_param_4];
	ld.param.u32 	%r249, [_Z13explotarBombaPiiiiiiiS_iP17curandStateXORWOW_param_5];
	ld.param.u32 	%r250, [_Z13explotarBombaPiiiiiiiS_iP17curandStateXORWOW_param_8];
	ld.param.u64 	%rd17, [_Z13explotarBombaPiiiiiiiS_iP17curandStateXORWOW_param_9];
	cvta.to.global.u64 	%rd1, %rd16;
	cvta.to.global.u64 	%rd2, %rd17;
	mov.u32 	%r251, %tid.x;
	mov.u32 	%r252, %ntid.x;
	mov.u32 	%r253, %ctaid.x;
	mad.lo.s32 	%r254, %r252, %r253, %r251;
	mov.u32 	%r255, %tid.y;
	mov.u32 	%r256, %ntid.y;
	mov.u32 	%r257, %ctaid.y;
	mad.lo.s32 	%r258, %r256, %r257, %r255;
	mad.lo.s32 	%r259, %r247, %r258, %r254;
	mul.lo.s32 	%r1, %r248, %r247;
	cvt.s64.s32 	%rd3, %r259;
	mov.b32 	%r260, 1593684748;
	mov.b32 	%r261, 832094735;
	st.global.v2.u32 	[%rd2], {%r261, %r260};
	mov.b32 	%r262, -123459836;
	mov.b32 	%r263, 1111207954;
	st.global.v2.u32 	[%rd2+8], {%r263, %r262};
	mov.b32 	%r264, 1476011280;
	mov.b32 	%r265, -589760388;
	st.global.v2.u32 	[%rd2+16], {%r265, %r264};
	setp.eq.s32 	%p1, %r259, 0;
	@%p1 bra 	$L__BB3_42;
	mov.b32 	%r680, 0;
	mov.u64 	%rd78, %rd3;
$L__BB3_2:
	and.b64  	%rd5, %rd78, 3;
	setp.eq.s64 	%p2, %rd5, 0;
	@%p2 bra 	$L__BB3_41;
	mul.wide.u32 	%rd18, %r680, 3200;
	mov.u64 	%rd19, precalc_xorwow_matrix;
	add.s64 	%rd6, %rd19, %rd18;
	cvt.u32.u64 	%r3, %rd5;
	mov.b32 	%r681, 0;
$L__BB3_4:
	mov.b32 	%r694, 0;
	mov.u32 	%r695, %r694;
	mov.u32 	%r696, %r694;
	mov.u32 	%r697, %r694;
	mov.u32 	%r698, %r694;
	mov.u32 	%r687, %r694;
$L__BB3_5:
	mul.wide.u32 	%rd20, %r687, 4;
	add.s64 	%rd21, %rd2, %rd20;
	ld.global.u32 	%r11, [%rd21+4];
	shl.b32 	%r12, %r687, 5;
	mov.b32 	%r693, 0;
$L__BB3_6:
	.pragma "nounroll";
	shr.u32 	%r270, %r11, %r693;
	and.b32  	%r271, %r270, 1;
	setp.eq.b32 	%p3, %r271, 1;
	not.pred 	%p4, %p3;
	add.s32 	%r272, %r12, %r693;
	mul.lo.s32 	%r273, %r272, 5;
	mul.wide.u32 	%rd22, %r273, 4;
	add.s64 	%rd7, %rd6, %rd22;
	@%p4 bra 	$L__BB3_8;
	ld.global.u32 	%r274, [%rd7];
	xor.b32  	%r698, %r698, %r274;
	ld.global.u32 	%r275, [%rd7+4];
	xor.b32  	%r697, %r697, %r275;
	ld.global.u32 	%r276, [%rd7+8];
	xor.b32  	%r696, %r696, %r276;
	ld.global.u32 	%r277, [%rd7+12];
	xor.b32  	%r695, %r695, %r277;
	ld.global.u32 	%r278, [%rd7+16];
	xor.b32  	%r694, %r694, %r278;
$L__BB3_8:
	and.b32  	%r280, %r270, 2;
	setp.eq.s32 	%p5, %r280, 0;
	@%p5 bra 	$L__BB3_10;
	ld.global.u32 	%r281, [%rd7+20];
	xor.b32  	%r698, %r698, %r281;
	ld.global.u32 	%r282, [%rd7+24];
	xor.b32  	%r697, %r697, %r282;
	ld.global.u32 	%r283, [%rd7+28];
	xor.b32  	%r696, %r696, %r283;
	ld.global.u32 	%r284, [%rd7+32];
	xor.b32  	%r695, %r695, %r284;
	ld.global.u32 	%r285, [%rd7+36];
	xor.b32  	%r694, %r694, %r285;
$L__BB3_10:
	and.b32  	%r287, %r270, 4;
	setp.eq.s32 	%p6, %r287, 0;
	@%p6 bra 	$L__BB3_12;
	ld.global.u32 	%r288, [%rd7+40];
	xor.b32  	%r698, %r698, %r288;
	ld.global.u32 	%r289, [%rd7+44];
	xor.b32  	%r697, %r697, %r289;
	ld.global.u32 	%r290, [%rd7+48];
	xor.b32  	%r696, %r696, %r290;
	ld.global.u32 	%r291, [%rd7+52];
	xor.b32  	%r695, %r695, %r291;
	ld.global.u32 	%r292, [%rd7+56];
	xor.b32  	%r694, %r694, %r292;
$L__BB3_12:
	and.b32  	%r294, %r270, 8;
	setp.eq.s32 	%p7, %r294, 0;
	@%p7 bra 	$L__BB3_14;
	ld.global.u32 	%r295, [%rd7+60];
	xor.b32  	%r698, %r698, %r295;
	ld.global.u32 	%r296, [%rd7+64];
	xor.b32  	%r697, %r697, %r296;
	ld.global.u32 	%r297, [%rd7+68];
	xor.b32  	%r696, %r696, %r297;
	ld.global.u32 	%r298, [%rd7+72];
	xor.b32  	%r695, %r695, %r298;
	ld.global.u32 	%r299, [%rd7+76];
	xor.b32  	%r694, %r694, %r299;
$L__BB3_14:
	and.b32  	%r301, %r270, 16;
	setp.eq.s32 	%p8, %r301, 0;
	@%p8 bra 	$L__BB3_16;
	ld.global.u32 	%r302, [%rd7+80];
	xor.b32  	%r698, %r698, %r302;
	ld.global.u32 	%r303, [%rd7+84];
	xor.b32  	%r697, %r697, %r303;
	ld.global.u32 	%r304, [%rd7+88];
	xor.b32  	%r696, %r696, %r304;
	ld.global.u32 	%r305, [%rd7+92];
	xor.b32  	%r695, %r695, %r305;
	ld.global.u32 	%r306, [%rd7+96];
	xor.b32  	%r694, %r694, %r306;
$L__BB3_16:
	and.b32  	%r308, %r270, 32;
	setp.eq.s32 	%p9, %r308, 0;
	@%p9 bra 	$L__BB3_18;
	ld.global.u32 	%r309, [%rd7+100];
	xor.b32  	%r698, %r698, %r309;
	ld.global.u32 	%r310, [%rd7+104];
	xor.b32  	%r697, %r697, %r310;
	ld.global.u32 	%r311, [%rd7+108];
	xor.b32  	%r696, %r696, %r311;
	ld.global.u32 	%r312, [%rd7+112];
	xor.b32  	%r695, %r695, %r312;
	ld.global.u32 	%r313, [%rd7+116];
	xor.b32  	%r694, %r694, %r313;
$L__BB3_18:
	and.b32  	%r315, %r270, 64;
	setp.eq.s32 	%p10, %r315, 0;
	@%p10 bra 	$L__BB3_20;
	ld.global.u32 	%r316, [%rd7+120];
	xor.b32  	%r698, %r698, %r316;
	ld.global.u32 	%r317, [%rd7+124];
	xor.b32  	%r697, %r697, %r317;
	ld.global.u32 	%r318, [%rd7+128];
	xor.b32  	%r696, %r696, %r318;
	ld.global.u32 	%r319, [%rd7+132];
	xor.b32  	%r695, %r695, %r319;
	ld.global.u32 	%r320, [%rd7+136];
	xor.b32  	%r694, %r694, %r320;
$L__BB3_20:
	and.b32  	%r322, %r270, 128;
	setp.eq.s32 	%p11, %r322, 0;
	@%p11 bra 	$L__BB3_22;
	ld.global.u32 	%r323, [%rd7+140];
	xor.b32  	%r698, %r698, %r323;
	ld.global.u32 	%r324, [%rd7+144];
	xor.b32  	%r697, %r697, %r324;
	ld.global.u32 	%r325, [%rd7+148];
	xor.b32  	%r696, %r696, %r325;
	ld.global.u32 	%r326, [%rd7+152];
	xor.b32  	%r695, %r695, %r326;
	ld.global.u32 	%r327, [%rd7+156];
	xor.b32  	%r694, %r694, %r327;
$L__BB3_22:
	and.b32  	%r329, %r270, 256;
	setp.eq.s32 	%p12, %r329, 0;
	@%p12 bra 	$L__BB3_24;
	ld.global.u32 	%r330, [%rd7+160];
	xor.b32  	%r698, %r698, %r330;
	ld.global.u32 	%r331, [%rd7+164];
	xor.b32  	%r697, %r697, %r331;
	ld.global.u32 	%r332, [%rd7+168];
	xor.b32  	%r696, %r696, %r332;
	ld.global.u32 	%r333, [%rd7+172];
	xor.b32  	%r695, %r695, %r333;
	ld.global.u32 	%r334, [%rd7+176];
	xor.b32  	%r694, %r694, %r334;
$L__BB3_24:
	and.b32  	%r336, %r270, 512;
	setp.eq.s32 	%p13, %r336, 0;
	@%p13 bra 	$L__BB3_26;
	ld.global.u32 	%r337, [%rd7+180];
	xor.b32  	%r698, %r698, %r337;
	ld.global.u32 	%r338, [%rd7+184];
	xor.b32  	%r697, %r697, %r338;
	ld.global.u32 	%r339, [%rd7+188];
	xor.b32  	%r696, %r696, %r339;
	ld.global.u32 	%r340, [%rd7+192];
	xor.b32  	%r695, %r695, %r340;
	ld.global.u32 	%r341, [%rd7+196];
	xor.b32  	%r694, %r694, %r341;
$L__BB3_26:
	and.b32  	%r343, %r270, 1024;
	setp.eq.s32 	%p14, %r343, 0;
	@%p14 bra 	$L__BB3_28;
	ld.global.u32 	%r344, [%rd7+200];
	xor.b32  	%r698, %r698, %r344;
	ld.global.u32 	%r345, [%rd7+204];
	xor.b32  	%r697, %r697, %r345;
	ld.global.u32 	%r346, [%rd7+208];
	xor.b32  	%r696, %r696, %r346;
	ld.global.u32 	%r347, [%rd7+212];
	xor.b32  	%r695, %r695, %r347;
	ld.global.u32 	%r348, [%rd7+216];
	xor.b32  	%r694, %r694, %r348;
$L__BB3_28:
	and.b32  	%r350, %r270, 2048;
	setp.eq.s32 	%p15, %r350, 0;
	@%p15 bra 	$L__BB3_30;
	ld.global.u32 	%r351, [%rd7+220];
	xor.b32  	%r698, %r698, %r351;
	ld.global.u32 	%r352, [%rd7+224];
	xor.b32  	%r697, %r697, %r352;
	ld.global.u32 	%r353, [%rd7+228];
	xor.b32  	%r696, %r696, %r353;
	ld.global.u32 	%r354, [%rd7+232];
	xor.b32  	%r695, %r695, %r354;
	ld.global.u32 	%r355, [%rd7+236];
	xor.b32  	%r694, %r694, %r355;
$L__BB3_30:
	and.b32  	%r357, %r270, 4096;
	setp.eq.s32 	%p16, %r357, 0;
	@%p16 bra 	$L__BB3_32;
	ld.global.u32 	%r358, [%rd7+240];
	xor.b32  	%r698, %r698, %r358;
	ld.global.u32 	%r359, [%rd7+244];
	xor.b32  	%r697, %r697, %r359;
	ld.global.u32 	%r360, [%rd7+248];
	xor.b32  	%r696, %r696, %r360;
	ld.global.u32 	%r361, [%rd7+252];
	xor.b32  	%r695, %r695, %r361;
	ld.global.u32 	%r362, [%rd7+256];
	xor.b32  	%r694, %r694, %r362;
$L__BB3_32:
	and.b32  	%r364, %r270, 8192;
	setp.eq.s32 	%p17, %r364, 0;
	@%p17 bra 	$L__BB3_34;
	ld.global.u32 	%r365, [%rd7+260];
	xor.b32  	%r698, %r698, %r365;
	ld.global.u32 	%r366, [%rd7+264];
	xor.b32  	%r697, %r697, %r366;
	ld.global.u32 	%r367, [%rd7+268];
	xor.b32  	%r696, %r696, %r367;
	ld.global.u32 	%r368, [%rd7+272];
	xor.b32  	%r695, %r695, %r368;
	ld.global.u32 	%r369, [%rd7+276];
	xor.b32  	%r694, %r694, %r369;
$L__BB3_34:
	and.b32  	%r371, %r270, 16384;
	setp.eq.s32 	%p18, %r371, 0;
	@%p18 bra 	$L__BB3_36;
	ld.global.u32 	%r372, [%rd7+280];
	xor.b32  	%r698, %r698, %r372;
	ld.global.u32 	%r373, [%rd7+284];
	xor.b32  	%r697, %r697, %r373;
	ld.global.u32 	%r374, [%rd7+288];
	xor.b32  	%r696, %r696, %r374;
	ld.global.u32 	%r375, [%rd7+292];
	xor.b32  	%r695, %r695, %r375;
	ld.global.u32 	%r376, [%rd7+296];
	xor.b32  	%r694, %r694, %r376;
$L__BB3_36:
	and.b32  	%r378, %r270, 32768;
	setp.eq.s32 	%p19, %r378, 0;
	@%p19 bra 	$L__BB3_38;
	ld.global.u32 	%r379, [%rd7+300];
	xor.b32  	%r698, %r698, %r379;
	ld.global.u32 	%r380, [%rd7+304];
	xor.b32  	%r697, %r697, %r380;
	ld.global.u32 	%r381, [%rd7+308];
	xor.b32  	%r696, %r696, %r381;
	ld.global.u32 	%r382, [%rd7+312];
	xor.b32  	%r695, %r695, %r382;
	ld.global.u32 	%r383, [%rd7+316];
	xor.b32  	%r694, %r694, %r383;
$L__BB3_38:
	add.s32 	%r693, %r693, 16;
	setp.ne.s32 	%p20, %r693, 32;
	@%p20 bra 	$L__BB3_6;
	mad.lo.s32 	%r384, %r687, -31, %r12;
	add.s32 	%r687, %r384, 1;
	setp.ne.s32 	%p21, %r687, 5;
	@%p21 bra 	$L__BB3_5;
	st.global.u32 	[%rd2+4], %r698;
	st.global.u32 	[%rd2+8], %r697;
	st.global.u32 	[%rd2+12], %r696;
	st.global.u32 	[%rd2+16], %r695;
	st.global.u32 	[%rd2+20], %r694;
	add.s32 	%r681, %r681, 1;
	setp.lt.u32 	%p22, %r681, %r3;
	@%p22 bra 	$L__BB3_4;
$L__BB3_41:
	shr.u64 	%rd8, %rd78, 2;
	add.s32 	%r680, %r680, 1;
	setp.gt.u64 	%p23, %rd78, 3;
	mov.u64 	%rd78, %rd8;
	@%p23 bra 	$L__BB3_2;
$L__BB3_42:
	cvt.u32.u64 	%r385, %rd3;
	mov.b32 	%r386, 0;
	st.global.v2.u32 	[%rd2+24], {%r386, %r386};
	st.global.u32 	[%rd2+32], %r386;
	mov.b64 	%rd23, 0;
	st.global.u64 	[%rd2+40], %rd23;
	add.s32 	%r387, %r1, %r249;
	setp.ne.s32 	%p24, %r385, %r387;
	@%p24 bra 	$L__BB3_77;
	shl.b64 	%rd24, %rd3, 2;
	add.s64 	%rd25, %rd1, %rd24;
	ld.global.u32 	%r388, [%rd25];
	setp.ne.s32 	%p25, %r388, -1;
	@%p25 bra 	$L__BB3_77;
	mov.u64 	%rd26, $str$11;
	cvta.global.u64 	%rd27, %rd26;
	{ // callseq 24, 0
	.param .b64 param0;
	st.param.b64 	[param0], %rd27;
	.param .b64 param1;
	st.param.b64 	[param1], 0;
	.param .b32 retval0;
	call.uni (retval0), 
	vprintf, 
	(
	param0, 
	param1
	);
	ld.param.b32 	%r389, [retval0];
	} // callseq 24
	mov.u64 	%rd28, $str$12;
	cvta.global.u64 	%rd29, %rd28;
	{ // callseq 25, 0
	.param .b64 param0;
	st.param.b64 	[param0], %rd29;
	.param .b64 param1;
	st.param.b64 	[param1], 0;
	.param .b32 retval0;
	call.uni (retval0), 
	vprintf, 
	(
	param0, 
	param1
	);
	ld.param.b32 	%r391, [retval0];
	} // callseq 25
	min.s32 	%r393, %r247, %r248;
	setp.lt.s32 	%p26, %r393, 1;
	@%p26 bra 	$L__BB3_58;
	and.b32  	%r183, %r248, 7;
	and.b32  	%r184, %r248, 3;
	and.b32  	%r185, %r248, 2147483640;
	and.b32  	%r186, %r248, 1;
	neg.s32 	%r187, %r185;
	add.s32 	%r395, %r248, -8;
	mul.lo.s32 	%r188, %r247, %r395;
	shl.b32 	%r189, %r247, 3;
	add.s32 	%r396, %r248, -7;
	mul.lo.s32 	%r190, %r247, %r396;
	add.s32 	%r397, %r248, -6;
	mul.lo.s32 	%r191, %r247, %r397;
	add.s32 	%r398, %r248, -5;
	mul.lo.s32 	%r192, %r247, %r398;
	add.s32 	%r399, %r248, -4;
	mul.lo.s32 	%r193, %r247, %r399;
	add.s32 	%r400, %r248, -3;
	mul.lo.s32 	%r194, %r247, %r400;
	add.s32 	%r401, %r248, -2;
	mul.lo.s32 	%r195, %r247, %r401;
	add.s32 	%r402, %r248, -1;
	mul.lo.s32 	%r196, %r247, %r402;
	mov.b32 	%r774, 0;
	mul.wide.u32 	%rd66, %r247, 4;
$L__BB3_46:
	setp.lt.u32 	%p27, %r248, 8;
	add.s32 	%r198, %r774, %r1;
	mov.b32 	%r785, 0;
	@%p27 bra 	$L__BB3_49;
	add.s32 	%r782, %r188, %r774;
	add.s32 	%r781, %r190, %r774;
	add.s32 	%r780, %r191, %r774;
	add.s32 	%r779, %r192, %r774;
	add.s32 	%r778, %r193, %r774;
	add.s32 	%r777, %r194, %r774;
	add.s32 	%r776, %r195, %r774;
	add.s32 	%r775, %r196, %r774;
	mov.u32 	%r783, %r187;
$L__BB3_48:
	.pragma "nounroll";
	mul.wide.s32 	%rd30, %r775, 4;
	add.s64 	%rd31, %rd1, %rd30;
	ld.global.u32 	%r404, [%rd31];
	add.s64 	%rd33, %rd31, %rd66;
	st.global.u32 	[%rd33], %r404;
	mul.wide.s32 	%rd34, %r776, 4;
	add.s64 	%rd35, %rd1, %rd34;
	ld.global.u32 	%r405, [%rd35];
	st.global.u32 	[%rd31], %r405;
	mul.wide.s32 	%rd36, %r777, 4;
	add.s64 	%rd37, %rd1, %rd36;
	ld.global.u32 	%r406, [%rd37];
	st.global.u32 	[%rd35], %r406;
	mul.wide.s32 	%rd38, %r778, 4;
	add.s64 	%rd39, %rd1, %rd38;
	ld.global.u32 	%r407, [%rd39];
	st.global.u32 	[%rd37], %r407;
	mul.wide.s32 	%rd40, %r779, 4;
	add.s64 	%rd41, %rd1, %rd40;
	ld.global.u32 	%r408, [%rd41];
	st.global.u32 	[%rd39], %r408;
	mul.wide.s32 	%rd42, %r780, 4;
	add.s64 	%rd43, %rd1, %rd42;
	ld.global.u32 	%r409, [%rd43];
	st.global.u32 	[%rd41], %r409;
	mul.wide.s32 	%rd44, %r781, 4;
	add.s64 	%rd45, %rd1, %rd44;
	ld.global.u32 	%r410, [%rd45];
	st.global.u32 	[%rd43], %r410;
	mul.wide.s32 	%rd46, %r782, 4;
	add.s64 	%rd47, %rd1, %rd46;
	ld.global.u32 	%r411, [%rd47];
	st.global.u32 	[%rd45], %r411;
	add.s32 	%r783, %r783, 8;
	sub.s32 	%r782, %r782, %r189;
	sub.s32 	%r781, %r781, %r189;
	sub.s32 	%r780, %r780, %r189;
	sub.s32 	%r779, %r779, %r189;
	sub.s32 	%r778, %r778, %r189;
	sub.s32 	%r777, %r777, %r189;
	sub.s32 	%r776, %r776, %r189;
	sub.s32 	%r775, %r775, %r189;
	setp.ne.s32 	%p28, %r783, 0;
	mov.u32 	%r785, %r185;
	@%p28 bra 	$L__BB3_48;
$L__BB3_49:
	setp.eq.s32 	%p29, %r183, 0;
	@%p29 bra 	$L__BB3_57;
	add.s32 	%r412, %r183, -1;
	setp.lt.u32 	%p30, %r412, 3;
	@%p30 bra 	$L__BB3_52;
	not.b32 	%r413, %r785;
	mad.lo.s32 	%r414, %r247, %r413, %r198;
	mul.wide.s32 	%rd48, %r414, 4;
	add.s64 	%rd49, %rd1, %rd48;
	ld.global.u32 	%r415, [%rd49];
	add.s64 	%rd51, %rd49, %rd66;
	st.global.u32 	[%rd51], %r415;
	sub.s32 	%r416, -2, %r785;
	mad.lo.s32 	%r417, %r247, %r416, %r198;
	mul.wide.s32 	%rd52, %r417, 4;
	add.s64 	%rd53, %rd1, %rd52;
	ld.global.u32 	%r418, [%rd53];
	st.global.u32 	[%rd49], %r418;
	sub.s32 	%r419, -3, %r785;
	mad.lo.s32 	%r420, %r247, %r419, %r198;
	mul.wide.s32 	%rd54, %r420, 4;
	add.s64 	%rd55, %rd1, %rd54;
	ld.global.u32 	%r421, [%rd55];
	st.global.u32 	[%rd53], %r421;
	sub.s32 	%r422, -4, %r785;
	mad.lo.s32 	%r423, %r247, %r422, %r198;
	mul.wide.s32 	%rd56, %r423, 4;
	add.s64 	%rd57, %rd1, %rd56;
	ld.global.u32 	%r424, [%rd57];
	st.global.u32 	[%rd55], %r424;
	add.s32 	%r785, %r785, 4;
$L__BB3_52:
	setp.eq.s32 	%p31, %r184, 0;
	@%p31 bra 	$L__BB3_57;
	setp.eq.s32 	%p32, %r184, 1;
	@%p32 bra 	$L__BB3_55;
	not.b32 	%r425, %r785;
	mad.lo.s32 	%r426, %r247, %r425, %r198;
	mul.wide.s32 	%rd58, %r426, 4;
	add.s64 	%rd59, %rd1, %rd58;
	ld.global.u32 	%r427, [%rd59];
	add.s64 	%rd61, %rd59, %rd66;
	st.global.u32 	[%rd61], %r427;
	sub.s32 	%r428, -2, %r785;
	mad.lo.s32 	%r429, %r247, %r428, %r198;
	mul.wide.s32 	%rd62, %r429, 4;
	add.s64 	%rd63, %rd1, %rd62;
	ld.global.u32 	%r430, [%rd63];
	st.global.u32 	[%rd59], %r430;
	add.s32 	%r785, %r785, 2;
$L__BB3_55:
	setp.eq.s32 	%p33, %r186, 0;
	@%p33 bra 	$L__BB3_57;
	not.b32 	%r431, %r785;
	mad.lo.s32 	%r432, %r247, %r431, %r198;
	mul.wide.s32 	%rd64, %r432, 4;
	add.s64 	%rd65, %rd1, %rd64;
	ld.global.u32 	%r433, [%rd65];
	add.s64 	%rd67, %rd65, %rd66;
	st.global.u32 	[%rd67], %r433;
$L__BB3_57:
	add.s32 	%r774, %r774, 1;
	setp.ne.s32 	%p34, %r774, %r247;
	@%p34 bra 	$L__BB3_46;
$L__BB3_58:
	setp.lt.s32 	%p35, %r247, 1;
	@%p35 bra 	$L__BB3_76;
	setp.ne.s32 	%p36, %r250, 1;
	@%p36 bra 	$L__BB3_68;
	add.s32 	%r557, %r247, -1;
	and.b32  	%r231, %r247, 3;
	setp.lt.u32 	%p43, %r557, 3;
	mov.b32 	%r789, 0;
	@%p43 bra 	$L__BB3_63;
	and.b32  	%r789, %r247, 2147483644;
	neg.s32 	%r787, %r789;
	add.s64 	%rd79, %rd1, 8;
$L__BB3_62:
	.pragma "nounroll";
	ld.global.v2.u32 	{%r558, %r559}, [%rd2];
	shr.u32 	%r560, %r559, 2;
	xor.b32  	%r561, %r560, %r559;
	ld.global.v2.u32 	{%r562, %r563}, [%rd2+8];
	ld.global.v2.u32 	{%r564, %r565}, [%rd2+16];
	st.global.v2.u32 	[%rd2+8], {%r563, %r564};
	shl.b32 	%r566, %r565, 4;
	shl.b32 	%r567, %r561, 1;
	xor.b32  	%r568, %r567, %r566;
	xor.b32  	%r569, %r568, %r561;
	xor.b32  	%r570, %r569, %r565;
	st.global.v2.u32 	[%rd2+16], {%r565, %r570};
	add.s32 	%r571, %r558, 362437;
	st.global.v2.u32 	[%rd2], {%r571, %r562};
	add.s32 	%r572, %r570, %r571;
	cvt.rn.f32.u32 	%f22, %r572;
	fma.rn.f32 	%f23, %f22, 0f2F800000, 0f2F000000;
	mul.f32 	%f24, %f23, 0f40800000;
	cvt.rzi.s32.f32 	%r573, %f24;
	add.s32 	%r574, %r573, 1;
	st.global.u32 	[%rd79+-8], %r574;
	ld.global.v2.u32 	{%r575, %r576}, [%rd2];
	shr.u32 	%r577, %r576, 2;
	xor.b32  	%r578, %r577, %r576;
	ld.global.v2.u32 	{%r579, %r580}, [%rd2+8];
	ld.global.v2.u32 	{%r581, %r582}, [%rd2+16];
	st.global.v2.u32 	[%rd2+8], {%r580, %r581};
	shl.b32 	%r583, %r582, 4;
	shl.b32 	%r584, %r578, 1;
	xor.b32  	%r585, %r584, %r583;
	xor.b32  	%r586, %r585, %r578;
	xor.b32  	%r587, %r586, %r582;
	st.global.v2.u32 	[%rd2+16], {%r582, %r587};
	add.s32 	%r588, %r575, 362437;
	st.global.v2.u32 	[%rd2], {%r588, %r579};
	add.s32 	%r589, %r587, %r588;
	cvt.rn.f32.u32 	%f25, %r589;
	fma.rn.f32 	%f26, %f25, 0f2F800000, 0f2F000000;
	mul.f32 	%f27, %f26, 0f40800000;
	cvt.rzi.s32.f32 	%r590, %f27;
	add.s32 	%r591, %r590, 1;
	st.global.u32 	[%rd79+-4], %r591;
	ld.global.v2.u32 	{%r592, %r593}, [%rd2];
	shr.u32 	%r594, %r593, 2;
	xor.b32  	%r595, %r594, %r593;
	ld.global.v2.u32 	{%r596, %r597}, [%rd2+8];
	ld.global.v2.u32 	{%r598, %r599}, [%rd2+16];
	st.global.v2.u32 	[%rd2+8], {%r597, %r598};
	shl.b32 	%r600, %r599, 4;
	shl.b32 	%r601, %r595, 1;
	xor.b32  	%r602, %r601, %r600;
	xor.b32  	%r603, %r602, %r595;
	xor.b32  	%r604, %r603, %r599;
	st.global.v2.u32 	[%rd2+16], {%r599, %r604};
	add.s32 	%r605, %r592, 362437;
	st.global.v2.u32 	[%rd2], {%r605, %r596};
	add.s32 	%r606, %r604, %r605;
	cvt.rn.f32.u32 	%f28, %r606;
	fma.rn.f32 	%f29, %f28, 0f2F800000, 0f2F000000;
	mul.f32 	%f30, %f29, 0f40800000;
	cvt.rzi.s32.f32 	%r607, %f30;
	add.s32 	%r608, %r607, 1;
	st.global.u32 	[%rd79], %r608;
	ld.global.v2.u32 	{%r609, %r610}, [%rd2];
	shr.u32 	%r611, %r610, 2;
	xor.b32  	%r612, %r611, %r610;
	ld.global.v2.u32 	{%r613, %r614}, [%rd2+8];
	ld.global.v2.u32 	{%r615, %r616}, [%rd2+16];
	st.global.v2.u32 	[%rd2+8], {%r614, %r615};
	shl.b32 	%r617, %r616, 4;
	shl.b32 	%r618, %r612, 1;
	xor.b32  	%r619, %r618, %r617;
	xor.b32  	%r620, %r619, %r612;
	xor.b32  	%r621, %r620, %r616;
	st.global.v2.u32 	[%rd2+16], {%r616, %r621};
	add.s32 	%r622, %r609, 362437;
	st.global.v2.u32 	[%rd2], {%r622, %r613};
	add.s32 	%r623, %r621, %r622;
	cvt.rn.f32.u32 	%f31, %r623;
	fma.rn.f32 	%f32, %f31, 0f2F800000, 0f2F000000;
	mul.f32 	%f33, %f32, 0f40800000;
	cvt.rzi.s32.f32 	%r624, %f33;
	add.s32 	%r625, %r624, 1;
	st.global.u32 	[%rd79+4], %r625;
	add.s32 	%r787, %r787, 4;
	add.s64 	%rd79, %rd79, 16;
	setp.ne.s32 	%p44, %r787, 0;
	@%p44 bra 	$L__BB3_62;
$L__BB3_63:
	setp.eq.s32 	%p45, %r231, 0;
	@%p45 bra 	$L__BB3_76;
	setp.eq.s32 	%p46, %r231, 1;
	@%p46 bra 	$L__BB3_66;
	ld.global.v2.u32 	{%r626, %r627}, [%rd2];
	shr.u32 	%r628, %r627, 2;
	xor.b32  	%r629, %r628, %r627;
	ld.global.v2.u32 	{%r630, %r631}, [%rd2+8];
	ld.global.v2.u32 	{%r632, %r633}, [%rd2+16];
	st.global.v2.u32 	[%rd2+8], {%r631, %r632};
	shl.b32 	%r634, %r633, 4;
	shl.b32 	%r635, %r629, 1;
	xor.b32  	%r636, %r635, %r634;
	xor.b32  	%r637, %r636, %r629;
	xor.b32  	%r638, %r637, %r633;
	st.global.v2.u32 	[%rd2+16], {%r633, %r638};
	add.s32 	%r639, %r626, 362437;
	st.global.v2.u32 	[%rd2], {%r639, %r630};
	add.s32 	%r640, %r638, %r639;
	cvt.rn.f32.u32 	%f34, %r640;
	fma.rn.f32 	%f35, %f34, 0f2F800000, 0f2F000000;
	mul.f32 	%f36, %f35, 0f40800000;
	cvt.rzi.s32.f32 	%r641, %f36;
	add.s32 	%r642, %r641, 1;
	mul.wide.u32 	%rd72, %r789, 4;
	add.s64 	%rd73, %rd1, %rd72;
	st.global.u32 	[%rd73], %r642;
	ld.global.v2.u32 	{%r643, %r644}, [%rd2];
	shr.u32 	%r645, %r644, 2;
	xor.b32  	%r646, %r645, %r644;
	ld.global.v2.u32 	{%r647, %r648}, [%rd2+8];
	ld.global.v2.u32 	{%r649, %r650}, [%rd2+16];
	st.global.v2.u32 	[%rd2+8], {%r648, %r649};
	shl.b32 	%r651, %r650, 4;
	shl.b32 	%r652, %r646, 1;
	xor.b32  	%r653, %r652, %r651;
	xor.b32  	%r654, %r653, %r646;
	xor.b32  	%r655, %r654, %r650;
	st.global.v2.u32 	[%rd2+16], {%r650, %r655};
	add.s32 	%r656, %r643, 362437;
	st.global.v2.u32 	[%rd2], {%r656, %r647};
	add.s32 	%r657, %r655, %r656;
	cvt.rn.f32.u32 	%f37, %r657;
	fma.rn.f32 	%f38, %f37, 0f2F800000, 0f2F000000;
	mul.f32 	%f39, %f38, 0f40800000;
	cvt.rzi.s32.f32 	%r658, %f39;
	add.s32 	%r659, %r658, 1;
	st.global.u32 	[%rd73+4], %r659;
	add.s32 	%r789, %r789, 2;
$L__BB3_66:
	and.b32  	%r660, %r247, 1;
	setp.eq.b32 	%p47, %r660, 1;
	not.pred 	%p48, %p47;
	@%p48 bra 	$L__BB3_76;
	ld.global.v2.u32 	{%r661, %r662}, [%rd2];
	shr.u32 	%r663, %r662, 2;
	xor.b32  	%r664, %r663, %r662;
	ld.global.v2.u32 	{%r665, %r666}, [%rd2+8];
	ld.global.v2.u32 	{%r667, %r668}, [%rd2+16];
	st.global.v2.u32 	[%rd2+8], {%r666, %r667};
	shl.b32 	%r669, %r668, 4;
	shl.b32 	%r670, %r664, 1;
	xor.b32  	%r671, %r670, %r669;
	xor.b32  	%r672, %r671, %r664;
	xor.b32  	%r673, %r672, %r668;
	st.global.v2.u32 	[%rd2+16], {%r668, %r673};
	add.s32 	%r674, %r661, 362437;
	st.global.v2.u32 	[%rd2], {%r674, %r665};
	add.s32 	%r675, %r673, %r674;
	cvt.rn.f32.u32 	%f40, %r675;
	fma.rn.f32 	%f41, %f40, 0f2F800000, 0f2F000000;
	mul.f32 	%f42, %f41, 0f40800000;
	cvt.rzi.s32.f32 	%r676, %f42;
	add.s32 	%r677, %r676, 1;
	mul.wide.u32 	%rd74, %r789, 4;
	add.s64 	%rd75, %rd1, %rd74;
	st.global.u32 	[%rd75], %r677;
	bra.uni 	$L__BB3_76;
$L__BB3_68:
	add.s32 	%r435, %r247, -1;
	and.b32  	%r239, %r247, 3;
	setp.lt.u32 	%p37, %r435, 3;
	mov.b32 	%r792, 0;
	@%p37 bra 	$L__BB3_71;
	and.b32  	%r792, %r247, 2147483644;
	neg.s32 	%r790, %r792;
	add.s64 	%rd80, %rd1, 8;
$L__BB3_70:
	.pragma "nounroll";
	ld.global.v2.u32 	{%r436, %r437}, [%rd2];
	shr.u32 	%r438, %r437, 2;
	xor.b32  	%r439, %r438, %r437;
	ld.global.v2.u32 	{%r440, %r441}, [%rd2+8];
	ld.global.v2.u32 	{%r442, %r443}, [%rd2+16];
	st.global.v2.u32 	[%rd2+8], {%r441, %r442};
	shl.b32 	%r444, %r443, 4;
	shl.b32 	%r445, %r439, 1;
	xor.b32  	%r446, %r445, %r444;
	xor.b32  	%r447, %r446, %r439;
	xor.b32  	%r448, %r447, %r443;
	st.global.v2.u32 	[%rd2+16], {%r443, %r448};
	add.s32 	%r449, %r436, 362437;
	st.global.v2.u32 	[%rd2], {%r449, %r440};
	add.s32 	%r450, %r448, %r449;
	cvt.rn.f32.u32 	%f1, %r450;
	fma.rn.f32 	%f2, %f1, 0f2F800000, 0f2F000000;
	mul.f32 	%f3, %f2, 0f40C00000;
	cvt.rzi.s32.f32 	%r451, %f3;
	add.s32 	%r452, %r451, 1;
	st.global.u32 	[%rd80+-8], %r452;
	ld.global.v2.u32 	{%r453, %r454}, [%rd2];
	shr.u32 	%r455, %r454, 2;
	xor.b32  	%r456, %r455, %r454;
	ld.global.v2.u32 	{%r457, %r458}, [%rd2+8];
	ld.global.v2.u32 	{%r459, %r460}, [%rd2+16];
	st.global.v2.u32 	[%rd2+8], {%r458, %r459};
	shl.b32 	%r461, %r460, 4;
	shl.b32 	%r462, %r456, 1;
	xor.b32  	%r463, %r462, %r461;
	xor.b32  	%r464, %r463, %r456;
	xor.b32  	%r465, %r464, %r460;
	st.global.v2.u32 	[%rd2+16], {%r460, %r465};
	add.s32 	%r466, %r453, 362437;
	st.global.v2.u32 	[%rd2], {%r466, %r457};
	add.s32 	%r467, %r465, %r466;
	cvt.rn.f32.u32 	%f4, %r467;
	fma.rn.f32 	%f5, %f4, 0f2F800000, 0f2F000000;
	mul.f32 	%f6, %f5, 0f40C00000;
	cvt.rzi.s32.f32 	%r468, %f6;
	add.s32 	%r469, %r468, 1;
	st.global.u32 	[%rd80+-4], %r469;
	ld.global.v2.u32 	{%r470, %r471}, [%rd2];
	shr.u32 	%r472, %r471, 2;
	xor.b32  	%r473, %r472, %r471;
	ld.global.v2.u32 	{%r474, %r475}, [%rd2+8];
	ld.global.v2.u32 	{%r476, %r477}, [%rd2+16];
	st.global.v2.u32 	[%rd2+8], {%r475, %r476};
	shl.b32 	%r478, %r477, 4;
	shl.b32 	%r479, %r473, 1;
	xor.b32  	%r480, %r479, %r478;
	xor.b32  	%r481, %r480, %r473;
	xor.b32  	%r482, %r481, %r477;
	st.global.v2.u32 	[%rd2+16], {%r477, %r482};
	add.s32 	%r483, %r470, 362437;
	st.global.v2.u32 	[%rd2], {%r483, %r474};
	add.s32 	%r484, %r482, %r483;
	cvt.rn.f32.u32 	%f7, %r484;
	fma.rn.f32 	%f8, %f7, 0f2F800000, 0f2F000000;
	mul.f32 	%f9, %f8, 0f40C00000;
	cvt.rzi.s32.f32 	%r485, %f9;
	add.s32 	%r486, %r485, 1;
	st.global.u32 	[%rd80], %r486;
	ld.global.v2.u32 	{%r487, %r488}, [%rd2];
	shr.u32 	%r489, %r488, 2;
	xor.b32  	%r490, %r489, %r488;
	ld.global.v2.u32 	{%r491, %r492}, [%rd2+8];
	ld.global.v2.u32 	{%r493, %r494}, [%rd2+16];
	st.global.v2.u32 	[%rd2+8], {%r492, %r493};
	shl.b32 	%r495, %r494, 4;
	shl.b32 	%r496, %r490, 1;
	xor.b32  	%r497, %r496, %r495;
	xor.b32  	%r498, %r497, %r490;
	xor.b32  	%r499, %r498, %r494;
	st.global.v2.u32 	[%rd2+16], {%r494, %r499};
	add.s32 	%r500, %r487, 362437;
	st.global.v2.u32 	[%rd2], {%r500, %r491};
	add.s32 	%r501, %r499, %r500;
	cvt.rn.f32.u32 	%f10, %r501;
	fma.rn.f32 	%f11, %f10, 0f2F800000, 0f2F000000;
	mul.f32 	%f12, %f11, 0f40C00000;
	cvt.rzi.s32.f32 	%r502, %f12;
	add.s32 	%r503, %r502, 1;
	st.global.u32 	[%rd80+4], %r503;
	add.s32 	%r790, %r790, 4;
	add.s64 	%rd80, %rd80, 16;
	setp.ne.s32 	%p38, %r790, 0;
	@%p38 bra 	$L__BB3_70;
$L__BB3_71:
	setp.eq.s32 	%p39, %r239, 0;
	@%p39 bra 	$L__BB3_76;
	setp.eq.s32 	%p40, %r239, 1;
	@%p40 bra 	$L__BB3_74;
	ld.global.v2.u32 	{%r504, %r505}, [%rd2];
	shr.u32 	%r506, %r505, 2;
	xor.b32  	%r507, %r506, %r505;
	ld.global.v2.u32 	{%r508, %r509}, [%rd2+8];
	ld.global.v2.u32 	{%r510, %r511}, [%rd2+16];
	st.global.v2.u32 	[%rd2+8], {%r509, %r510};
	shl.b32 	%r512, %r511, 4;
	shl.b32 	%r513, %r507, 1;
	xor.b32  	%r514, %r513, %r512;
	xor.b32  	%r515, %r514, %r507;
	xor.b32  	%r516, %r515, %r511;
	st.global.v2.u32 	[%rd2+16], {%r511, %r516};
	add.s32 	%r517, %r504, 362437;
	st.global.v2.u32 	[%rd2], {%r517, %r508};
	add.s32 	%r518, %r516, %r517;
	cvt.rn.f32.u32 	%f13, %r518;
	fma.rn.f32 	%f14, %f13, 0f2F800000, 0f2F000000;
	mul.f32 	%f15, %f14, 0f40C00000;
	cvt.rzi.s32.f32 	%r519, %f15;
	add.s32 	%r520, %r519, 1;
	mul.wide.u32 	%rd68, %r792, 4;
	add.s64 	%rd69, %rd1, %rd68;
	st.global.u32 	[%rd69], %r520;
	ld.global.v2.u32 	{%r521, %r522}, [%rd2];
	shr.u32 	%r523, %r522, 2;
	xor.b32  	%r524, %r523, %r522;
	ld.global.v2.u32 	{%r525, %r526}, [%rd2+8];
	ld.global.v2.u32 	{%r527, %r528}, [%rd2+16];
	st.global.v2.u32 	[%rd2+8], {%r526, %r527};
	shl.b32 	%r529, %r528, 4;
	shl.b32 	%r530, %r524, 1;
	xor.b32  	%r531, %r530, %r529;
	xor.b32  	%r532, %r531, %r524;
	xor.b32  	%r533, %r532, %r528;
	st.global.v2.u32 	[%rd2+16], {%r528, %r533};
	add.s32 	%r534, %r521, 362437;
	st.global.v2.u32 	[%rd2], {%r534, %r525};
	add.s32 	%r535, %r533, %r534;
	cvt.rn.f32.u32 	%f16, %r535;
	fma.rn.f32 	%f17, %f16, 0f2F800000, 0f2F000000;
	mul.f32 	%f18, %f17, 0f40C00000;
	cvt.rzi.s32.f32 	%r536, %f18;
	add.s32 	%r537, %r536, 1;
	st.global.u32 	[%rd69+4], %r537;
	add.s32 	%r792, %r792, 2;
$L__BB3_74:
	and.b32  	%r538, %r247, 1;
	setp.eq.b32 	%p41, %r538, 1;
	not.pred 	%p42, %p41;
	@%p42 bra 	$L__BB3_76;
	ld.global.v2.u32 	{%r539, %r540}, [%rd2];
	shr.u32 	%r541, %r540, 2;
	xor.b32  	%r542, %r541, %r540;
	ld.global.v2.u32 	{%r543, %r544}, [%rd2+8];
	ld.global.v2.u32 	{%r545, %r546}, [%rd2+16];
	st.global.v2.u32 	[%rd2+8], {%r544, %r545};
	shl.b32 	%r547, %r546, 4;
	shl.b32 	%r548, %r542, 1;
	xor.b32  	%r549, %r548, %r547;
	xor.b32  	%r550, %r549, %r542;
	xor.b32  	%r551, %r550, %r546;
	st.global.v2.u32 	[%rd2+16], {%r546, %r551};
	add.s32 	%r552, %r539, 362437;
	st.global.v2.u32 	[%rd2], {%r552, %r543};
	add.s32 	%r553, %r551, %r552;
	cvt.rn.f32.u32 	%f19, %r553;
	fma.rn.f32 	%f20, %f19, 0f2F800000, 0f2F000000;
	mul.f32 	%f21, %f20, 0f40C00000;
	cvt.rzi.s32.f32 	%r554, %f21;
	add.s32 	%r555, %r554, 1;
	mul.wide.u32 	%rd70, %r792, 4;
	add.s64 	%rd71, %rd1, %rd70;
	st.global.u32 	[%rd71], %r555;
$L__BB3_76:
	ld.param.u64 	%rd77, [_Z13explotarBombaPiiiiiiiS_iP17curandStateXORWOW_param_7];
	cvta.to.global.u64 	%rd76, %rd77;
	ld.global.u32 	%r678, [%rd76];
	add.s32 	%r679, %r678, 1;
	st.global.u32 	[%rd76], %r679;
$L__BB3_77:
	ret;

}
	// .globl	_Z14comprobarParesPiiiiiiS_iP17curandStateXORWOW
.visible .entry _Z14comprobarParesPiiiiiiS_iP17curandStateXORWOW(
	.param .u64 .ptr .align 1 _Z14comprobarParesPiiiiiiS_iP17curandStateXORWOW_param_0,
	.param .u32 _Z14comprobarParesPiiiiiiS_iP17curandStateXORWOW_param_1,
	.param .u32 _Z14comprobarParesPiiiiiiS_iP17curandStateXORWOW_param_2,
	.param .u32 _Z14comprobarParesPiiiiiiS_iP17curandStateXORWOW_param_3,
	.param .u32 _Z14comprobarParesPiiiiiiS_iP17curandStateXORWOW_param_4,
	.param .u32 _Z14comprobarParesPiiiiiiS_iP17curandStateXORWOW_param_5,
	.param .u64 .ptr .align 1 _Z14comprobarParesPiiiiiiS_iP17curandStateXORWOW_param_6,
	.param .u32 _Z14comprobarParesPiiiiiiS_iP17curandStateXORWOW_param_7,
	.param .u64 .ptr .align 1 _Z14comprobarParesPiiiiiiS_iP17curandStateXORWOW_param_8
)
{
	.reg .pred 	%p<94>;
	.reg .b32 	%r<1146>;
	.reg .b32 	%f<61>;
	.reg .b64 	%rd<166>;
	// demoted variable
	.shared .align 4 .u32 _ZZ14comprobarParesPiiiiiiS_iP17curandStateXORWOWE5valor_$_0;
	// demoted variable
	.shared .align 4 .u32 _ZZ14comprobarParesPiiiiiiS_iP17curandStateXORWOWE5valor_$_1;
	// demoted variable
	.shared .align 4 .u32 _ZZ14comprobarParesPiiiiiiS_iP17curandStateXORWOWE13arr_adyacente_$_1;
	ld.param.u64 	%rd23, [_Z14comprobarParesPiiiiiiS_iP17curandStateXORWOW_param_0];
	ld.param.u32 	%r352, [_Z14comprobarParesPiiiiiiS_iP17curandStateXORWOW_param_1];
	ld.param.u32 	%r354, [_Z14comprobarParesPiiiiiiS_iP17curandStateXORWOW_param_4];
	ld.param.u32 	%r356, [_Z14comprobarParesPiiiiiiS_iP17curandStateXORWOW_param_5];
	ld.param.u64 	%rd24, [_Z14comprobarParesPiiiiiiS_iP17curandStateXORWOW_param_6];
	ld.param.u64 	%rd25, [_Z14comprobarParesPiiiiiiS_iP17curandStateXORWOW_param_8];
	cvta.to.global.u64 	%rd1, %rd24;
	cvta.to.global.u64 	%rd2, %rd23;
	cvta.to.global.u64 	%rd3, %rd25;
	mov.u32 	%r357, %tid.x;
	mov.u32 	%r358, %ntid.x;
	mov.u32 	%r359, %ctaid.x;
	mad.lo.s32 	%r1, %r358, %r359, %r357;
	mov.u32 	%r360, %tid.y;
	mov.u32 	%r361, %ntid.y;
	mov.u32 	%r362, %ctaid.y;
	mad.lo.s32 	%r2, %r361, %r362, %r360;
	mad.lo.s32 	%r3, %r352, %r2, %r1;
	mad.lo.s32 	%r4, %r354, %r352, %r356;
	cvt.s64.s32 	%rd165, %r3;
	mov.b32 	%r363, 1593684748;
	mov.b32 	%r364, 832094735;
	st.global.v2.u32 	[%rd3], {%r364, %r363};
	mov.b32 	%r365, -123459836;
	mov.b32 	%r366, 1111207954;
	st.global.v2.u32 	[%rd3+8], {%r366, %r365};
	mov.b32 	%r367, 1476011280;
	mov.b32 	%r368, -589760388;
	st.global.v2.u32 	[%rd3+16], {%r368, %r367};
	setp.eq.s32 	%p3, %r3, 0;
	@%p3 bra 	$L__BB4_42;
	mov.b32 	%r990, 0;
$L__BB4_2:
	and.b64  	%rd26, %rd165, 3;
	setp.eq.s64 	%p4, %rd26, 0;
	@%p4 bra 	$L__BB4_41;
	mul.wide.u32 	%rd27, %r990, 3200;
	mov.u64 	%rd28, precalc_xorwow_matrix;
	add.s64 	%rd6, %rd28, %rd27;
	mov.b32 	%r991, 0;
$L__BB4_4:
	mov.b32 	%r1004, 0;
	mov.u32 	%r1005, %r1004;
	mov.u32 	%r1006, %r1004;
	mov.u32 	%r1007, %r1004;
	mov.u32 	%r1008, %r1004;
	mov.u32 	%r997, %r1004;
$L__BB4_5:
	mul.wide.u32 	%rd29, %r997, 4;
	add.s64 	%rd30, %rd3, %rd29;
	ld.global.u32 	%r13, [%rd30+4];
	shl.b32 	%r14, %r997, 5;
	mov.b32 	%r1003, 0;
$L__BB4_6:
	.pragma "nounroll";
	shr.u32 	%r373, %r13, %r1003;
	and.b32  	%r374, %r373, 1;
	setp.eq.b32 	%p5, %r374, 1;
	not.pred 	%p6, %p5;
	add.s32 	%r375, %r14, %r1003;
	mul.lo.s32 	%r376, %r375, 5;
	mul.wide.u32 	%rd31, %r376, 4;
	add.s64 	%rd7, %rd6, %rd31;
	@%p6 bra 	$L__BB4_8;
	ld.global.u32 	%r377, [%rd7];
	xor.b32  	%r1008, %r1008, %r377;
	ld.global.u32 	%r378, [%rd7+4];
	xor.b32  	%r1007, %r1007, %r378;
	ld.global.u32 	%r379, [%rd7+8];
	xor.b32  	%r1006, %r1006, %r379;
	ld.global.u32 	%r380, [%rd7+12];
	xor.b32  	%r1005, %r1005, %r380;
	ld.global.u32 	%r381, [%rd7+16];
	xor.b32  	%r1004, %r1004, %r381;
$L__BB4_8:
	and.b32  	%r383, %r373, 2;
	setp.eq.s32 	%p7, %r383, 0;
	@%p7 bra 	$L__BB4_10;
	ld.global.u32 	%r384, [%rd7+20];
	xor.b32  	%r1008, %r1008, %r384;
	ld.global.u32 	%r385, [%rd7+24];
	xor.b32  	%r1007, %r1007, %r385;
	ld.global.u32 	%r386, [%rd7+28];
	xor.b32  	%r1006, %r1006, %r386;
	ld.global.u32 	%r387, [%rd7+32];
	xor.b32  	%r1005, %r1005, %r387;
	ld.global.u32 	%r388, [%rd7+36];
	xor.b32  	%r1004, %r1004, %r388;
$L__BB4_10:
	and.b32  	%r390, %r373, 4;
	setp.eq.s32 	%p8, %r390, 0;
	@%p8 bra 	$L__BB4_12;
	ld.global.u32 	%r391, [%rd7+40];
	xor.b32  	%r1008, %r1008, %r391;
	ld.global.u32 	%r392, [%rd7+44];
	xor.b32  	%r1007, %r1007, %r392;
	ld.global.u32 	%r393, [%rd7+48];
	xor.b32  	%r1006, %r1006, %r393;
	ld.global.u32 	%r394, [%rd7+52];
	xor.b32  	%r1005, %r1005, %r394;
	ld.global.u32 	%r395, [%rd7+56];
	xor.b32  	%r1004, %r1004, %r395;
$L__BB4_12:
	and.b32  	%r397, %r373, 8;
	setp.eq.s32 	%p9, %r397, 0;
	@%p9 bra 	$L__BB4_14;
	ld.global.u32 	%r398, [%rd7+60];
	xor.b32  	%r1008, %r1008, %r398;
	ld.global.u32 	%r399, [%rd7+64];
	xor.b32  	%r1007, %r1007, %r399;
	ld.global.u32 	%r400, [%rd7+68];
	xor.b32  	%r1006, %r1006, %r400;
	ld.global.u32 	%r401, [%rd7+72];
	xor.b32  	%r1005, %r1005, %r401;
	ld.global.u32 	%r402, [%rd7+76];
	xor.b32  	%r1004, %r1004, %r402;
$L__BB4_14:
	and.b32  	%r404, %r373, 16;
	setp.eq.s32 	%p10, %r404, 0;
	@%p10 bra 	$L__BB4_16;
	ld.global.u32 	%r405, [%rd7+80];
	xor.b32  	%r1008, %r1008, %r405;
	ld.global.u32 	%r406, [%rd7+84];
	xor.b32  	%r1007, %r1007, %r406;
	ld.global.u32 	%r407, [%rd7+88];
	xor.b32  	%r1006, %r1006, %r407;
	ld.global.u32 	%r408, [%rd7+92];
	xor.b32  	%r1005, %r1005, %r408;
	ld.global.u32 	%r409, [%rd7+96];
	xor.b32  	%r1004, %r1004, %r409;
$L__BB4_16:
	and.b32  	%r411, %r373, 32;
	setp.eq.s32 	%p11, %r411, 0;
	@%p11 bra 	$L__BB4_18;
	ld.global.u32 	%r412, [%rd7+100];
	xor.b32  	%r1008, %r1008, %r412;
	ld.global.u32 	%r413, [%rd7+104];
	xor.b32  	%r1007, %r1007, %r413;
	ld.global.u32 	%r414, [%rd7+108];
	xor.b32  	%r1006, %r1006, %r414;
	ld.global.u32 	%r415, [%rd7+112];
	xor.b32  	%r1005, %r1005, %r415;
	ld.global.u32 	%r416, [%rd7+116];
	xor.b32  	%r1004, %r1004, %r416;
$L__BB4_18:
	and.b32  	%r418, %r373, 64;
	setp.eq.s32 	%p12, %r418, 0;
	@%p12 bra 	$L__BB4_20;
	ld.global.u32 	%r419, [%rd7+120];
	xor.b32  	%r1008, %r1008, %r419;
	ld.global.u32 	%r420, [%rd7+124];
	xor.b32  	%r1007, %r1007, %r420;
	ld.global.u32 	%r421, [%rd7+128];
	xor.b32  	%r1006, %r1006, %r421;
	ld.global.u32 	%r422, [%rd7+132];
	xor.b32  	%r1005, %r1005, %r422;
	ld.global.u32 	%r423, [%rd7+136];
	xor.b32  	%r1004, %r1004, %r423;
$L__BB4_20:
	and.b32  	%r425, %r373, 128;
	setp.eq.s32 	%p13, %r425, 0;
	@%p13 bra 	$L__BB4_22;
	ld.global.u32 	%r426, [%rd7+140];
	xor.b32  	%r1008, %r1008, %r426;
	ld.global.u32 	%r427, [%rd7+144];
	xor.b32  	%r1007, %r1007, %r427;
	ld.global.u32 	%r428, [%rd7+148];
	xor.b32  	%r1006, %r1006, %r428;
	ld.global.u32 	%r429, [%rd7+152];
	xor.b32  	%r1005, %r1005, %r429;
	ld.global.u32 	%r430, [%rd7+156];
	xor.b32  	%r1004, %r1004, %r430;
$L__BB4_22:
	and.b32  	%r432, %r373, 256;
	setp.eq.s32 	%p14, %r432, 0;
	@%p14 bra 	$L__BB4_24;
	ld.global.u32 	%r433, [%rd7+160];
	xor.b32  	%r1008, %r1008, %r433;
	ld.global.u32 	%r434, [%rd7+164];
	xor.b32  	%r1007, %r1007, %r434;
	ld.global.u32 	%r435, [%rd7+168];
	xor.b32  	%r1006, %r1006, %r435;
	ld.global.u32 	%r436, [%rd7+172];
	xor.b32  	%r1005, %r1005, %r436;
	ld.global.u32 	%r437, [%rd7+176];
	xor.b32  	%r1004, %r1004, %r437;
$L__BB4_24:
	and.b32  	%r439, %r373, 512;
	setp.eq.s32 	%p15, %r439, 0;
	@%p15 bra 	$L__BB4_26;
	ld.global.u32 	%r440, [%rd7+180];
	xor.b32  	%r1008, %r1008, %r440;
	ld.global.u32 	%r441, [%rd7+184];
	xor.b32  	%r1007, %r1007, %r441;
	ld.global.u32 	%r442, [%rd7+188];
	xor.b32  	%r1006, %r1006, %r442;
	ld.global.u32 	%r443, [%rd7+192];
	xor.b32  	%r1005, %r1005, %r443;
	ld.global.u32 	%r444, [%rd7+196];
	xor.b32  	%r1004, %r1004, %r444;
$L__BB4_26:
	and.b32  	%r446, %r373, 1024;
	setp.eq.s32 	%p16, %r446, 0;
	@%p16 bra 	$L__BB4_28;
	ld.global.u32 	%r447, [%rd7+200];
	xor.b32  	%r1008, %r1008, %r447;
	ld.global.u32 	%r448, [%rd7+204];
	xor.b32  	%r1007, %r1007, %r448;
	ld.global.u32 	%r449, [%rd7+208];
	xor.b32  	%r1006, %r1006, %r449;
	ld.global.u32 	%r450, [%rd7+212];
	xor.b32  	%r1005, %r1005, %r450;
	ld.global.u32 	%r451, [%rd7+216];
	xor.b32  	%r1004, %r1004, %r451;
$L__BB4_28:
	and.b32  	%r453, %r373, 2048;
	setp.eq.s32 	%p17, %r453, 0;
	@%p17 bra 	$L__BB4_30;
	ld.global.u32 	%r454, [%rd7+220];
	xor.b32  	%r1008, %r1008, %r454;
	ld.global.u32 	%r455, [%rd7+224];
	xor.b32  	%r1007, %r1007, %r455;
	ld.global.u32 	%r456, [%rd7+228];
	xor.b32  	%r1006, %r1006, %r456;
	ld.global.u32 	%r457, [%rd7+232];
	xor.b32  	%r1005, %r1005, %r457;
	ld.global.u32 	%r458, [%rd7+236];
	xor.b32  	%r1004, %r1004, %r458;
$L__BB4_30:
	and.b32  	%r460, %r373, 4096;
	setp.eq.s32 	%p18, %r460, 0;
	@%p18 bra 	$L__BB4_32;
	ld.global.u32 	%r461, [%rd7+240];
	xor.b32  	%r1008, %r1008, %r461;
	ld.global.u32 	%r462, [%rd7+244];
	xor.b32  	%r1007, %r1007, %r462;
	ld.global.u32 	%r463, [%rd7+248];
	xor.b32  	%r1006, %r1006, %r463;
	ld.global.u32 	%r464, [%rd7+252];
	xor.b32  	%r1005, %r1005, %r464;
	ld.global.u32 	%r465, [%rd7+256];
	xor.b32  	%r1004, %r1004, %r465;
$L__BB4_32:
	and.b32  	%r467, %r373, 8192;
	setp.eq.s32 	%p19, %r467, 0;
	@%p19 bra 	$L__BB4_34;
	ld.global.u32 	%r468, [%rd7+260];
	xor.b32  	%r1008, %r1008, %r468;
	ld.global.u32 	%r469, [%rd7+264];
	xor.b32  	%r1007, %r1007, %r469;
	ld.global.u32 	%r470, [%rd7+268];
	xor.b32  	%r1006, %r1006, %r470;
	ld.global.u32 	%r471, [%rd7+272];
	xor.b32  	%r1005, %r1005, %r471;
	ld.global.u32 	%r472, [%rd7+276];
	xor.b32  	%r1004, %r1004, %r472;
$L__BB4_34:
	and.b32  	%r474, %r373, 16384;
	setp.eq.s32 	%p20, %r474, 0;
	@%p20 bra 	$L__BB4_36;
	ld.global.u32 	%r475, [%rd7+280];
	xor.b32  	%r1008, %r1008, %r475;
	ld.global.u32 	%r476, [%rd7+284];
	xor.b32  	%r1007, %r1007, %r476;
	ld.global.u32 	%r477, [%rd7+288];
	xor.b32  	%r1006, %r1006, %r477;
	ld.global.u32 	%r478, [%rd7+292];
	xor.b32  	%r1005, %r1005, %r478;
	ld.global.u32 	%r479, [%rd7+296];
	xor.b32  	%r1004, %r1004, %r479;
$L__BB4_36:
	and.b32  	%r481, %r373, 32768;
	setp.eq.s32 	%p21, %r481, 0;
	@%p21 bra 	$L__BB4_38;
	ld.global.u32 	%r482, [%rd7+300];
	xor.b32  	%r1008, %r1008, %r482;
	ld.global.u32 	%r483, [%rd7+304];
	xor.b32  	%r1007, %r1007, %r483;
	ld.global.u32 	%r484, [%rd7+308];
	xor.b32  	%r1006, %r1006, %r484;
	ld.global.u32 	%r485, [%rd7+312];
	xor.b32  	%r1005, %r1005, %r485;
	ld.global.u32 	%r486, [%rd7+316];
	xor.b32  	%r1004, %r1004, %r486;
$L__BB4_38:
	add.s32 	%r1003, %r1003, 16;
	setp.ne.s32 	%p22, %r1003, 32;
	@%p22 bra 	$L__BB4_6;
	mad.lo.s32 	%r487, %r997, -31, %r14;
	add.s32 	%r997, %r487, 1;
	setp.ne.s32 	%p23, %r997, 5;
	@%p23 bra 	$L__BB4_5;
	st.global.u32 	[%rd3+4], %r1008;
	st.global.u32 	[%rd3+8], %r1007;
	st.global.u32 	[%rd3+12], %r1006;
	st.global.u32 	[%rd3+16], %r1005;
	st.global.u32 	[%rd3+20], %r1004;
	add.s32 	%r991, %r991, 1;
	cvt.u32.u64 	%r488, %rd165;
	and.b32  	%r489, %r488, 3;
	setp.lt.u32 	%p24, %r991, %r489;
	@%p24 bra 	$L__BB4_4;
$L__BB4_41:
	shr.u64 	%rd8, %rd165, 2;
	add.s32 	%r990, %r990, 1;
	setp.gt.u64 	%p25, %rd165, 3;
	mov.u64 	%rd165, %rd8;
	@%p25 bra 	$L__BB4_2;
$L__BB4_42:
	mov.b32 	%r490, 0;
	st.global.v2.u32 	[%rd3+24], {%r490, %r490};
	st.global.u32 	[%rd3+32], %r490;
	mov.b64 	%rd32, 0;
	st.global.u64 	[%rd3+40], %rd32;
	setp.ne.s32 	%p26, %r3, %r4;
	mul.wide.s32 	%rd33, %r3, 4;
	add.s64 	%rd9, %rd2, %rd33;
	@%p26 bra 	$L__BB4_44;
	ld.global.u32 	%r491, [%rd9];
	st.shared.u32 	[_ZZ14comprobarParesPiiiiiiS_iP17curandStateXORWOWE5valor_$_0], %r491;
	st.shared.u32 	[_ZZ14comprobarParesPiiiiiiS_iP17curandStateXORWOWE5valor_$_1], %r3;
$L__BB4_44:
	bar.sync 	0;
	ld.shared.u32 	%r185, [_ZZ14comprobarParesPiiiiiiS_iP17curandStateXORWOWE5valor_$_1];
	sub.s32 	%r492, %r185, %r352;
	setp.ne.s32 	%p28, %r492, %r3;
	mov.pred 	%p93, 0;
	@%p28 bra 	$L__BB4_46;
	ld.shared.u32 	%r493, [_ZZ14comprobarParesPiiiiiiS_iP17curandStateXORWOWE5valor_$_0];
	ld.global.u32 	%r494, [%rd9];
	setp.eq.s32 	%p93, %r493, %r494;
$L__BB4_46:
	setp.eq.s32 	%p29, %r3, %r4;
	not.pred 	%p30, %p93;
	or.pred  	%p31, %p29, %p30;
	@%p31 bra 	$L__BB4_48;
	st.shared.u32 	[_ZZ14comprobarParesPiiiiiiS_iP17curandStateXORWOWE13arr_adyacente_$_1], %r3;
	ld.global.u32 	%r510, [%rd1];
	add.s32 	%r511, %r510, 1;
	st.global.u32 	[%rd1], %r511;
	bra.uni 	$L__BB4_57;
$L__BB4_48:
	add.s32 	%r495, %r185, %r352;
	setp.ne.s32 	%p32, %r495, %r3;
	@%p32 bra 	$L__BB4_51;
	setp.eq.s32 	%p33, %r3, %r4;
	ld.shared.u32 	%r496, [_ZZ14comprobarParesPiiiiiiS_iP17curandStateXORWOWE5valor_$_0];
	ld.global.u32 	%r497, [%rd9];
	setp.ne.s32 	%p34, %r496, %r497;
	or.pred  	%p35, %p33, %p34;
	@%p35 bra 	$L__BB4_51;
	st.shared.u32 	[_ZZ14comprobarParesPiiiiiiS_iP17curandStateXORWOWE13arr_adyacente_$_1], %r3;
	ld.global.u32 	%r508, [%rd1];
	add.s32 	%r509, %r508, 1;
	st.global.u32 	[%rd1], %r509;
	bra.uni 	$L__BB4_57;
$L__BB4_51:
	add.s32 	%r498, %r185, 1;
	setp.ne.s32 	%p36, %r498, %r3;
	@%p36 bra 	$L__BB4_54;
	setp.eq.s32 	%p37, %r3, %r4;
	ld.shared.u32 	%r499, [_ZZ14comprobarParesPiiiiiiS_iP17curandStateXORWOWE5valor_$_0];
	ld.global.u32 	%r500, [%rd9];
	setp.ne.s32 	%p38, %r499, %r500;
	or.pred  	%p39, %p37, %p38;
	@%p39 bra 	$L__BB4_54;
	st.shared.u32 	[_ZZ14comprobarParesPiiiiiiS_iP17curandStateXORWOWE13arr_adyacente_$_1], %r3;
	ld.global.u32 	%r506, [%rd1];
	add.s32 	%r507, %r506, 1;
	st.global.u32 	[%rd1], %r507;
	bra.uni 	$L__BB4_57;
$L__BB4_54:
	add.s32 	%r501, %r185, -1;
	setp.ne.s32 	%p40, %r501, %r3;
	@%p40 bra 	$L__BB4_57;
	setp.eq.s32 	%p41, %r3, %r4;
	ld.shared.u32 	%r502, [_ZZ14comprobarParesPiiiiiiS_iP17curandStateXORWOWE5valor_$_0];
	ld.global.u32 	%r503, [%rd9];
	setp.ne.s32 	%p42, %r502, %r503;
	or.pred  	%p43, %p41, %p42;
	@%p43 bra 	$L__BB4_57;
	st.shared.u32 	[_ZZ14comprobarParesPiiiiiiS_iP17curandStateXORWOWE13arr_adyacente_$_1], %r3;
	ld.global.u32 	%r504, [%rd1];
	add.s32 	%r505, %r504, 1;
	st.global.u32 	[%rd1], %r505;
$L__BB4_57:
	ld.param.u32 	%r986, [_Z14comprobarParesPiiiiiiS_iP17curandStateXORWOW_param_2];
	setp.ne.s32 	%p44, %r3, %r4;
	bar.sync 	0;
	setp.ge.s32 	%p45, %r2, %r986;
	setp.ge.s32 	%p46, %r1, %r352;
	or.pred  	%p47, %p46, %p45;
	or.pred  	%p48, %p47, %p44;
	@%p48 bra 	$L__BB4_120;
	ld.shared.u32 	%r186, [_ZZ14comprobarParesPiiiiiiS_iP17curandStateXORWOWE13arr_adyacente_$_1];
	mul.wide.s32 	%rd34, %r186, 4;
	add.s64 	%rd10, %rd2, %rd34;
	ld.global.u32 	%r512, [%rd10];
	add.s32 	%r513, %r512, -1;
	setp.gt.u32 	%p49, %r513, 5;
	@%p49 bra 	$L__BB4_120;
	add.s32 	%r514, %r186, %r352;
	setp.ne.s32 	%p50, %r3, %r514;
	@%p50 bra 	$L__BB4_77;
	ld.param.u32 	%r989, [_Z14comprobarParesPiiiiiiS_iP17curandStateXORWOW_param_7];
	setp.ne.s32 	%p83, %r989, 1;
	@%p83 bra 	$L__BB4_62;
	ld.global.v2.u32 	{%r891, %r892}, [%rd3];
	shr.u32 	%r893, %r892, 2;
	xor.b32  	%r894, %r893, %r892;
	ld.global.v2.u32 	{%r895, %r896}, [%rd3+8];
	ld.global.v2.u32 	{%r897, %r898}, [%rd3+16];
	shl.b32 	%r899, %r898, 4;
	shl.b32 	%r900, %r894, 1;
	xor.b32  	%r901, %r900, %r899;
	xor.b32  	%r902, %r901, %r894;
	xor.b32  	%r903, %r902, %r898;
	add.s32 	%r904, %r891, %r903;
	add.s32 	%r905, %r904, 362437;
	cvt.rn.f32.u32 	%f55, %r905;
	fma.rn.f32 	%f56, %f55, 0f2F800000, 0f2F000000;
	mul.f32 	%f57, %f56, 0f40800000;
	cvt.rzi.s32.f32 	%r1084, %f57;
	shr.u32 	%r906, %r895, 2;
	xor.b32  	%r907, %r906, %r895;
	st.global.v2.u32 	[%rd3+8], {%r897, %r898};
	shl.b32 	%r908, %r903, 4;
	shl.b32 	%r909, %r907, 1;
	xor.b32  	%r910, %r909, %r908;
	xor.b32  	%r911, %r910, %r907;
	xor.b32  	%r912, %r911, %r903;
	st.global.v2.u32 	[%rd3+16], {%r903, %r912};
	add.s32 	%r913, %r891, 724874;
	st.global.v2.u32 	[%rd3], {%r913, %r896};
	add.s32 	%r914, %r912, %r913;
	cvt.rn.f32.u32 	%f58, %r914;
	fma.rn.f32 	%f59, %f58, 0f2F800000, 0f2F000000;
	mul.f32 	%f60, %f59, 0f40800000;
	cvt.rzi.s32.f32 	%r1085, %f60;
	bra.uni 	$L__BB4_63;
$L__BB4_62:
	ld.global.v2.u32 	{%r867, %r868}, [%rd3];
	shr.u32 	%r869, %r868, 2;
	xor.b32  	%r870, %r869, %r868;
	ld.global.v2.u32 	{%r871, %r872}, [%rd3+8];
	ld.global.v2.u32 	{%r873, %r874}, [%rd3+16];
	shl.b32 	%r875, %r874, 4;
	shl.b32 	%r876, %r870, 1;
	xor.b32  	%r877, %r876, %r875;
	xor.b32  	%r878, %r877, %r870;
	xor.b32  	%r879, %r878, %r874;
	add.s32 	%r880, %r867, %r879;
	add.s32 	%r881, %r880, 362437;
	cvt.rn.f32.u32 	%f49, %r881;
	fma.rn.f32 	%f50, %f49, 0f2F800000, 0f2F000000;
	mul.f32 	%f51, %f50, 0f40C00000;
	cvt.rzi.s32.f32 	%r1084, %f51;
	shr.u32 	%r882, %r871, 2;
	xor.b32  	%r883, %r882, %r871;
	st.global.v2.u32 	[%rd3+8], {%r873, %r874};
	shl.b32 	%r884, %r879, 4;
	shl.b32 	%r885, %r883, 1;
	xor.b32  	%r886, %r885, %r884;
	xor.b32  	%r887, %r886, %r883;
	xor.b32  	%r888, %r887, %r879;
	st.global.v2.u32 	[%rd3+16], {%r879, %r888};
	add.s32 	%r889, %r867, 724874;
	st.global.v2.u32 	[%rd3], {%r889, %r872};
	add.s32 	%r890, %r888, %r889;
	cvt.rn.f32.u32 	%f52, %r890;
	fma.rn.f32 	%f53, %f52, 0f2F800000, 0f2F000000;
	mul.f32 	%f54, %f53, 0f40C00000;
	cvt.rzi.s32.f32 	%r1085, %f54;
$L__BB4_63:
	add.s32 	%r193, %r354, -1;
	setp.lt.s32 	%p84, %r354, 2;
	mov.b32 	%r1106, 0;
	@%p84 bra 	$L__BB4_76;
	add.s32 	%r919, %r354, -2;
	and.b32  	%r194, %r193, 7;
	setp.lt.u32 	%p85, %r919, 7;
	mov.b32 	%r1102, 2;
	mov.b32 	%r1101, 0;
	@%p85 bra 	$L__BB4_68;
	shl.b32 	%r195, %r352, 3;
	and.b32  	%r921, %r193, -8;
	neg.s32 	%r1094, %r921;
	add.s32 	%r922, %r2, -3;
	mad.lo.s32 	%r1093, %r352, %r922, %r1;
	add.s32 	%r923, %r2, -4;
	mad.lo.s32 	%r1092, %r352, %r923, %r1;
	add.s32 	%r924, %r2, -5;
	mad.lo.s32 	%r1091, %r352, %r924, %r1;
	add.s32 	%r925, %r2, -6;
	mad.lo.s32 	%r1090, %r352, %r925, %r1;
	add.s32 	%r926, %r2, -7;
	mad.lo.s32 	%r1089, %r352, %r926, %r1;
	add.s32 	%r927, %r2, -8;
	mad.lo.s32 	%r1088, %r352, %r927, %r1;
	add.s32 	%r928, %r2, -9;
	mad.lo.s32 	%r1087, %r352, %r928, %r1;
	add.s32 	%r929, %r2, -2;
	mad.lo.s32 	%r1086, %r352, %r929, %r1;
	mov.b32 	%r1106, -1;
	mul.wide.s32 	%rd119, %r352, 4;
	mov.u32 	%r1096, %r3;
$L__BB4_66:
	.pragma "nounroll";
	mul.wide.s32 	%rd113, %r1086, 4;
	add.s64 	%rd114, %rd2, %rd113;
	ld.global.u32 	%r930, [%rd114];
	mul.wide.s32 	%rd115, %r1096, 4;
	add.s64 	%rd116, %rd2, %rd115;
	st.global.u32 	[%rd116], %r930;
	mul.wide.s32 	%rd117, %r1093, 4;
	add.s64 	%rd118, %rd2, %rd117;
	ld.global.u32 	%r931, [%rd118];
	add.s64 	%rd120, %rd114, %rd119;
	st.global.u32 	[%rd120], %r931;
	mul.wide.s32 	%rd121, %r1092, 4;
	add.s64 	%rd122, %rd2, %rd121;
	ld.global.u32 	%r932, [%rd122];
	st.global.u32 	[%rd114], %r932;
	mul.wide.s32 	%rd123, %r1091, 4;
	add.s64 	%rd124, %rd2, %rd123;
	ld.global.u32 	%r933, [%rd124];
	st.global.u32 	[%rd118], %r933;
	mul.wide.s32 	%rd125, %r1090, 4;
	add.s64 	%rd126, %rd2, %rd125;
	ld.global.u32 	%r934, [%rd126];
	st.global.u32 	[%rd122], %r934;
	mul.wide.s32 	%rd127, %r1089, 4;
	add.s64 	%rd128, %rd2, %rd127;
	ld.global.u32 	%r935, [%rd128];
	st.global.u32 	[%rd124], %r935;
	mul.wide.s32 	%rd129, %r1088, 4;
	add.s64 	%rd130, %rd2, %rd129;
	ld.global.u32 	%r936, [%rd130];
	st.global.u32 	[%rd126], %r936;
	mul.wide.s32 	%rd131, %r1087, 4;
	add.s64 	%rd132, %rd2, %rd131;
	ld.global.u32 	%r937, [%rd132];
	st.global.u32 	[%rd128], %r937;
	sub.s32 	%r1096, %r1096, %r195;
	add.s32 	%r1106, %r1106, 8;
	add.s32 	%r1094, %r1094, 8;
	sub.s32 	%r1093, %r1093, %r195;
	sub.s32 	%r1092, %r1092, %r195;
	sub.s32 	%r1091, %r1091, %r195;
	sub.s32 	%r1090, %r1090, %r195;
	sub.s32 	%r1089, %r1089, %r195;
	sub.s32 	%r1088, %r1088, %r195;
	sub.s32 	%r1087, %r1087, %r195;
	sub.s32 	%r1086, %r1086, %r195;
	setp.ne.s32 	%p86, %r1094, 0;
	@%p86 bra 	$L__BB4_66;
	add.s32 	%r1102, %r1106, 3;
	and.b32  	%r1101, %r193, -8;
$L__BB4_68:
	setp.eq.s32 	%p87, %r194, 0;
	@%p87 bra 	$L__BB4_76;
	and.b32  	%r232, %r193, 3;
	setp.lt.u32 	%p88, %r194, 4;
	@%p88 bra 	$L__BB4_71;
	mul.lo.s32 	%r939, %r1102, %r352;
	sub.s32 	%r940, %r3, %r939;
	mul.wide.s32 	%rd133, %r940, 4;
	add.s64 	%rd134, %rd2, %rd133;
	ld.global.u32 	%r941, [%rd134];
	mul.lo.s32 	%r942, %r1101, %r352;
	sub.s32 	%r943, %r3, %r942;
	mul.wide.s32 	%rd135, %r943, 4;
	add.s64 	%rd136, %rd2, %rd135;
	st.global.u32 	[%rd136], %r941;
	not.b32 	%r944, %r1102;
	not.b32 	%r945, %r1101;
	mad.lo.s32 	%r946, %r352, %r944, %r3;
	mul.wide.s32 	%rd137, %r946, 4;
	add.s64 	%rd138, %rd2, %rd137;
	ld.global.u32 	%r947, [%rd138];
	mad.lo.s32 	%r948, %r352, %r945, %r3;
	mul.wide.s32 	%rd139, %r948, 4;
	add.s64 	%rd140, %rd2, %rd139;
	st.global.u32 	[%rd140], %r947;
	shl.b32 	%r949, %r352, 1;
	add.s32 	%r950, %r939, %r949;
	sub.s32 	%r951, %r3, %r950;
	mul.wide.s32 	%rd141, %r951, 4;
	add.s64 	%rd142, %rd2, %rd141;
	ld.global.u32 	%r952, [%rd142];
	add.s32 	%r953, %r942, %r949;
	sub.s32 	%r954, %r3, %r953;
	mul.wide.s32 	%rd143, %r954, 4;
	add.s64 	%rd144, %rd2, %rd143;
	st.global.u32 	[%rd144], %r952;
	add.s32 	%r1106, %r1101, 3;
	add.s32 	%r955, %r950, %r352;
	sub.s32 	%r956, %r3, %r955;
	mul.wide.s32 	%rd145, %r956, 4;
	add.s64 	%rd146, %rd2, %rd145;
	ld.global.u32 	%r957, [%rd146];
	add.s32 	%r958, %r953, %r352;
	sub.s32 	%r959, %r3, %r958;
	mul.wide.s32 	%rd147, %r959, 4;
	add.s64 	%rd148, %rd2, %rd147;
	st.global.u32 	[%rd148], %r957;
	add.s32 	%r1102, %r1102, 4;
	add.s32 	%r1101, %r1101, 4;
$L__BB4_71:
	setp.eq.s32 	%p89, %r232, 0;
	@%p89 bra 	$L__BB4_76;
	setp.eq.s32 	%p90, %r232, 1;
	@%p90 bra 	$L__BB4_74;
	mul.lo.s32 	%r961, %r1102, %r352;
	sub.s32 	%r962, %r3, %r961;
	mul.wide.s32 	%rd149, %r962, 4;
	add.s64 	%rd150, %rd2, %rd149;
	ld.global.u32 	%r963, [%rd150];
	mul.lo.s32 	%r964, %r1101, %r352;
	sub.s32 	%r965, %r3, %r964;
	mul.wide.s32 	%rd151, %r965, 4;
	add.s64 	%rd152, %rd2, %rd151;
	st.global.u32 	[%rd152], %r963;
	not.b32 	%r966, %r1102;
	add.s32 	%r1106, %r1101, 1;
	mad.lo.s32 	%r967, %r352, %r966, %r3;
	mul.wide.s32 	%rd153, %r967, 4;
	add.s64 	%rd154, %rd2, %rd153;
	ld.global.u32 	%r968, [%rd154];
	add.s32 	%r969, %r964, %r352;
	sub.s32 	%r970, %r3, %r969;
	mul.wide.s32 	%rd155, %r970, 4;
	add.s64 	%rd156, %rd2, %rd155;
	st.global.u32 	[%rd156], %r968;
	add.s32 	%r1102, %r1102, 2;
	add.s32 	%r1101, %r1101, 2;
$L__BB4_74:
	and.b32  	%r971, %r193, 1;
	setp.eq.b32 	%p91, %r971, 1;
	not.pred 	%p92, %p91;
	@%p92 bra 	$L__BB4_76;
	mul.lo.s32 	%r972, %r1102, %r352;
	sub.s32 	%r973, %r3, %r972;
	mul.wide.s32 	%rd157, %r973, 4;
	add.s64 	%rd158, %rd2, %rd157;
	ld.global.u32 	%r974, [%rd158];
	mul.lo.s32 	%r975, %r1101, %r352;
	sub.s32 	%r976, %r3, %r975;
	mul.wide.s32 	%rd159, %r976, 4;
	add.s64 	%rd160, %rd2, %rd159;
	st.global.u32 	[%rd160], %r974;
	mov.u32 	%r1106, %r1101;
$L__BB4_76:
	not.b32 	%r977, %r1106;
	mad.lo.s32 	%r978, %r352, %r977, %r3;
	mul.wide.s32 	%rd161, %r978, 4;
	add.s64 	%rd162, %rd2, %rd161;
	add.s32 	%r979, %r1085, 1;
	st.global.u32 	[%rd162], %r979;
	add.s32 	%r980, %r1106, 2;
	mul.lo.s32 	%r981, %r980, %r352;
	sub.s32 	%r982, %r3, %r981;
	mul.wide.s32 	%rd163, %r982, 4;
	add.s64 	%rd164, %rd2, %rd163;
	add.s32 	%r983, %r1084, 1;
	st.global.u32 	[%rd164], %r983;
	ld.global.u32 	%r984, [%rd1];
	add.s32 	%r985, %r984, 1;
	st.global.u32 	[%rd1], %r985;
	bra.uni 	$L__BB4_120;
$L__BB4_77:
	sub.s32 	%r515, %r186, %r352;
	setp.ne.s32 	%p51, %r3, %r515;
	@%p51 bra 	$L__BB4_98;
	ld.param.u32 	%r988, [_Z14comprobarParesPiiiiiiS_iP17curandStateXORWOW_param_7];
	setp.ne.s32 	%p72, %r988, 1;
	@%p72 bra 	$L__BB4_80;
	ld.global.v2.u32 	{%r778, %r779}, [%rd3];
	shr.u32 	%r780, %r779, 2;
	xor.b32  	%r781, %r780, %r779;
	ld.global.v2.u32 	{%r782, %r783}, [%rd3+8];
	ld.global.v2.u32 	{%r784, %r785}, [%rd3+16];
	shl.b32 	%r786, %r785, 4;
	shl.b32 	%r787, %r781, 1;
	xor.b32  	%r788, %r787, %r786;
	xor.b32  	%r789, %r788, %r781;
	xor.b32  	%r790, %r789, %r785;
	add.s32 	%r791, %r778, %r790;
	add.s32 	%r792, %r791, 362437;
	cvt.rn.f32.u32 	%f43, %r792;
	fma.rn.f32 	%f44, %f43, 0f2F800000, 0f2F000000;
	mul.f32 	%f45, %f44, 0f40800000;
	cvt.rzi.s32.f32 	%r1107, %f45;
	shr.u32 	%r793, %r782, 2;
	xor.b32  	%r794, %r793, %r782;
	st.global.v2.u32 	[%rd3+8], {%r784, %r785};
	shl.b32 	%r795, %r790, 4;
	shl.b32 	%r796, %r794, 1;
	xor.b32  	%r797, %r796, %r795;
	xor.b32  	%r798, %r797, %r794;
	xor.b32  	%r799, %r798, %r790;
	st.global.v2.u32 	[%rd3+16], {%r790, %r799};
	add.s32 	%r800, %r778, 724874;
	st.global.v2.u32 	[%rd3], {%r800, %r783};
	add.s32 	%r801, %r799, %r800;
	cvt.rn.f32.u32 	%f46, %r801;
	fma.rn.f32 	%f47, %f46, 0f2F800000, 0f2F000000;
	mul.f32 	%f48, %f47, 0f40800000;
	cvt.rzi.s32.f32 	%r1108, %f48;
	bra.uni 	$L__BB4_81;
$L__BB4_80:
	ld.global.v2.u32 	{%r754, %r755}, [%rd3];
	shr.u32 	%r756, %r755, 2;
	xor.b32  	%r757, %r756, %r755;
	ld.global.v2.u32 	{%r758, %r759}, [%rd3+8];
	ld.global.v2.u32 	{%r760, %r761}, [%rd3+16];
	shl.b32 	%r762, %r761, 4;
	shl.b32 	%r763, %r757, 1;
	xor.b32  	%r764, %r763, %r762;
	xor.b32  	%r765, %r764, %r757;
	xor.b32  	%r766, %r765, %r761;
	add.s32 	%r767, %r754, %r766;
	add.s32 	%r768, %r767, 362437;
	cvt.rn.f32.u32 	%f37, %r768;
	fma.rn.f32 	%f38, %f37, 0f2F800000, 0f2F000000;
	mul.f32 	%f39, %f38, 0f40C00000;
	cvt.rzi.s32.f32 	%r1107, %f39;
	shr.u32 	%r769, %r758, 2;
	xor.b32  	%r770, %r769, %r758;
	st.global.v2.u32 	[%rd3+8], {%r760, %r761};
	shl.b32 	%r771, %r766, 4;
	shl.b32 	%r772, %r770, 1;
	xor.b32  	%r773, %r772, %r771;
	xor.b32  	%r774, %r773, %r770;
	xor.b32  	%r775, %r774, %r766;
	st.global.v2.u32 	[%rd3+16], {%r766, %r775};
	add.s32 	%r776, %r754, 724874;
	st.global.v2.u32 	[%rd3], {%r776, %r759};
	add.s32 	%r777, %r775, %r776;
	cvt.rn.f32.u32 	%f40, %r777;
	fma.rn.f32 	%f41, %f40, 0f2F800000, 0f2F000000;
	mul.f32 	%f42, %f41, 0f40C00000;
	cvt.rzi.s32.f32 	%r1108, %f42;
$L__BB4_81:
	add.s32 	%r252, %r1108, 1;
	add.s32 	%r253, %r1107, 1;
	setp.ne.s32 	%p73, %r354, 0;
	@%p73 bra 	$L__BB4_83;
	st.global.u32 	[%rd9], %r253;
	mul.wide.s32 	%rd111, %r352, 4;
	add.s64 	%rd112, %rd9, %rd111;
	st.global.u32 	[%rd112], %r252;
	bra.uni 	$L__BB4_97;
$L__BB4_83:
	add.s32 	%r254, %r3, %r352;
	setp.lt.s32 	%p74, %r354, 1;
	mov.b32 	%r1129, 0;
	@%p74 bra 	$L__BB4_96;
	and.b32  	%r255, %r354, 7;
	setp.lt.u32 	%p75, %r354, 8;
	mov.b32 	%r1125, 2;
	mov.b32 	%r1124, 0;
	@%p75 bra 	$L__BB4_88;
	shl.b32 	%r256, %r352, 3;
	and.b32  	%r807, %r354, 2147483640;
	neg.s32 	%r1117, %r807;
	add.s32 	%r808, %r2, -2;
	mad.lo.s32 	%r1116, %r352, %r808, %r1;
	add.s32 	%r809, %r2, -8;
	mad.lo.s32 	%r1115, %r352, %r809, %r1;
	add.s32 	%r810, %r2, -7;
	mad.lo.s32 	%r1114, %r352, %r810, %r1;
	add.s32 	%r811, %r2, -6;
	mad.lo.s32 	%r1113, %r352, %r811, %r1;
	add.s32 	%r812, %r2, -5;
	mad.lo.s32 	%r1112, %r352, %r812, %r1;
	add.s32 	%r813, %r2, -4;
	mad.lo.s32 	%r1111, %r352, %r813, %r1;
	add.s32 	%r814, %r2, -3;
	mad.lo.s32 	%r1110, %r352, %r814, %r1;
	add.s32 	%r815, %r2, -1;
	mad.lo.s32 	%r1109, %r352, %r815, %r1;
	mov.b32 	%r1129, -1;
	mul.wide.s32 	%rd65, %r352, 4;
	mov.u32 	%r1119, %r254;
$L__BB4_86:
	.pragma "nounroll";
	mul.wide.s32 	%rd59, %r1109, 4;
	add.s64 	%rd60, %rd2, %rd59;
	ld.global.u32 	%r816, [%rd60];
	mul.wide.s32 	%rd61, %r1119, 4;
	add.s64 	%rd62, %rd2, %rd61;
	st.global.u32 	[%rd62], %r816;
	mul.wide.s32 	%rd63, %r1116, 4;
	add.s64 	%rd64, %rd2, %rd63;
	ld.global.u32 	%r817, [%rd64];
	add.s64 	%rd66, %rd60, %rd65;
	st.global.u32 	[%rd66], %r817;
	mul.wide.s32 	%rd67, %r1110, 4;
	add.s64 	%rd68, %rd2, %rd67;
	ld.global.u32 	%r818, [%rd68];
	st.global.u32 	[%rd60], %r818;
	mul.wide.s32 	%rd69, %r1111, 4;
	add.s64 	%rd70, %rd2, %rd69;
	ld.global.u32 	%r819, [%rd70];
	st.global.u32 	[%rd64], %r819;
	mul.wide.s32 	%rd71, %r1112, 4;
	add.s64 	%rd72, %rd2, %rd71;
	ld.global.u32 	%r820, [%rd72];
	st.global.u32 	[%rd68], %r820;
	mul.wide.s32 	%rd73, %r1113, 4;
	add.s64 	%rd74, %rd2, %rd73;
	ld.global.u32 	%r821, [%rd74];
	st.global.u32 	[%rd70], %r821;
	mul.wide.s32 	%rd75, %r1114, 4;
	add.s64 	%rd76, %rd2, %rd75;
	ld.global.u32 	%r822, [%rd76];
	st.global.u32 	[%rd72], %r822;
	mul.wide.s32 	%rd77, %r1115, 4;
	add.s64 	%rd78, %rd2, %rd77;
	ld.global.u32 	%r823, [%rd78];
	st.global.u32 	[%rd74], %r823;
	sub.s32 	%r1119, %r1119, %r256;
	add.s32 	%r1129, %r1129, 8;
	add.s32 	%r1117, %r1117, 8;
	sub.s32 	%r1116, %r1116, %r256;
	sub.s32 	%r1115, %r1115, %r256;
	sub.s32 	%r1114, %r1114, %r256;
	sub.s32 	%r1113, %r1113, %r256;
	sub.s32 	%r1112, %r1112, %r256;
	sub.s32 	%r1111, %r1111, %r256;
	sub.s32 	%r1110, %r1110, %r256;
	sub.s32 	%r1109, %r1109, %r256;
	setp.ne.s32 	%p76, %r1117, 0;
	@%p76 bra 	$L__BB4_86;
	add.s32 	%r1125, %r1129, 3;
	and.b32  	%r1124, %r354, 2147483640;
$L__BB4_88:
	setp.eq.s32 	%p77, %r255, 0;
	@%p77 bra 	$L__BB4_96;
	and.b32  	%r293, %r354, 3;
	setp.lt.u32 	%p78, %r255, 4;
	@%p78 bra 	$L__BB4_91;
	mul.lo.s32 	%r825, %r1125, %r352;
	sub.s32 	%r826, %r254, %r825;
	mul.wide.s32 	%rd79, %r826, 4;
	add.s64 	%rd80, %rd2, %rd79;
	ld.global.u32 	%r827, [%rd80];
	mul.lo.s32 	%r828, %r1124, %r352;
	sub.s32 	%r829, %r254, %r828;
	mul.wide.s32 	%rd81, %r829, 4;
	add.s64 	%rd82, %rd2, %rd81;
	st.global.u32 	[%rd82], %r827;
	not.b32 	%r830, %r1125;
	not.b32 	%r831, %r1124;
	mad.lo.s32 	%r832, %r352, %r830, %r254;
	mul.wide.s32 	%rd83, %r832, 4;
	add.s64 	%rd84, %rd2, %rd83;
	ld.global.u32 	%r833, [%rd84];
	mad.lo.s32 	%r834, %r352, %r831, %r254;
	mul.wide.s32 	%rd85, %r834, 4;
	add.s64 	%rd86, %rd2, %rd85;
	st.global.u32 	[%rd86], %r833;
	shl.b32 	%r835, %r352, 1;
	add.s32 	%r836, %r825, %r835;
	sub.s32 	%r837, %r254, %r836;
	mul.wide.s32 	%rd87, %r837, 4;
	add.s64 	%rd88, %rd2, %rd87;
	ld.global.u32 	%r838, [%rd88];
	add.s32 	%r839, %r828, %r835;
	sub.s32 	%r840, %r254, %r839;
	mul.wide.s32 	%rd89, %r840, 4;
	add.s64 	%rd90, %rd2, %rd89;
	st.global.u32 	[%rd90], %r838;
	add.s32 	%r1129, %r1124, 3;
	sub.s32 	%r841, %r3, %r836;
	mul.wide.s32 	%rd91, %r841, 4;
	add.s64 	%rd92, %rd2, %rd91;
	ld.global.u32 	%r842, [%rd92];
	sub.s32 	%r843, %r3, %r839;
	mul.wide.s32 	%rd93, %r843, 4;
	add.s64 	%rd94, %rd2, %rd93;
	st.global.u32 	[%rd94], %r842;
	add.s32 	%r1125, %r1125, 4;
	add.s32 	%r1124, %r1124, 4;
$L__BB4_91:
	setp.eq.s32 	%p79, %r293, 0;
	@%p79 bra 	$L__BB4_96;
	setp.eq.s32 	%p80, %r293, 1;
	@%p80 bra 	$L__BB4_94;
	mul.lo.s32 	%r845, %r1125, %r352;
	sub.s32 	%r846, %r254, %r845;
	mul.wide.s32 	%rd95, %r846, 4;
	add.s64 	%rd96, %rd2, %rd95;
	ld.global.u32 	%r847, [%rd96];
	mul.lo.s32 	%r848, %r1124, %r352;
	sub.s32 	%r849, %r254, %r848;
	mul.wide.s32 	%rd97, %r849, 4;
	add.s64 	%rd98, %rd2, %rd97;
	st.global.u32 	[%rd98], %r847;
	not.b32 	%r850, %r1125;
	add.s32 	%r1129, %r1124, 1;
	mad.lo.s32 	%r851, %r352, %r850, %r254;
	mul.wide.s32 	%rd99, %r851, 4;
	add.s64 	%rd100, %rd2, %rd99;
	ld.global.u32 	%r852, [%rd100];
	sub.s32 	%r853, %r3, %r848;
	mul.wide.s32 	%rd101, %r853, 4;
	add.s64 	%rd102, %rd2, %rd101;
	st.global.u32 	[%rd102], %r852;
	add.s32 	%r1125, %r1125, 2;
	add.s32 	%r1124, %r1124, 2;
$L__BB4_94:
	and.b32  	%r854, %r354, 1;
	setp.eq.b32 	%p81, %r854, 1;
	not.pred 	%p82, %p81;
	@%p82 bra 	$L__BB4_96;
	mul.lo.s32 	%r855, %r1125, %r352;
	sub.s32 	%r856, %r254, %r855;
	mul.wide.s32 	%rd103, %r856, 4;
	add.s64 	%rd104, %rd2, %rd103;
	ld.global.u32 	%r857, [%rd104];
	mul.lo.s32 	%r858, %r1124, %r352;
	sub.s32 	%r859, %r254, %r858;
	mul.wide.s32 	%rd105, %r859, 4;
	add.s64 	%rd106, %rd2, %rd105;
	st.global.u32 	[%rd106], %r857;
	mov.u32 	%r1129, %r1124;
$L__BB4_96:
	not.b32 	%r860, %r1129;
	mad.lo.s32 	%r861, %r352, %r860, %r254;
	mul.wide.s32 	%rd107, %r861, 4;
	add.s64 	%rd108, %rd2, %rd107;
	st.global.u32 	[%rd108], %r252;
	add.s32 	%r862, %r1129, 2;
	mul.lo.s32 	%r863, %r862, %r352;
	sub.s32 	%r864, %r254, %r863;
	mul.wide.s32 	%rd109, %r864, 4;
	add.s64 	%rd110, %rd2, %rd109;
	st.global.u32 	[%rd110], %r253;
$L__BB4_97:
	ld.global.u32 	%r865, [%rd1];
	add.s32 	%r866, %r865, 1;
	st.global.u32 	[%rd1], %r866;
	bra.uni 	$L__BB4_120;
$L__BB4_98:
	add.s32 	%r516, %r186, 1;
	setp.ne.s32 	%p52, %r3, %r516;
	add.s32 	%r517, %r186, -1;
	setp.ne.s32 	%p53, %r3, %r517;
	and.pred  	%p54, %p52, %p53;
	setp.lt.s32 	%p55, %r354, 1;
	or.pred  	%p56, %p54, %p55;
	@%p56 bra 	$L__BB4_120;
	ld.param.u32 	%r987, [_Z14comprobarParesPiiiiiiS_iP17curandStateXORWOW_param_7];
	add.s32 	%r307, %r354, -1;
	setp.ne.s32 	%p57, %r987, 1;
	@%p57 bra 	$L__BB4_110;
	setp.eq.s32 	%p65, %r307, 0;
	mov.b32 	%r1137, 0;
	@%p65 bra 	$L__BB4_107;
	and.b32  	%r1137, %r354, 2147483646;
	neg.s32 	%r1135, %r1137;
	shl.b32 	%r638, %r352, 1;
	neg.s32 	%r1134, %r638;
	add.s32 	%r639, %r2, -2;
	mad.lo.s32 	%r1133, %r352, %r639, %r1;
	sub.s32 	%r1132, 2, %r354;
	neg.s32 	%r1131, %r352;
	add.s32 	%r640, %r2, -1;
	mad.lo.s32 	%r1130, %r352, %r640, %r1;
	mul.wide.s32 	%rd48, %r352, 4;
	mov.u32 	%r1136, %r307;
$L__BB4_102:
	mul.wide.s32 	%rd47, %r1130, 4;
	add.s64 	%rd11, %rd2, %rd47;
	ld.global.u32 	%r641, [%rd11];
	add.s64 	%rd49, %rd11, %rd48;
	st.global.u32 	[%rd49], %r641;
	mul.wide.s32 	%rd50, %r1131, 4;
	add.s64 	%rd12, %rd10, %rd50;
	ld.global.u32 	%r642, [%rd12];
	add.s64 	%rd51, %rd12, %rd48;
	st.global.u32 	[%rd51], %r642;
	setp.ne.s32 	%p66, %r1132, 1;
	@%p66 bra 	$L__BB4_104;
	ld.global.v2.u32 	{%r643, %r644}, [%rd3];
	shr.u32 	%r645, %r644, 2;
	xor.b32  	%r646, %r645, %r644;
	ld.global.v2.u32 	{%r647, %r648}, [%rd3+8];
	ld.global.v2.u32 	{%r649, %r650}, [%rd3+16];
	st.global.v2.u32 	[%rd3+8], {%r648, %r649};
	shl.b32 	%r651, %r650, 4;
	shl.b32 	%r652, %r646, 1;
	xor.b32  	%r653, %r652, %r651;
	xor.b32  	%r654, %r653, %r646;
	xor.b32  	%r655, %r654, %r650;
	st.global.v2.u32 	[%rd3+16], {%r650, %r655};
	add.s32 	%r656, %r643, 362437;
	st.global.v2.u32 	[%rd3], {%r656, %r647};
	add.s32 	%r657, %r655, %r656;
	cvt.rn.f32.u32 	%f19, %r657;
	fma.rn.f32 	%f20, %f19, 0f2F800000, 0f2F000000;
	mul.f32 	%f21, %f20, 0f40800000;
	cvt.rzi.s32.f32 	%r658, %f21;
	add.s32 	%r659, %r658, 1;
	st.global.u32 	[%rd11], %r659;
	ld.global.v2.u32 	{%r660, %r661}, [%rd3];
	shr.u32 	%r662, %r661, 2;
	xor.b32  	%r663, %r662, %r661;
	ld.global.v2.u32 	{%r664, %r665}, [%rd3+8];
	ld.global.v2.u32 	{%r666, %r667}, [%rd3+16];
	st.global.v2.u32 	[%rd3+8], {%r665, %r666};
	shl.b32 	%r668, %r667, 4;
	shl.b32 	%r669, %r663, 1;
	xor.b32  	%r670, %r669, %r668;
	xor.b32  	%r671, %r670, %r663;
	xor.b32  	%r672, %r671, %r667;
	st.global.v2.u32 	[%rd3+16], {%r667, %r672};
	add.s32 	%r673, %r660, 362437;
	st.global.v2.u32 	[%rd3], {%r673, %r664};
	add.s32 	%r674, %r672, %r673;
	cvt.rn.f32.u32 	%f22, %r674;
	fma.rn.f32 	%f23, %f22, 0f2F800000, 0f2F000000;
	mul.f32 	%f24, %f23, 0f40800000;
	cvt.rzi.s32.f32 	%r675, %f24;
	add.s32 	%r676, %r675, 1;
	st.global.u32 	[%rd12], %r676;
$L__BB4_104:
	mul.wide.s32 	%rd52, %r1133, 4;
	add.s64 	%rd13, %rd2, %rd52;
	ld.global.u32 	%r677, [%rd13];
	st.global.u32 	[%rd11], %r677;
	mul.wide.s32 	%rd53, %r1134, 4;
	add.s64 	%rd14, %rd10, %rd53;
	ld.global.u32 	%r678, [%rd14];
	st.global.u32 	[%rd12], %r678;
	setp.ne.s32 	%p67, %r1136, 1;
	@%p67 bra 	$L__BB4_106;
	ld.global.v2.u32 	{%r679, %r680}, [%rd3];
	shr.u32 	%r681, %r680, 2;
	xor.b32  	%r682, %r681, %r680;
	ld.global.v2.u32 	{%r683, %r684}, [%rd3+8];
	ld.global.v2.u32 	{%r685, %r686}, [%rd3+16];
	st.global.v2.u32 	[%rd3+8], {%r684, %r685};
	shl.b32 	%r687, %r686, 4;
	shl.b32 	%r688, %r682, 1;
	xor.b32  	%r689, %r688, %r687;
	xor.b32  	%r690, %r689, %r682;
	xor.b32  	%r691, %r690, %r686;
	st.global.v2.u32 	[%rd3+16], {%r686, %r691};
	add.s32 	%r692, %r679, 362437;
	st.global.v2.u32 	[%rd3], {%r692, %r683};
	add.s32 	%r693, %r691, %r692;
	cvt.rn.f32.u32 	%f25, %r693;
	fma.rn.f32 	%f26, %f25, 0f2F800000, 0f2F000000;
	mul.f32 	%f27, %f26, 0f40800000;
	cvt.rzi.s32.f32 	%r694, %f27;
	add.s32 	%r695, %r694, 1;
	st.global.u32 	[%rd13], %r695;
	ld.global.v2.u32 	{%r696, %r697}, [%rd3];
	shr.u32 	%r698, %r697, 2;
	xor.b32  	%r699, %r698, %r697;
	ld.global.v2.u32 	{%r700, %r701}, [%rd3+8];
	ld.global.v2.u32 	{%r702, %r703}, [%rd3+16];
	st.global.v2.u32 	[%rd3+8], {%r701, %r702};
	shl.b32 	%r704, %r703, 4;
	shl.b32 	%r705, %r699, 1;
	xor.b32  	%r706, %r705, %r704;
	xor.b32  	%r707, %r706, %r699;
	xor.b32  	%r708, %r707, %r703;
	st.global.v2.u32 	[%rd3+16], {%r703, %r708};
	add.s32 	%r709, %r696, 362437;
	st.global.v2.u32 	[%rd3], {%r709, %r700};
	add.s32 	%r710, %r708, %r709;
	cvt.rn.f32.u32 	%f28, %r710;
	fma.rn.f32 	%f29, %f28, 0f2F800000, 0f2F000000;
	mul.f32 	%f30, %f29, 0f40800000;
	cvt.rzi.s32.f32 	%r711, %f30;
	add.s32 	%r712, %r711, 1;
	st.global.u32 	[%rd14], %r712;
$L__BB4_106:
	add.s32 	%r1136, %r1136, -2;
	add.s32 	%r1135, %r1135, 2;
	sub.s32 	%r1134, %r1134, %r638;
	sub.s32 	%r1133, %r1133, %r638;
	add.s32 	%r1132, %r1132, 2;
	sub.s32 	%r1131, %r1131, %r638;
	sub.s32 	%r1130, %r1130, %r638;
	setp.ne.s32 	%p68, %r1135, 0;
	@%p68 bra 	$L__BB4_102;
$L__BB4_107:
	and.b32  	%r714, %r354, 1;
	setp.eq.b32 	%p69, %r714, 1;
	not.pred 	%p70, %p69;
	@%p70 bra 	$L__BB4_120;
	not.b32 	%r715, %r1137;
	mul.lo.s32 	%r716, %r352, %r715;
	add.s32 	%r717, %r716, %r3;
	mul.wide.s32 	%rd54, %r717, 4;
	add.s64 	%rd15, %rd2, %rd54;
	ld.global.u32 	%r718, [%rd15];
	mul.wide.s32 	%rd55, %r352, 4;
	add.s64 	%rd56, %rd15, %rd55;
	st.global.u32 	[%rd56], %r718;
	mul.wide.s32 	%rd57, %r716, 4;
	add.s64 	%rd16, %rd10, %rd57;
	ld.global.u32 	%r719, [%rd16];
	add.s64 	%rd58, %rd16, %rd55;
	st.global.u32 	[%rd58], %r719;
	setp.ne.s32 	%p71, %r1137, %r307;
	@%p71 bra 	$L__BB4_120;
	ld.global.v2.u32 	{%r720, %r721}, [%rd3];
	shr.u32 	%r722, %r721, 2;
	xor.b32  	%r723, %r722, %r721;
	ld.global.v2.u32 	{%r724, %r725}, [%rd3+8];
	ld.global.v2.u32 	{%r726, %r727}, [%rd3+16];
	st.global.v2.u32 	[%rd3+8], {%r725, %r726};
	shl.b32 	%r728, %r727, 4;
	shl.b32 	%r729, %r723, 1;
	xor.b32  	%r730, %r729, %r728;
	xor.b32  	%r731, %r730, %r723;
	xor.b32  	%r732, %r731, %r727;
	st.global.v2.u32 	[%rd3+16], {%r727, %r732};
	add.s32 	%r733, %r720, 362437;
	st.global.v2.u32 	[%rd3], {%r733, %r724};
	add.s32 	%r734, %r732, %r733;
	cvt.rn.f32.u32 	%f31, %r734;
	fma.rn.f32 	%f32, %f31, 0f2F800000, 0f2F000000;
	mul.f32 	%f33, %f32, 0f40800000;
	cvt.rzi.s32.f32 	%r735, %f33;
	add.s32 	%r736, %r735, 1;
	st.global.u32 	[%rd15], %r736;
	ld.global.v2.u32 	{%r737, %r738}, [%rd3];
	shr.u32 	%r739, %r738, 2;
	xor.b32  	%r740, %r739, %r738;
	ld.global.v2.u32 	{%r741, %r742}, [%rd3+8];
	ld.global.v2.u32 	{%r743, %r744}, [%rd3+16];
	st.global.v2.u32 	[%rd3+8], {%r742, %r743};
	shl.b32 	%r745, %r744, 4;
	shl.b32 	%r746, %r740, 1;
	xor.b32  	%r747, %r746, %r745;
	xor.b32  	%r748, %r747, %r740;
	xor.b32  	%r749, %r748, %r744;
	st.global.v2.u32 	[%rd3+16], {%r744, %r749};
	add.s32 	%r750, %r737, 362437;
	st.global.v2.u32 	[%rd3], {%r750, %r741};
	add.s32 	%r751, %r749, %r750;
	cvt.rn.f32.u32 	%f34, %r751;
	fma.rn.f32 	%f35, %f34, 0f2F800000, 0f2F000000;
	mul.f32 	%f36, %f35, 0f40800000;
	cvt.rzi.s32.f32 	%r752, %f36;
	add.s32 	%r753, %r752, 1;
	st.global.u32 	[%rd16], %r753;
	bra.uni 	$L__BB4_120;
$L__BB4_110:
	setp.eq.s32 	%p58, %r307, 0;
	mov.b32 	%r1145, 0;
	@%p58 bra 	$L__BB4_117;
	and.b32  	%r1145, %r354, 2147483646;
	neg.s32 	%r1143, %r1145;
	shl.b32 	%r520, %r352, 1;
	neg.s32 	%r1142, %r520;
	add.s32 	%r521, %r2, -2;
	mad.lo.s32 	%r1141, %r352, %r521, %r1;
	sub.s32 	%r1140, 2, %r354;
	neg.s32 	%r1139, %r352;
	add.s32 	%r522, %r2, -1;
	mad.lo.s32 	%r1138, %r352, %r522, %r1;
	mul.wide.s32 	%rd36, %r352, 4;
	mov.u32 	%r1144, %r307;
$L__BB4_112:
	mul.wide.s32 	%rd35, %r1138, 4;
	add.s64 	%rd17, %rd2, %rd35;
	ld.global.u32 	%r523, [%rd17];
	add.s64 	%rd37, %rd17, %rd36;
	st.global.u32 	[%rd37], %r523;
	mul.wide.s32 	%rd38, %r1139, 4;
	add.s64 	%rd18, %rd10, %rd38;
	ld.global.u32 	%r524, [%rd18];
	add.s64 	%rd39, %rd18, %rd36;
	st.global.u32 	[%rd39], %r524;
	setp.ne.s32 	%p59, %r1140, 1;
	@%p59 bra 	$L__BB4_114;
	ld.global.v2.u32 	{%r525, %r526}, [%rd3];
	shr.u32 	%r527, %r526, 2;
	xor.b32  	%r528, %r527, %r526;
	ld.global.v2.u32 	{%r529, %r530}, [%rd3+8];
	ld.global.v2.u32 	{%r531, %r532}, [%rd3+16];
	st.global.v2.u32 	[%rd3+8], {%r530, %r531};
	shl.b32 	%r533, %r532, 4;
	shl.b32 	%r534, %r528, 1;
	xor.b32  	%r535, %r534, %r533;
	xor.b32  	%r536, %r535, %r528;
	xor.b32  	%r537, %r536, %r532;
	st.global.v2.u32 	[%rd3+16], {%r532, %r537};
	add.s32 	%r538, %r525, 362437;
	st.global.v2.u32 	[%rd3], {%r538, %r529};
	add.s32 	%r539, %r537, %r538;
	cvt.rn.f32.u32 	%f1, %r539;
	fma.rn.f32 	%f2, %f1, 0f2F800000, 0f2F000000;
	mul.f32 	%f3, %f2, 0f40C00000;
	cvt.rzi.s32.f32 	%r540, %f3;
	add.s32 	%r541, %r540, 1;
	st.global.u32 	[%rd17], %r541;
	ld.global.v2.u32 	{%r542, %r543}, [%rd3];
	shr.u32 	%r544, %r543, 2;
	xor.b32  	%r545, %r544, %r543;
	ld.global.v2.u32 	{%r546, %r547}, [%rd3+8];
	ld.global.v2.u32 	{%r548, %r549}, [%rd3+16];
	st.global.v2.u32 	[%rd3+8], {%r547, %r548};
	shl.b32 	%r550, %r549, 4;
	shl.b32 	%r551, %r545, 1;
	xor.b32  	%r552, %r551, %r550;
	xor.b32  	%r553, %r552, %r545;
	xor.b32  	%r554, %r553, %r549;
	st.global.v2.u32 	[%rd3+16], {%r549, %r554};
	add.s32 	%r555, %r542, 362437;
	st.global.v2.u32 	[%rd3], {%r555, %r546};
	add.s32 	%r556, %r554, %r555;
	cvt.rn.f32.u32 	%f4, %r556;
	fma.rn.f32 	%f5, %f4, 0f2F800000, 0f2F000000;
	mul.f32 	%f6, %f5, 0f40C00000;
	cvt.rzi.s32.f32 	%r557, %f6;
	add.s32 	%r558, %r557, 1;
	st.global.u32 	[%rd18], %r558;
$L__BB4_114:
	mul.wide.s32 	%rd40, %r1141, 4;
	add.s64 	%rd19, %rd2, %rd40;
	ld.global.u32 	%r559, [%rd19];
	st.global.u32 	[%rd17], %r559;
	mul.wide.s32 	%rd41, %r1142, 4;
	add.s64 	%rd20, %rd10, %rd41;
	ld.global.u32 	%r560, [%rd20];
	st.global.u32 	[%rd18], %r560;
	setp.ne.s32 	%p60, %r1144, 1;
	@%p60 bra 	$L__BB4_116;
	ld.global.v2.u32 	{%r561, %r562}, [%rd3];
	shr.u32 	%r563, %r562, 2;
	xor.b32  	%r564, %r563, %r562;
	ld.global.v2.u32 	{%r565, %r566}, [%rd3+8];
	ld.global.v2.u32 	{%r567, %r568}, [%rd3+16];
	st.global.v2.u32 	[%rd3+8], {%r566, %r567};
	shl.b32 	%r569, %r568, 4;
	shl.b32 	%r570, %r564, 1;
	xor.b32  	%r571, %r570, %r569;
	xor.b32  	%r572, %r571, %r564;
	xor.b32  	%r573, %r572, %r568;
	st.global.v2.u32 	[%rd3+16], {%r568, %r573};
	add.s32 	%r574, %r561, 362437;
	st.global.v2.u32 	[%rd3], {%r574, %r565};
	add.s32 	%r575, %r573, %r574;
	cvt.rn.f32.u32 	%f7, %r575;
	fma.rn.f32 	%f8, %f7, 0f2F800000, 0f2F000000;
	mul.f32 	%f9, %f8, 0f40C00000;
	cvt.rzi.s32.f32 	%r576, %f9;
	add.s32 	%r577, %r576, 1;
	st.global.u32 	[%rd19], %r577;
	ld.global.v2.u32 	{%r578, %r579}, [%rd3];
	shr.u32 	%r580, %r579, 2;
	xor.b32  	%r581, %r580, %r579;
	ld.global.v2.u32 	{%r582, %r583}, [%rd3+8];
	ld.global.v2.u32 	{%r584, %r585}, [%rd3+16];
	st.global.v2.u32 	[%rd3+8], {%r583, %r584};
	shl.b32 	%r586, %r585, 4;
	shl.b32 	%r587, %r581, 1;
	xor.b32  	%r588, %r587, %r586;
	xor.b32  	%r589, %r588, %r581;
	xor.b32  	%r590, %r589, %r585;
	st.global.v2.u32 	[%rd3+16], {%r585, %r590};
	add.s32 	%r591, %r578, 362437;
	st.global.v2.u32 	[%rd3], {%r591, %r582};
	add.s32 	%r592, %r590, %r591;
	cvt.rn.f32.u32 	%f10, %r592;
	fma.rn.f32 	%f11, %f10, 0f2F800000, 0f2F000000;
	mul.f32 	%f12, %f11, 0f40C00000;
	cvt.rzi.s32.f32 	%r593, %f12;
	add.s32 	%r594, %r593, 1;
	st.global.u32 	[%rd20], %r594;
$L__BB4_116:
	add.s32 	%r1144, %r1144, -2;
	add.s32 	%r1143, %r1143, 2;
	sub.s32 	%r1142, %r1142, %r520;
	sub.s32 	%r1141, %r1141, %r520;
	add.s32 	%r1140, %r1140, 2;
	sub.s32 	%r1139, %r1139, %r520;
	sub.s32 	%r1138, %r1138, %r520;
	setp.ne.s32 	%p61, %r1143, 0;
	@%p61 bra 	$L__BB4_112;
$L__BB4_117:
	and.b32  	%r596, %r354, 1;
	setp.eq.b32 	%p62, %r596, 1;
	not.pred 	%p63, %p62;
	@%p63 bra 	$L__BB4_120;
	not.b32 	%r597, %r1145;
	mul.lo.s32 	%r598, %r352, %r597;
	add.s32 	%r599, %r598, %r3;
	mul.wide.s32 	%rd42, %r599, 4;
	add.s64 	%rd21, %rd2, %rd42;
	ld.global.u32 	%r600, [%rd21];
	mul.wide.s32 	%rd43, %r352, 4;
	add.s64 	%rd44, %rd21, %rd43;
	st.global.u32 	[%rd44], %r600;
	mul.wide.s32 	%rd45, %r598, 4;
	add.s64 	%rd22, %rd10, %rd45;
	ld.global.u32 	%r601, [%rd22];
	add.s64 	%rd46, %rd22, %rd43;
	st.global.u32 	[%rd46], %r601;
	setp.ne.s32 	%p64, %r1145, %r307;
	@%p64 bra 	$L__BB4_120;
	ld.global.v2.u32 	{%r602, %r603}, [%rd3];
	shr.u32 	%r604, %r603, 2;
	xor.b32  	%r605, %r604, %r603;
	ld.global.v2.u32 	{%r606, %r607}, [%rd3+8];
	ld.global.v2.u32 	{%r608, %r609}, [%rd3+16];
	st.global.v2.u32 	[%rd3+8], {%r607, %r608};
	shl.b32 	%r610, %r609, 4;
	shl.b32 	%r611, %r605, 1;
	xor.b32  	%r612, %r611, %r610;
	xor.b32  	%r613, %r612, %r605;
	xor.b32  	%r614, %r613, %r609;
	st.global.v2.u32 	[%rd3+16], {%r609, %r614};
	add.s32 	%r615, %r602, 362437;
	st.global.v2.u32 	[%rd3], {%r615, %r606};
	add.s32 	%r616, %r614, %r615;
	cvt.rn.f32.u32 	%f13, %r616;
	fma.rn.f32 	%f14, %f13, 0f2F800000, 0f2F000000;
	mul.f32 	%f15, %f14, 0f40C00000;
	cvt.rzi.s32.f32 	%r617, %f15;
	add.s32 	%r618, %r617, 1;
	st.global.u32 	[%rd21], %r618;
	ld.global.v2.u32 	{%r619, %r620}, [%rd3];
	shr.u32 	%r621, %r620, 2;
	xor.b32  	%r622, %r621, %r620;
	ld.global.v2.u32 	{%r623, %r624}, [%rd3+8];
	ld.global.v2.u32 	{%r625, %r626}, [%rd3+16];
	st.global.v2.u32 	[%rd3+8], {%r624, %r625};
	shl.b32 	%r627, %r626, 4;
	shl.b32 	%r628, %r622, 1;
	xor.b32  	%r629, %r628, %r627;
	xor.b32  	%r630, %r629, %r622;
	xor.b32  	%r631, %r630, %r626;
	st.global.v2.u32 	[%rd3+16], {%r626, %r631};
	add.s32 	%r632, %r619, 362437;
	st.global.v2.u32 	[%rd3], {%r632, %r623};
	add.s32 	%r633, %r631, %r632;
	cvt.rn.f32.u32 	%f16, %r633;
	fma.rn.f32 	%f17, %f16, 0f2F800000, 0f2F000000;
	mul.f32 	%f18, %f17, 0f40C00000;
	cvt.rzi.s32.f32 	%r634, %f18;
	add.s32 	%r635, %r634, 1;
	st.global.u32 	[%rd22], %r635;
$L__BB4_120:
	bar.sync 	0;
	ret;

}
	// .globl	_Z21comprobarRompecabezasPiiiiiiS_iP17curandStateXORWOW
.visible .entry _Z21comprobarRompecabezasPiiiiiiS_iP17curandStateXORWOW(
	.param .u64 .ptr .align 1 _Z21comprobarRompecabezasPiiiiiiS_iP17curandStateXORWOW_param_0,
	.param .u32 _Z21comprobarRompecabezasPiiiiiiS_iP17curandStateXORWOW_param_1,
	.param .u32 _Z21comprobarRompecabezasPiiiiiiS_iP17curandStateXORWOW_param_2,
	.param .u32 _Z21comprobarRompecabezasPiiiiiiS_iP17curandStateXORWOW_param_3,
	.param .u32 _Z21comprobarRompecabezasPiiiiiiS_iP17curandStateXORWOW_param_4,
	.param .u32 _Z21comprobarRompecabezasPiiiiiiS_iP17curandStateXORWOW_param_5,
	.param .u64 .ptr .align 1 _Z21comprobarRompecabezasPiiiiiiS_iP17curandStateXORWOW_param_6,
	.param .u32 _Z21comprobarRompecabezasPiiiiiiS_iP17curandStateXORWOW_param_7,
	.param .u64 .ptr .align 1 _Z21comprobarRompecabezasPiiiiiiS_iP17curandStateXORWOW_param_8
)
{
	.local .align 4 .b8 	__local_depot5[28];
	.reg .b64 	%SP;
	.reg .b64 	%SPL;
	.reg .pred 	%p<108>;
	.reg .b32 	%r<1538>;
	.reg .b32 	%f<145>;
	.reg .b64 	%rd<177>;
	// demoted variable
	.shared .align 4 .b8 _ZZ21comprobarRompecabezasPiiiiiiS_iP17curandStateXORWOWE8list_pos[24];
	// demoted variable
	.shared .align 4 .b8 _ZZ21comprobarRompecabezasPiiiiiiS_iP17curandStateXORWOWE9list_pos2[24];
	mov.u64 	%SPL, __local_depot5;
	ld.param.u64 	%rd23, [_Z21comprobarRompecabezasPiiiiiiS_iP17curandStateXORWOW_param_0];
	ld.param.u32 	%r305, [_Z21comprobarRompecabezasPiiiiiiS_iP17curandStateXORWOW_param_1];
	ld.param.u32 	%r307, [_Z21comprobarRompecabezasPiiiiiiS_iP17curandStateXORWOW_param_4];
	ld.param.u32 	%r309, [_Z21comprobarRompecabezasPiiiiiiS_iP17curandStateXORWOW_param_7];
	ld.param.u64 	%rd24, [_Z21comprobarRompecabezasPiiiiiiS_iP17curandStateXORWOW_param_8];
	cvta.to.global.u64 	%rd1, %rd23;
	cvta.to.global.u64 	%rd2, %rd24;
	add.u64 	%rd3, %SPL, 0;
	mov.u32 	%r310, %tid.x;
	mov.u32 	%r311, %ntid.x;
	mov.u32 	%r312, %ctaid.x;
	mad.lo.s32 	%r313, %r311, %r312, %r310;
	mov.u32 	%r314, %tid.y;
	mov.u32 	%r315, %ntid.y;
	mov.u32 	%r316, %ctaid.y;
	mad.lo.s32 	%r317, %r315, %r316, %r314;
	mad.lo.s32 	%r1, %r305, %r317, %r313;
	mul.lo.s32 	%r2, %r307, %r305;
	cvt.s64.s32 	%rd172, %r1;
	mov.b32 	%r318, 1593684748;
	mov.b32 	%r319, 832094735;
	st.global.v2.u32 	[%rd2], {%r319, %r318};
	mov.b32 	%r320, -123459836;
	mov.b32 	%r321, 1111207954;
	st.global.v2.u32 	[%rd2+8], {%r321, %r320};
	mov.b32 	%r322, 1476011280;
	mov.b32 	%r323, -589760388;
	st.global.v2.u32 	[%rd2+16], {%r323, %r322};
	setp.eq.s32 	%p1, %r1, 0;
	@%p1 bra 	$L__BB5_42;
	mov.b32 	%r1371, 0;
$L__BB5_2:
	and.b64  	%rd26, %rd172, 3;
	setp.eq.s64 	%p2, %rd26, 0;
	@%p2 bra 	$L__BB5_41;
	mul.wide.u32 	%rd27, %r1371, 3200;
	mov.u64 	%rd28, precalc_xorwow_matrix;
	add.s64 	%rd6, %rd28, %rd27;
	mov.b32 	%r1372, 0;
$L__BB5_4:
	mov.b32 	%r1385, 0;
	mov.u32 	%r1386, %r1385;
	mov.u32 	%r1387, %r1385;
	mov.u32 	%r1388, %r1385;
	mov.u32 	%r1389, %r1385;
	mov.u32 	%r1378, %r1385;
$L__BB5_5:
	mul.wide.u32 	%rd29, %r1378, 4;
	add.s64 	%rd30, %rd2, %rd29;
	ld.global.u32 	%r11, [%rd30+4];
	shl.b32 	%r12, %r1378, 5;
	mov.b32 	%r1384, 0;
$L__BB5_6:
	.pragma "nounroll";
	shr.u32 	%r328, %r11, %r1384;
	and.b32  	%r329, %r328, 1;
	setp.eq.b32 	%p3, %r329, 1;
	not.pred 	%p4, %p3;
	add.s32 	%r330, %r12, %r1384;
	mul.lo.s32 	%r331, %r330, 5;
	mul.wide.u32 	%rd31, %r331, 4;
	add.s64 	%rd7, %rd6, %rd31;
	@%p4 bra 	$L__BB5_8;
	ld.global.u32 	%r332, [%rd7];
	xor.b32  	%r1389, %r1389, %r332;
	ld.global.u32 	%r333, [%rd7+4];
	xor.b32  	%r1388, %r1388, %r333;
	ld.global.u32 	%r334, [%rd7+8];
	xor.b32  	%r1387, %r1387, %r334;
	ld.global.u32 	%r335, [%rd7+12];
	xor.b32  	%r1386, %r1386, %r335;
	ld.global.u32 	%r336, [%rd7+16];
	xor.b32  	%r1385, %r1385, %r336;
$L__BB5_8:
	and.b32  	%r338, %r328, 2;
	setp.eq.s32 	%p5, %r338, 0;
	@%p5 bra 	$L__BB5_10;
	ld.global.u32 	%r339, [%rd7+20];
	xor.b32  	%r1389, %r1389, %r339;
	ld.global.u32 	%r340, [%rd7+24];
	xor.b32  	%r1388, %r1388, %r340;
	ld.global.u32 	%r341, [%rd7+28];
	xor.b32  	%r1387, %r1387, %r341;
	ld.global.u32 	%r342, [%rd7+32];
	xor.b32  	%r1386, %r1386, %r342;
	ld.global.u32 	%r343, [%rd7+36];
	xor.b32  	%r1385, %r1385, %r343;
$L__BB5_10:
	and.b32  	%r345, %r328, 4;
	setp.eq.s32 	%p6, %r345, 0;
	@%p6 bra 	$L__BB5_12;
	ld.global.u32 	%r346, [%rd7+40];
	xor.b32  	%r1389, %r1389, %r346;
	ld.global.u32 	%r347, [%rd7+44];
	xor.b32  	%r1388, %r1388, %r347;
	ld.global.u32 	%r348, [%rd7+48];
	xor.b32  	%r1387, %r1387, %r348;
	ld.global.u32 	%r349, [%rd7+52];
	xor.b32  	%r1386, %r1386, %r349;
	ld.global.u32 	%r350, [%rd7+56];
	xor.b32  	%r1385, %r1385, %r350;
$L__BB5_12:
	and.b32  	%r352, %r328, 8;
	setp.eq.s32 	%p7, %r352, 0;
	@%p7 bra 	$L__BB5_14;
	ld.global.u32 	%r353, [%rd7+60];
	xor.b32  	%r1389, %r1389, %r353;
	ld.global.u32 	%r354, [%rd7+64];
	xor.b32  	%r1388, %r1388, %r354;
	ld.global.u32 	%r355, [%rd7+68];
	xor.b32  	%r1387, %r1387, %r355;
	ld.global.u32 	%r356, [%rd7+72];
	xor.b32  	%r1386, %r1386, %r356;
	ld.global.u32 	%r357, [%rd7+76];
	xor.b32  	%r1385, %r1385, %r357;
$L__BB5_14:
	and.b32  	%r359, %r328, 16;
	setp.eq.s32 	%p8, %r359, 0;
	@%p8 bra 	$L__BB5_16;
	ld.global.u32 	%r360, [%rd7+80];
	xor.b32  	%r1389, %r1389, %r360;
	ld.global.u32 	%r361, [%rd7+84];
	xor.b32  	%r1388, %r1388, %r361;
	ld.global.u32 	%r362, [%rd7+88];
	xor.b32  	%r1387, %r1387, %r362;
	ld.global.u32 	%r363, [%rd7+92];
	xor.b32  	%r1386, %r1386, %r363;
	ld.global.u32 	%r364, [%rd7+96];
	xor.b32  	%r1385, %r1385, %r364;
$L__BB5_16:
	and.b32  	%r366, %r328, 32;
	setp.eq.s32 	%p9, %r366, 0;
	@%p9 bra 	$L__BB5_18;
	ld.global.u32 	%r367, [%rd7+100];
	xor.b32  	%r1389, %r1389, %r367;
	ld.global.u32 	%r368, [%rd7+104];
	xor.b32  	%r1388, %r1388, %r368;
	ld.global.u32 	%r369, [%rd7+108];
	xor.b32  	%r1387, %r1387, %r369;
	ld.global.u32 	%r370, [%rd7+112];
	xor.b32  	%r1386, %r1386, %r370;
	ld.global.u32 	%r371, [%rd7+116];
	xor.b32  	%r1385, %r1385, %r371;
$L__BB5_18:
	and.b32  	%r373, %r328, 64;
	setp.eq.s32 	%p10, %r373, 0;
	@%p10 bra 	$L__BB5_20;
	ld.global.u32 	%r374, [%rd7+120];
	xor.b32  	%r1389, %r1389, %r374;
	ld.global.u32 	%r375, [%rd7+124];
	xor.b32  	%r1388, %r1388, %r375;
	ld.global.u32 	%r376, [%rd7+128];
	xor.b32  	%r1387, %r1387, %r376;
	ld.global.u32 	%r377, [%rd7+132];
	xor.b32  	%r1386, %r1386, %r377;
	ld.global.u32 	%r378, [%rd7+136];
	xor.b32  	%r1385, %r1385, %r378;
$L__BB5_20:
	and.b32  	%r380, %r328, 128;
	setp.eq.s32 	%p11, %r380, 0;
	@%p11 bra 	$L__BB5_22;
	ld.global.u32 	%r381, [%rd7+140];
	xor.b32  	%r1389, %r1389, %r381;
	ld.global.u32 	%r382, [%rd7+144];
	xor.b32  	%r1388, %r1388, %r382;
	ld.global.u32 	%r383, [%rd7+148];
	xor.b32  	%r1387, %r1387, %r383;
	ld.global.u32 	%r384, [%rd7+152];
	xor.b32  	%r1386, %r1386, %r384;
	ld.global.u32 	%r385, [%rd7+156];
	xor.b32  	%r1385, %r1385, %r385;
$L__BB5_22:
	and.b32  	%r387, %r328, 256;
	setp.eq.s32 	%p12, %r387, 0;
	@%p12 bra 	$L__BB5_24;
	ld.global.u32 	%r388, [%rd7+160];
	xor.b32  	%r1389, %r1389, %r388;
	ld.global.u32 	%r389, [%rd7+164];
	xor.b32  	%r1388, %r1388, %r389;
	ld.global.u32 	%r390, [%rd7+168];
	xor.b32  	%r1387, %r1387, %r390;
	ld.global.u32 	%r391, [%rd7+172];
	xor.b32  	%r1386, %r1386, %r391;
	ld.global.u32 	%r392, [%rd7+176];
	xor.b32  	%r1385, %r1385, %r392;
$L__BB5_24:
	and.b32  	%r394, %r328, 512;
	setp.eq.s32 	%p13, %r394, 0;
	@%p13 bra 	$L__BB5_26;
	ld.global.u32 	%r395, [%rd7+180];
	xor.b32  	%r1389, %r1389, %r395;
	ld.global.u32 	%r396, [%rd7+184];
	xor.b32  	%r1388, %r1388, %r396;
	ld.global.u32 	%r397, [%rd7+188];
	xor.b32  	%r1387, %r1387, %r397;
	ld.global.u32 	%r398, [%rd7+192];
	xor.b32  	%r1386, %r1386, %r398;
	ld.global.u32 	%r399, [%rd7+196];
	xor.b32  	%r1385, %r1385, %r399;
$L__BB5_26:
	and.b32  	%r401, %r328, 1024;
	setp.eq.s32 	%p14, %r401, 0;
	@%p14 bra 	$L__BB5_28;
	ld.global.u32 	%r402, [%rd7+200];
	xor.b32  	%r1389, %r1389, %r402;
	ld.global.u32 	%r403, [%rd7+204];
	xor.b32  	%r1388, %r1388, %r403;
	ld.global.u32 	%r404, [%rd7+208];
	xor.b32  	%r1387, %r1387, %r404;
	ld.global.u32 	%r405, [%rd7+212];
	xor.b32  	%r1386, %r1386, %r405;
	ld.global.u32 	%r406, [%rd7+216];
	xor.b32  	%r1385, %r1385, %r406;
$L__BB5_28:
	and.b32  	%r408, %r328, 2048;
	setp.eq.s32 	%p15, %r408, 0;
	@%p15 bra 	$L__BB5_30;
	ld.global.u32 	%r409, [%rd7+220];
	xor.b32  	%r1389, %r1389, %r409;
	ld.global.u32 	%r410, [%rd7+224];
	xor.b32  	%r1388, %r1388, %r410;
	ld.global.u32 	%r411, [%rd7+228];
	xor.b32  	%r1387, %r1387, %r411;
	ld.global.u32 	%r412, [%rd7+232];
	xor.b32  	%r1386, %r1386, %r412;
	ld.global.u32 	%r413, [%rd7+236];
	xor.b32  	%r1385, %r1385, %r413;
$L__BB5_30:
	and.b32  	%r415, %r328, 4096;
	setp.eq.s32 	%p16, %r415, 0;
	@%p16 bra 	$L__BB5_32;
	ld.global.u32 	%r416, [%rd7+240];
	xor.b32  	%r1389, %r1389, %r416;
	ld.global.u32 	%r417, [%rd7+244];
	xor.b32  	%r1388, %r1388, %r417;
	ld.global.u32 	%r418, [%rd7+248];
	xor.b32  	%r1387, %r1387, %r418;
	ld.global.u32 	%r419, [%rd7+252];
	xor.b32  	%r1386, %r1386, %r419;
	ld.global.u32 	%r420, [%rd7+256];
	xor.b32  	%r1385, %r1385, %r420;
$L__BB5_32:
	and.b32  	%r422, %r328, 8192;
	setp.eq.s32 	%p17, %r422, 0;
	@%p17 bra 	$L__BB5_34;
	ld.global.u32 	%r423, [%rd7+260];
	xor.b32  	%r1389, %r1389, %r423;
	ld.global.u32 	%r424, [%rd7+264];
	xor.b32  	%r1388, %r1388, %r424;
	ld.global.u32 	%r425, [%rd7+268];
	xor.b32  	%r1387, %r1387, %r425;
	ld.global.u32 	%r426, [%rd7+272];
	xor.b32  	%r1386, %r1386, %r426;
	ld.global.u32 	%r427, [%rd7+276];
	xor.b32  	%r1385, %r1385, %r427;
$L__BB5_34:
	and.b32  	%r429, %r328, 16384;
	setp.eq.s32 	%p18, %r429, 0;
	@%p18 bra 	$L__BB5_36;
	ld.global.u32 	%r430, [%rd7+280];
	xor.b32  	%r1389, %r1389, %r430;
	ld.global.u32 	%r431, [%rd7+284];
	xor.b32  	%r1388, %r1388, %r431;
	ld.global.u32 	%r432, [%rd7+288];
	xor.b32  	%r1387, %r1387, %r432;
	ld.global.u32 	%r433, [%rd7+292];
	xor.b32  	%r1386, %r1386, %r433;
	ld.global.u32 	%r434, [%rd7+296];
	xor.b32  	%r1385, %r1385, %r434;
$L__BB5_36:
	and.b32  	%r436, %r328, 32768;
	setp.eq.s32 	%p19, %r436, 0;
	@%p19 bra 	$L__BB5_38;
	ld.global.u32 	%r437, [%rd7+300];
	xor.b32  	%r1389, %r1389, %r437;
	ld.global.u32 	%r438, [%rd7+304];
	xor.b32  	%r1388, %r1388, %r438;
	ld.global.u32 	%r439, [%rd7+308];
	xor.b32  	%r1387, %r1387, %r439;
	ld.global.u32 	%r440, [%rd7+312];
	xor.b32  	%r1386, %r1386, %r440;
	ld.global.u32 	%r441, [%rd7+316];
	xor.b32  	%r1385, %r1385, %r441;
$L__BB5_38:
	add.s32 	%r1384, %r1384, 16;
	setp.ne.s32 	%p20, %r1384, 32;
	@%p20 bra 	$L__BB5_6;
	mad.lo.s32 	%r442, %r1378, -31, %r12;
	add.s32 	%r1378, %r442, 1;
	setp.ne.s32 	%p21, %r1378, 5;
	@%p21 bra 	$L__BB5_5;
	st.global.u32 	[%rd2+4], %r1389;
	st.global.u32 	[%rd2+8], %r1388;
	st.global.u32 	[%rd2+12], %r1387;
	st.global.u32 	[%rd2+16], %r1386;
	st.global.u32 	[%rd2+20], %r1385;
	add.s32 	%r1372, %r1372, 1;
	cvt.u32.u64 	%r443, %rd172;
	and.b32  	%r444, %r443, 3;
	setp.lt.u32 	%p22, %r1372, %r444;
	@%p22 bra 	$L__BB5_4;
$L__BB5_41:
	shr.u64 	%rd8, %rd172, 2;
	add.s32 	%r1371, %r1371, 1;
	setp.gt.u64 	%p23, %rd172, 3;
	mov.u64 	%rd172, %rd8;
	@%p23 bra 	$L__BB5_2;
$L__BB5_42:
	ld.param.u32 	%r1370, [_Z21comprobarRompecabezasPiiiiiiS_iP17curandStateXORWOW_param_5];
	mov.b32 	%r445, 0;
	st.global.v2.u32 	[%rd2+24], {%r445, %r445};
	st.global.u32 	[%rd2+32], %r445;
	mov.b64 	%rd32, 0;
	st.global.u64 	[%rd2+40], %rd32;
	add.s32 	%r446, %r2, %r1370;
	setp.ne.s32 	%p24, %r1, %r446;
	@%p24 bra 	$L__BB5_138;
	add.s32 	%r449, %r2, %r307;
	add.s32 	%r183, %r449, %r305;
	mul.wide.s32 	%rd33, %r1, 4;
	add.s64 	%rd9, %rd1, %rd33;
	ld.global.u32 	%r184, [%rd9];
	ld.global.u32 	%r450, [%rd9+4];
	setp.ne.s32 	%p25, %r184, %r450;
	setp.ge.s32 	%p26, %r1, %r183;
	mov.b32 	%r1471, 0;
	mov.b32 	%r1468, 1;
	or.pred  	%p27, %p25, %p26;
	@%p27 bra 	$L__BB5_46;
	add.s32 	%r1465, %r1, 1;
	mov.b32 	%r1468, 1;
	mov.b32 	%r1467, 0;
$L__BB5_45:
	mov.u32 	%r1471, %r1468;
	shl.b32 	%r453, %r1467, 2;
	mov.u32 	%r454, _ZZ21comprobarRompecabezasPiiiiiiS_iP17curandStateXORWOWE8list_pos;
	add.s32 	%r455, %r454, %r453;
	st.shared.u32 	[%r455], %r1465;
	add.s32 	%r1468, %r1471, 1;
	add.s32 	%r190, %r1468, %r1;
	mul.wide.u32 	%rd34, %r1471, 4;
	add.s64 	%rd35, %rd9, %rd34;
	ld.global.u32 	%r456, [%rd35+4];
	setp.eq.s32 	%p28, %r184, %r456;
	setp.lt.u32 	%p29, %r1471, 6;
	and.pred  	%p30, %p28, %p29;
	setp.lt.s32 	%p31, %r1465, %r183;
	and.pred  	%p32, %p30, %p31;
	mov.u32 	%r1465, %r190;
	mov.u32 	%r1467, %r1471;
	@%p32 bra 	$L__BB5_45;
$L__BB5_46:
	bar.sync 	0;
	ld.global.u32 	%r193, [%rd9];
	ld.global.u32 	%r457, [%rd9+-4];
	setp.ne.s32 	%p33, %r193, %r457;
	setp.gt.u32 	%p34, %r1468, 6;
	or.pred  	%p35, %p33, %p34;
	setp.le.s32 	%p36, %r1, %r2;
	or.pred  	%p37, %p35, %p36;
	@%p37 bra 	$L__BB5_49;
	mov.u32 	%r459, _ZZ21comprobarRompecabezasPiiiiiiS_iP17curandStateXORWOWE8list_pos;
	mov.u32 	%r1470, %r1;
	mov.u32 	%r1472, %r1468;
$L__BB5_48:
	add.s32 	%r1470, %r1470, -1;
	shl.b32 	%r458, %r1471, 2;
	add.s32 	%r460, %r459, %r458;
	st.shared.u32 	[%r460], %r1470;
	add.s32 	%r1468, %r1472, 1;
	add.s32 	%r1471, %r1471, 1;
	mul.wide.s32 	%rd36, %r1470, 4;
	add.s64 	%rd37, %rd1, %rd36;
	ld.global.u32 	%r461, [%rd37+-4];
	setp.eq.s32 	%p38, %r193, %r461;
	setp.lt.u32 	%p39, %r1472, 6;
	and.pred  	%p40, %p38, %p39;
	setp.gt.s32 	%p41, %r1470, %r2;
	and.pred  	%p42, %p40, %p41;
	mov.u32 	%r1472, %r1468;
	@%p42 bra 	$L__BB5_48;
$L__BB5_49:
	ld.param.u64 	%rd171, [_Z21comprobarRompecabezasPiiiiiiS_iP17curandStateXORWOW_param_6];
	cvta.to.global.u64 	%rd10, %rd171;
	bar.sync 	0;
	setp.eq.s32 	%p43, %r1468, 7;
	@%p43 bra 	$L__BB5_102;
	sub.s32 	%r1476, %r1, %r305;
	ld.global.u32 	%r202, [%rd9];
	mul.wide.s32 	%rd38, %r1476, 4;
	add.s64 	%rd39, %rd1, %rd38;
	ld.global.u32 	%r464, [%rd39];
	setp.ne.s32 	%p44, %r202, %r464;
	setp.lt.s32 	%p45, %r1476, 1;
	mov.b32 	%r1482, 0;
	mov.b32 	%r1479, 1;
	or.pred  	%p46, %p45, %p44;
	@%p46 bra 	$L__BB5_53;
	mov.b32 	%r1479, 1;
	mov.b32 	%r1478, 0;
$L__BB5_52:
	mov.u32 	%r1482, %r1479;
	shl.b32 	%r467, %r1478, 2;
	mov.u32 	%r468, _ZZ21comprobarRompecabezasPiiiiiiS_iP17curandStateXORWOWE9list_pos2;
	add.s32 	%r469, %r468, %r467;
	st.shared.u32 	[%r469], %r1476;
	add.s32 	%r1479, %r1482, 1;
	sub.s32 	%r1476, %r1476, %r305;
	mul.wide.s32 	%rd40, %r1476, 4;
	add.s64 	%rd41, %rd1, %rd40;
	ld.global.u32 	%r470, [%rd41];
	setp.eq.s32 	%p47, %r202, %r470;
	setp.lt.u32 	%p48, %r1482, 6;
	and.pred  	%p49, %p47, %p48;
	setp.gt.s32 	%p50, %r1476, 0;
	and.pred  	%p51, %p50, %p49;
	mov.u32 	%r1478, %r1482;
	@%p51 bra 	$L__BB5_52;
$L__BB5_53:
	ld.param.u32 	%r1369, [_Z21comprobarRompecabezasPiiiiiiS_iP17curandStateXORWOW_param_2];
	bar.sync 	0;
	add.s32 	%r1481, %r1, %r305;
	ld.global.u32 	%r218, [%rd9];
	mul.wide.s32 	%rd42, %r305, 4;
	add.s64 	%rd43, %rd9, %rd42;
	ld.global.u32 	%r471, [%rd43];
	setp.ne.s32 	%p52, %r218, %r471;
	setp.gt.u32 	%p53, %r1479, 6;
	or.pred  	%p54, %p52, %p53;
	mul.lo.s32 	%r219, %r1369, %r305;
	setp.ge.s32 	%p55, %r1481, %r219;
	or.pred  	%p56, %p54, %p55;
	@%p56 bra 	$L__BB5_56;
	mov.u32 	%r1483, %r1479;
$L__BB5_55:
	shl.b32 	%r472, %r1482, 2;
	mov.u32 	%r473, _ZZ21comprobarRompecabezasPiiiiiiS_iP17curandStateXORWOWE9list_pos2;
	add.s32 	%r474, %r473, %r472;
	st.shared.u32 	[%r474], %r1481;
	add.s32 	%r1479, %r1483, 1;
	add.s32 	%r1482, %r1482, 1;
	add.s32 	%r1481, %r1481, %r305;
	mul.wide.s32 	%rd44, %r1481, 4;
	add.s64 	%rd45, %rd1, %rd44;
	ld.global.u32 	%r475, [%rd45];
	setp.eq.s32 	%p57, %r218, %r475;
	setp.lt.u32 	%p58, %r1483, 6;
	and.pred  	%p59, %p57, %p58;
	setp.lt.s32 	%p60, %r1481, %r219;
	and.pred  	%p61, %p59, %p60;
	mov.u32 	%r1483, %r1479;
	@%p61 bra 	$L__BB5_55;
$L__BB5_56:
	bar.sync 	0;
	setp.ne.s32 	%p62, %r1479, 7;
	@%p62 bra 	$L__BB5_138;
	ld.shared.u32 	%r227, [_ZZ21comprobarRompecabezasPiiiiiiS_iP17curandStateXORWOWE9list_pos2];
	st.local.u32 	[%rd3], %r227;
	ld.shared.u32 	%r1486, [_ZZ21comprobarRompecabezasPiiiiiiS_iP17curandStateXORWOWE9list_pos2+4];
	st.local.u32 	[%rd3+4], %r1486;
	ld.shared.u32 	%r1488, [_ZZ21comprobarRompecabezasPiiiiiiS_iP17curandStateXORWOWE9list_pos2+8];
	add.s64 	%rd11, %rd3, 8;
	st.local.u32 	[%rd3+8], %r1488;
	ld.shared.u32 	%r1490, [_ZZ21comprobarRompecabezasPiiiiiiS_iP17curandStateXORWOWE9list_pos2+12];
	st.local.u32 	[%rd3+12], %r1490;
	ld.shared.u32 	%r1492, [_ZZ21comprobarRompecabezasPiiiiiiS_iP17curandStateXORWOWE9list_pos2+16];
	st.local.u32 	[%rd3+16], %r1492;
	ld.shared.u32 	%r1496, [_ZZ21comprobarRompecabezasPiiiiiiS_iP17curandStateXORWOWE9list_pos2+20];
	st.local.u32 	[%rd3+20], %r1496;
	bar.sync 	0;
	st.local.u32 	[%rd3+24], %r1;
	setp.le.s32 	%p63, %r227, %r1486;
	mov.u32 	%r1485, %r227;
	@%p63 bra 	$L__BB5_59;
	st.local.u32 	[%rd3], %r1486;
	st.local.u32 	[%rd3+4], %r227;
	mov.u32 	%r1485, %r1486;
	mov.u32 	%r1486, %r227;
$L__BB5_59:
	setp.le.s32 	%p64, %r1486, %r1488;
	mov.u32 	%r1498, %r1486;
	@%p64 bra 	$L__BB5_61;
	st.local.u32 	[%rd3+4], %r1488;
	st.local.u32 	[%rd3+8], %r1486;
	mov.u32 	%r1498, %r1488;
	mov.u32 	%r1488, %r1486;
$L__BB5_61:
	setp.le.s32 	%p65, %r1488, %r1490;
	mov.u32 	%r1500, %r1488;
	@%p65 bra 	$L__BB5_63;
	st.local.u32 	[%rd3+8], %r1490;
	st.local.u32 	[%rd3+12], %r1488;
	mov.u32 	%r1500, %r1490;
	mov.u32 	%r1490, %r1488;
$L__BB5_63:
	setp.le.s32 	%p66, %r1490, %r1492;
	mov.u32 	%r1502, %r1490;
	@%p66 bra 	$L__BB5_65;
	st.local.u32 	[%rd3+12], %r1492;
	st.local.u32 	[%rd3+16], %r1490;
	mov.u32 	%r1502, %r1492;
	mov.u32 	%r1492, %r1490;
$L__BB5_65:
	setp.le.s32 	%p67, %r1492, %r1496;
	mov.u32 	%r1504, %r1492;
	@%p67 bra 	$L__BB5_67;
	st.local.u32 	[%rd3+16], %r1496;
	st.local.u32 	[%rd3+20], %r1492;
	mov.u32 	%r1504, %r1496;
	mov.u32 	%r1496, %r1492;
$L__BB5_67:
	setp.le.s32 	%p68, %r1496, %r1;
	mov.u32 	%r1495, %r1;
	@%p68 bra 	$L__BB5_69;
	st.local.u32 	[%rd3+20], %r1;
	st.local.u32 	[%rd3+24], %r1496;
	mov.u32 	%r1495, %r1496;
	mov.u32 	%r1496, %r1;
$L__BB5_69:
	setp.le.s32 	%p69, %r1485, %r1498;
	mov.u32 	%r1497, %r1485;
	@%p69 bra 	$L__BB5_71;
	st.local.u32 	[%rd3], %r1498;
	st.local.u32 	[%rd3+4], %r1485;
	mov.u32 	%r1497, %r1498;
	mov.u32 	%r1498, %r1485;
$L__BB5_71:
	setp.le.s32 	%p70, %r1498, %r1500;
	mov.u32 	%r1508, %r1498;
	@%p70 bra 	$L__BB5_73;
	st.local.u32 	[%rd3+4], %r1500;
	st.local.u32 	[%rd3+8], %r1498;
	mov.u32 	%r1508, %r1500;
	mov.u32 	%r1500, %r1498;
$L__BB5_73:
	setp.le.s32 	%p71, %r1500, %r1502;
	mov.u32 	%r1510, %r1500;
	@%p71 bra 	$L__BB5_75;
	st.local.u32 	[%rd3+8], %r1502;
	st.local.u32 	[%rd3+12], %r1500;
	mov.u32 	%r1510, %r1502;
	mov.u32 	%r1502, %r1500;
$L__BB5_75:
	setp.le.s32 	%p72, %r1502, %r1504;
	mov.u32 	%r1512, %r1502;
	@%p72 bra 	$L__BB5_77;
	st.local.u32 	[%rd3+12], %r1504;
	st.local.u32 	[%rd3+16], %r1502;
	mov.u32 	%r1512, %r1504;
	mov.u32 	%r1504, %r1502;
$L__BB5_77:
	setp.le.s32 	%p73, %r1504, %r1496;
	mov.u32 	%r1505, %r1496;
	@%p73 bra 	$L__BB5_79;
	st.local.u32 	[%rd3+16], %r1496;
	st.local.u32 	[%rd3+20], %r1504;
	mov.u32 	%r1505, %r1504;
	mov.u32 	%r1504, %r1496;
$L__BB5_79:
	setp.le.s32 	%p74, %r1497, %r1508;
	mov.u32 	%r1507, %r1497;
	@%p74 bra 	$L__BB5_81;
	st.local.u32 	[%rd3], %r1508;
	st.local.u32 	[%rd3+4], %r1497;
	mov.u32 	%r1507, %r1508;
	mov.u32 	%r1508, %r1497;
$L__BB5_81:
	setp.le.s32 	%p75, %r1508, %r1510;
	mov.u32 	%r1516, %r1508;
	@%p75 bra 	$L__BB5_83;
	st.local.u32 	[%rd3+4], %r1510;
	st.local.u32 	[%rd3+8], %r1508;
	mov.u32 	%r1516, %r1510;
	mov.u32 	%r1510, %r1508;
$L__BB5_83:
	setp.le.s32 	%p76, %r1510, %r1512;
	mov.u32 	%r1518, %r1510;
	@%p76 bra 	$L__BB5_85;
	st.local.u32 	[%rd3+8], %r1512;
	st.local.u32 	[%rd3+12], %r1510;
	mov.u32 	%r1518, %r1512;
	mov.u32 	%r1512, %r1510;
$L__BB5_85:
	setp.le.s32 	%p77, %r1512, %r1504;
	mov.u32 	%r1513, %r1504;
	@%p77 bra 	$L__BB5_87;
	st.local.u32 	[%rd3+12], %r1504;
	st.local.u32 	[%rd3+16], %r1512;
	mov.u32 	%r1513, %r1512;
	mov.u32 	%r1512, %r1504;
$L__BB5_87:
	setp.le.s32 	%p78, %r1507, %r1516;
	mov.u32 	%r1515, %r1507;
	@%p78 bra 	$L__BB5_89;
	st.local.u32 	[%rd3], %r1516;
	st.local.u32 	[%rd3+4], %r1507;
	mov.u32 	%r1515, %r1516;
	mov.u32 	%r1516, %r1507;
$L__BB5_89:
	setp.le.s32 	%p79, %r1516, %r1518;
	mov.u32 	%r1522, %r1516;
	@%p79 bra 	$L__BB5_91;
	st.local.u32 	[%rd3+4], %r1518;
	st.local.u32 	[%rd3+8], %r1516;
	mov.u32 	%r1522, %r1518;
	mov.u32 	%r1518, %r1516;
$L__BB5_91:
	setp.le.s32 	%p80, %r1518, %r1512;
	mov.u32 	%r1519, %r1512;
	@%p80 bra 	$L__BB5_93;
	st.local.u32 	[%rd3+8], %r1512;
	st.local.u32 	[%rd3+12], %r1518;
	mov.u32 	%r1519, %r1518;
	mov.u32 	%r1518, %r1512;
$L__BB5_93:
	setp.le.s32 	%p81, %r1515, %r1522;
	mov.u32 	%r1526, %r1515;
	@%p81 bra 	$L__BB5_95;
	st.local.u32 	[%rd3], %r1522;
	st.local.u32 	[%rd3+4], %r1515;
	mov.u32 	%r1526, %r1522;
	mov.u32 	%r1522, %r1515;
$L__BB5_95:
	setp.le.s32 	%p82, %r1522, %r1518;
	mov.u32 	%r1523, %r1518;
	@%p82 bra 	$L__BB5_97;
	st.local.u32 	[%rd3+4], %r1518;
	st.local.u32 	[%rd3+8], %r1522;
	mov.u32 	%r1523, %r1522;
	mov.u32 	%r1522, %r1518;
$L__BB5_97:
	setp.le.s32 	%p83, %r1526, %r1522;
	mov.u32 	%r1525, %r1522;
	@%p83 bra 	$L__BB5_99;
	st.local.u32 	[%rd3], %r1522;
	st.local.u32 	[%rd3+4], %r1526;
	mov.u32 	%r1525, %r1526;
	mov.u32 	%r1526, %r1522;
$L__BB5_99:
	mul.wide.s32 	%rd46, %r1495, 4;
	add.s64 	%rd47, %rd1, %rd46;
	mov.b32 	%r476, -3;
	st.global.u32 	[%rd47], %r476;
	setp.gt.s32 	%p84, %r1526, %r305;
	@%p84 bra 	$L__BB5_116;
	setp.ne.s32 	%p85, %r309, 1;
	@%p85 bra 	$L__BB5_115;
	ld.global.v2.u32 	{%r579, %r580}, [%rd2];
	shr.u32 	%r581, %r580, 2;
	xor.b32  	%r582, %r581, %r580;
	ld.global.v2.u32 	{%r583, %r584}, [%rd2+8];
	ld.global.v2.u32 	{%r585, %r586}, [%rd2+16];
	st.global.v2.u32 	[%rd2+8], {%r584, %r585};
	shl.b32 	%r587, %r586, 4;
	shl.b32 	%r588, %r582, 1;
	xor.b32  	%r589, %r588, %r587;
	xor.b32  	%r590, %r589, %r582;
	xor.b32  	%r591, %r590, %r586;
	st.global.v2.u32 	[%rd2+16], {%r586, %r591};
	add.s32 	%r592, %r579, 362437;
	st.global.v2.u32 	[%rd2], {%r592, %r583};
	add.s32 	%r593, %r591, %r592;
	cvt.rn.f32.u32 	%f19, %r593;
	fma.rn.f32 	%f20, %f19, 0f2F800000, 0f2F000000;
	mul.f32 	%f21, %f20, 0f40800000;
	cvt.rzi.s32.f32 	%r594, %f21;
	add.s32 	%r595, %r594, 1;
	mul.wide.s32 	%rd60, %r1526, 4;
	add.s64 	%rd61, %rd1, %rd60;
	st.global.u32 	[%rd61], %r595;
	ld.global.v2.u32 	{%r596, %r597}, [%rd2];
	shr.u32 	%r598, %r597, 2;
	xor.b32  	%r599, %r598, %r597;
	ld.global.v2.u32 	{%r600, %r601}, [%rd2+8];
	ld.global.v2.u32 	{%r602, %r603}, [%rd2+16];
	st.global.v2.u32 	[%rd2+8], {%r601, %r602};
	shl.b32 	%r604, %r603, 4;
	shl.b32 	%r605, %r599, 1;
	xor.b32  	%r606, %r605, %r604;
	xor.b32  	%r607, %r606, %r599;
	xor.b32  	%r608, %r607, %r603;
	st.global.v2.u32 	[%rd2+16], {%r603, %r608};
	add.s32 	%r609, %r596, 362437;
	st.global.v2.u32 	[%rd2], {%r609, %r600};
	add.s32 	%r610, %r608, %r609;
	cvt.rn.f32.u32 	%f22, %r610;
	fma.rn.f32 	%f23, %f22, 0f2F800000, 0f2F000000;
	mul.f32 	%f24, %f23, 0f40800000;
	cvt.rzi.s32.f32 	%r611, %f24;
	add.s32 	%r612, %r611, 1;
	mul.wide.s32 	%rd62, %r1525, 4;
	add.s64 	%rd63, %rd1, %rd62;
	st.global.u32 	[%rd63], %r612;
	ld.global.v2.u32 	{%r613, %r614}, [%rd2];
	shr.u32 	%r615, %r614, 2;
	xor.b32  	%r616, %r615, %r614;
	ld.global.v2.u32 	{%r617, %r618}, [%rd2+8];
	ld.global.v2.u32 	{%r619, %r620}, [%rd2+16];
	st.global.v2.u32 	[%rd2+8], {%r618, %r619};
	shl.b32 	%r621, %r620, 4;
	shl.b32 	%r622, %r616, 1;
	xor.b32  	%r623, %r622, %r621;
	xor.b32  	%r624, %r623, %r616;
	xor.b32  	%r625, %r624, %r620;
	st.global.v2.u32 	[%rd2+16], {%r620, %r625};
	add.s32 	%r626, %r613, 362437;
	st.global.v2.u32 	[%rd2], {%r626, %r617};
	add.s32 	%r627, %r625, %r626;
	cvt.rn.f32.u32 	%f25, %r627;
	fma.rn.f32 	%f26, %f25, 0f2F800000, 0f2F000000;
	mul.f32 	%f27, %f26, 0f40800000;
	cvt.rzi.s32.f32 	%r628, %f27;
	add.s32 	%r629, %r628, 1;
	mul.wide.s32 	%rd64, %r1523, 4;
	add.s64 	%rd65, %rd1, %rd64;
	st.global.u32 	[%rd65], %r629;
	ld.global.v2.u32 	{%r630, %r631}, [%rd2];
	shr.u32 	%r632, %r631, 2;
	xor.b32  	%r633, %r632, %r631;
	ld.global.v2.u32 	{%r634, %r635}, [%rd2+8];
	ld.global.v2.u32 	{%r636, %r637}, [%rd2+16];
	st.global.v2.u32 	[%rd2+8], {%r635, %r636};
	shl.b32 	%r638, %r637, 4;
	shl.b32 	%r639, %r633, 1;
	xor.b32  	%r640, %r639, %r638;
	xor.b32  	%r641, %r640, %r633;
	xor.b32  	%r642, %r641, %r637;
	st.global.v2.u32 	[%rd2+16], {%r637, %r642};
	add.s32 	%r643, %r630, 362437;
	st.global.v2.u32 	[%rd2], {%r643, %r634};
	add.s32 	%r644, %r642, %r643;
	cvt.rn.f32.u32 	%f28, %r644;
	fma.rn.f32 	%f29, %f28, 0f2F800000, 0f2F000000;
	mul.f32 	%f30, %f29, 0f40800000;
	cvt.rzi.s32.f32 	%r645, %f30;
	add.s32 	%r646, %r645, 1;
	mul.wide.s32 	%rd66, %r1519, 4;
	add.s64 	%rd67, %rd1, %rd66;
	st.global.u32 	[%rd67], %r646;
	ld.global.v2.u32 	{%r647, %r648}, [%rd2];
	shr.u32 	%r649, %r648, 2;
	xor.b32  	%r650, %r649, %r648;
	ld.global.v2.u32 	{%r651, %r652}, [%rd2+8];
	ld.global.v2.u32 	{%r653, %r654}, [%rd2+16];
	st.global.v2.u32 	[%rd2+8], {%r652, %r653};
	shl.b32 	%r655, %r654, 4;
	shl.b32 	%r656, %r650, 1;
	xor.b32  	%r657, %r656, %r655;
	xor.b32  	%r658, %r657, %r650;
	xor.b32  	%r659, %r658, %r654;
	st.global.v2.u32 	[%rd2+16], {%r654, %r659};
	add.s32 	%r660, %r647, 362437;
	st.global.v2.u32 	[%rd2], {%r660, %r651};
	add.s32 	%r661, %r659, %r660;
	cvt.rn.f32.u32 	%f31, %r661;
	fma.rn.f32 	%f32, %f31, 0f2F800000, 0f2F000000;
	mul.f32 	%f33, %f32, 0f40800000;
	cvt.rzi.s32.f32 	%r662, %f33;
	add.s32 	%r663, %r662, 1;
	mul.wide.s32 	%rd68, %r1513, 4;
	add.s64 	%rd69, %rd1, %rd68;
	st.global.u32 	[%rd69], %r663;
	ld.global.v2.u32 	{%r664, %r665}, [%rd2];
	shr.u32 	%r666, %r665, 2;
	xor.b32  	%r667, %r666, %r665;
	ld.global.v2.u32 	{%r668, %r669}, [%rd2+8];
	ld.global.v2.u32 	{%r670, %r671}, [%rd2+16];
	st.global.v2.u32 	[%rd2+8], {%r669, %r670};
	shl.b32 	%r672, %r671, 4;
	shl.b32 	%r673, %r667, 1;
	xor.b32  	%r674, %r673, %r672;
	xor.b32  	%r675, %r674, %r667;
	xor.b32  	%r676, %r675, %r671;
	st.global.v2.u32 	[%rd2+16], {%r671, %r676};
	add.s32 	%r677, %r664, 362437;
	st.global.v2.u32 	[%rd2], {%r677, %r668};
	add.s32 	%r678, %r676, %r677;
	cvt.rn.f32.u32 	%f34, %r678;
	fma.rn.f32 	%f35, %f34, 0f2F800000, 0f2F000000;
	mul.f32 	%f36, %f35, 0f40800000;
	cvt.rzi.s32.f32 	%r679, %f36;
	add.s32 	%r680, %r679, 1;
	mul.wide.s32 	%rd70, %r1505, 4;
	add.s64 	%rd71, %rd1, %rd70;
	st.global.u32 	[%rd71], %r680;
	bra.uni 	$L__BB5_137;
$L__BB5_102:
	setp.ne.s32 	%p102, %r307, 0;
	@%p102 bra 	$L__BB5_107;
	mov.b32 	%r1150, -3;
	st.global.u32 	[%rd9], %r1150;
	setp.ne.s32 	%p107, %r309, 1;
	@%p107 bra 	$L__BB5_105;
	ld.global.v2.u32 	{%r1259, %r1260}, [%rd2];
	shr.u32 	%r1261, %r1260, 2;
	xor.b32  	%r1262, %r1261, %r1260;
	ld.global.v2.u32 	{%r1263, %r1264}, [%rd2+8];
	ld.global.v2.u32 	{%r1265, %r1266}, [%rd2+16];
	st.global.v2.u32 	[%rd2+8], {%r1264, %r1265};
	shl.b32 	%r1267, %r1266, 4;
	shl.b32 	%r1268, %r1262, 1;
	xor.b32  	%r1269, %r1268, %r1267;
	xor.b32  	%r1270, %r1269, %r1262;
	xor.b32  	%r1271, %r1270, %r1266;
	st.global.v2.u32 	[%rd2+16], {%r1266, %r1271};
	add.s32 	%r1272, %r1259, 362437;
	st.global.v2.u32 	[%rd2], {%r1272, %r1263};
	add.s32 	%r1273, %r1271, %r1272;
	cvt.rn.f32.u32 	%f127, %r1273;
	fma.rn.f32 	%f128, %f127, 0f2F800000, 0f2F000000;
	mul.f32 	%f129, %f128, 0f40800000;
	cvt.rzi.s32.f32 	%r1274, %f129;
	add.s32 	%r1275, %r1274, 1;
	ld.shared.u32 	%r1276, [_ZZ21comprobarRompecabezasPiiiiiiS_iP17curandStateXORWOWE8list_pos];
	mul.wide.s32 	%rd159, %r1276, 4;
	add.s64 	%rd160, %rd1, %rd159;
	st.global.u32 	[%rd160], %r1275;
	ld.global.v2.u32 	{%r1277, %r1278}, [%rd2];
	shr.u32 	%r1279, %r1278, 2;
	xor.b32  	%r1280, %r1279, %r1278;
	ld.global.v2.u32 	{%r1281, %r1282}, [%rd2+8];
	ld.global.v2.u32 	{%r1283, %r1284}, [%rd2+16];
	st.global.v2.u32 	[%rd2+8], {%r1282, %r1283};
	shl.b32 	%r1285, %r1284, 4;
	shl.b32 	%r1286, %r1280, 1;
	xor.b32  	%r1287, %r1286, %r1285;
	xor.b32  	%r1288, %r1287, %r1280;
	xor.b32  	%r1289, %r1288, %r1284;
	st.global.v2.u32 	[%rd2+16], {%r1284, %r1289};
	add.s32 	%r1290, %r1277, 362437;
	st.global.v2.u32 	[%rd2], {%r1290, %r1281};
	add.s32 	%r1291, %r1289, %r1290;
	cvt.rn.f32.u32 	%f130, %r1291;
	fma.rn.f32 	%f131, %f130, 0f2F800000, 0f2F000000;
	mul.f32 	%f132, %f131, 0f40800000;
	cvt.rzi.s32.f32 	%r1292, %f132;
	add.s32 	%r1293, %r1292, 1;
	ld.shared.u32 	%r1294, [_ZZ21comprobarRompecabezasPiiiiiiS_iP17curandStateXORWOWE8list_pos+4];
	mul.wide.s32 	%rd161, %r1294, 4;
	add.s64 	%rd162, %rd1, %rd161;
	st.global.u32 	[%rd162], %r1293;
	ld.global.v2.u32 	{%r1295, %r1296}, [%rd2];
	shr.u32 	%r1297, %r1296, 2;
	xor.b32  	%r1298, %r1297, %r1296;
	ld.global.v2.u32 	{%r1299, %r1300}, [%rd2+8];
	ld.global.v2.u32 	{%r1301, %r1302}, [%rd2+16];
	st.global.v2.u32 	[%rd2+8], {%r1300, %r1301};
	shl.b32 	%r1303, %r1302, 4;
	shl.b32 	%r1304, %r1298, 1;
	xor.b32  	%r1305, %r1304, %r1303;
	xor.b32  	%r1306, %r1305, %r1298;
	xor.b32  	%r1307, %r1306, %r1302;
	st.global.v2.u32 	[%rd2+16], {%r1302, %r1307};
	add.s32 	%r1308, %r1295, 362437;
	st.global.v2.u32 	[%rd2], {%r1308, %r1299};
	add.s32 	%r1309, %r1307, %r1308;
	cvt.rn.f32.u32 	%f133, %r1309;
	fma.rn.f32 	%f134, %f133, 0f2F800000, 0f2F000000;
	mul.f32 	%f135, %f134, 0f40800000;
	cvt.rzi.s32.f32 	%r1310, %f135;
	add.s32 	%r1311, %r1310, 1;
	ld.shared.u32 	%r1312, [_ZZ21comprobarRompecabezasPiiiiiiS_iP17curandStateXORWOWE8list_pos+8];
	mul.wide.s32 	%rd163, %r1312, 4;
	add.s64 	%rd164, %rd1, %rd163;
	st.global.u32 	[%rd164], %r1311;
	ld.global.v2.u32 	{%r1313, %r1314}, [%rd2];
	shr.u32 	%r1315, %r1314, 2;
	xor.b32  	%r1316, %r1315, %r1314;
	ld.global.v2.u32 	{%r1317, %r1318}, [%rd2+8];
	ld.global.v2.u32 	{%r1319, %r1320}, [%rd2+16];
	st.global.v2.u32 	[%rd2+8], {%r1318, %r1319};
	shl.b32 	%r1321, %r1320, 4;
	shl.b32 	%r1322, %r1316, 1;
	xor.b32  	%r1323, %r1322, %r1321;
	xor.b32  	%r1324, %r1323, %r1316;
	xor.b32  	%r1325, %r1324, %r1320;
	st.global.v2.u32 	[%rd2+16], {%r1320, %r1325};
	add.s32 	%r1326, %r1313, 362437;
	st.global.v2.u32 	[%rd2], {%r1326, %r1317};
	add.s32 	%r1327, %r1325, %r1326;
	cvt.rn.f32.u32 	%f136, %r1327;
	fma.rn.f32 	%f137, %f136, 0f2F800000, 0f2F000000;
	mul.f32 	%f138, %f137, 0f40800000;
	cvt.rzi.s32.f32 	%r1328, %f138;
	add.s32 	%r1329, %r1328, 1;
	ld.shared.u32 	%r1330, [_ZZ21comprobarRompecabezasPiiiiiiS_iP17curandStateXORWOWE8list_pos+12];
	mul.wide.s32 	%rd165, %r1330, 4;
	add.s64 	%rd166, %rd1, %rd165;
	st.global.u32 	[%rd166], %r1329;
	ld.global.v2.u32 	{%r1331, %r1332}, [%rd2];
	shr.u32 	%r1333, %r1332, 2;
	xor.b32  	%r1334, %r1333, %r1332;
	ld.global.v2.u32 	{%r1335, %r1336}, [%rd2+8];
	ld.global.v2.u32 	{%r1337, %r1338}, [%rd2+16];
	st.global.v2.u32 	[%rd2+8], {%r1336, %r1337};
	shl.b32 	%r1339, %r1338, 4;
	shl.b32 	%r1340, %r1334, 1;
	xor.b32  	%r1341, %r1340, %r1339;
	xor.b32  	%r1342, %r1341, %r1334;
	xor.b32  	%r1343, %r1342, %r1338;
	st.global.v2.u32 	[%rd2+16], {%r1338, %r1343};
	add.s32 	%r1344, %r1331, 362437;
	st.global.v2.u32 	[%rd2], {%r1344, %r1335};
	add.s32 	%r1345, %r1343, %r1344;
	cvt.rn.f32.u32 	%f139, %r1345;
	fma.rn.f32 	%f140, %f139, 0f2F800000, 0f2F000000;
	mul.f32 	%f141, %f140, 0f40800000;
	cvt.rzi.s32.f32 	%r1346, %f141;
	add.s32 	%r1347, %r1346, 1;
	ld.shared.u32 	%r1348, [_ZZ21comprobarRompecabezasPiiiiiiS_iP17curandStateXORWOWE8list_pos+16];
	mul.wide.s32 	%rd167, %r1348, 4;
	add.s64 	%rd168, %rd1, %rd167;
	st.global.u32 	[%rd168], %r1347;
	ld.global.v2.u32 	{%r1349, %r1350}, [%rd2];
	shr.u32 	%r1351, %r1350, 2;
	xor.b32  	%r1352, %r1351, %r1350;
	ld.global.v2.u32 	{%r1353, %r1354}, [%rd2+8];
	ld.global.v2.u32 	{%r1355, %r1356}, [%rd2+16];
	st.global.v2.u32 	[%rd2+8], {%r1354, %r1355};
	shl.b32 	%r1357, %r1356, 4;
	shl.b32 	%r1358, %r1352, 1;
	xor.b32  	%r1359, %r1358, %r1357;
	xor.b32  	%r1360, %r1359, %r1352;
	xor.b32  	%r1361, %r1360, %r1356;
	st.global.v2.u32 	[%rd2+16], {%r1356, %r1361};
	add.s32 	%r1362, %r1349, 362437;
	st.global.v2.u32 	[%rd2], {%r1362, %r1353};
	add.s32 	%r1363, %r1361, %r1362;
	cvt.rn.f32.u32 	%f142, %r1363;
	fma.rn.f32 	%f143, %f142, 0f2F800000, 0f2F000000;
	mul.f32 	%f144, %f143, 0f40800000;
	cvt.rzi.s32.f32 	%r1364, %f144;
	add.s32 	%r1365, %r1364, 1;
	ld.shared.u32 	%r1366, [_ZZ21comprobarRompecabezasPiiiiiiS_iP17curandStateXORWOWE8list_pos+20];
	mul.wide.s32 	%rd169, %r1366, 4;
	add.s64 	%rd170, %rd1, %rd169;
	st.global.u32 	[%rd170], %r1365;
	bra.uni 	$L__BB5_106;
$L__BB5_105:
	ld.global.v2.u32 	{%r1151, %r1152}, [%rd2];
	shr.u32 	%r1153, %r1152, 2;
	xor.b32  	%r1154, %r1153, %r1152;
	ld.global.v2.u32 	{%r1155, %r1156}, [%rd2+8];
	ld.global.v2.u32 	{%r1157, %r1158}, [%rd2+16];
	st.global.v2.u32 	[%rd2+8], {%r1156, %r1157};
	shl.b32 	%r1159, %r1158, 4;
	shl.b32 	%r1160, %r1154, 1;
	xor.b32  	%r1161, %r1160, %r1159;
	xor.b32  	%r1162, %r1161, %r1154;
	xor.b32  	%r1163, %r1162, %r1158;
	st.global.v2.u32 	[%rd2+16], {%r1158, %r1163};
	add.s32 	%r1164, %r1151, 362437;
	st.global.v2.u32 	[%rd2], {%r1164, %r1155};
	add.s32 	%r1165, %r1163, %r1164;
	cvt.rn.f32.u32 	%f109, %r1165;
	fma.rn.f32 	%f110, %f109, 0f2F800000, 0f2F000000;
	mul.f32 	%f111, %f110, 0f40C00000;
	cvt.rzi.s32.f32 	%r1166, %f111;
	add.s32 	%r1167, %r1166, 1;
	ld.shared.u32 	%r1168, [_ZZ21comprobarRompecabezasPiiiiiiS_iP17curandStateXORWOWE8list_pos];
	mul.wide.s32 	%rd147, %r1168, 4;
	add.s64 	%rd148, %rd1, %rd147;
	st.global.u32 	[%rd148], %r1167;
	ld.global.v2.u32 	{%r1169, %r1170}, [%rd2];
	shr.u32 	%r1171, %r1170, 2;
	xor.b32  	%r1172, %r1171, %r1170;
	ld.global.v2.u32 	{%r1173, %r1174}, [%rd2+8];
	ld.global.v2.u32 	{%r1175, %r1176}, [%rd2+16];
	st.global.v2.u32 	[%rd2+8], {%r1174, %r1175};
	shl.b32 	%r1177, %r1176, 4;
	shl.b32 	%r1178, %r1172, 1;
	xor.b32  	%r1179, %r1178, %r1177;
	xor.b32  	%r1180, %r1179, %r1172;
	xor.b32  	%r1181, %r1180, %r1176;
	st.global.v2.u32 	[%rd2+16], {%r1176, %r1181};
	add.s32 	%r1182, %r1169, 362437;
	st.global.v2.u32 	[%rd2], {%r1182, %r1173};
	add.s32 	%r1183, %r1181, %r1182;
	cvt.rn.f32.u32 	%f112, %r1183;
	fma.rn.f32 	%f113, %f112, 0f2F800000, 0f2F000000;
	mul.f32 	%f114, %f113, 0f40C00000;
	cvt.rzi.s32.f32 	%r1184, %f114;
	add.s32 	%r1185, %r1184, 1;
	ld.shared.u32 	%r1186, [_ZZ21comprobarRompecabezasPiiiiiiS_iP17curandStateXORWOWE8list_pos+4];
	mul.wide.s32 	%rd149, %r1186, 4;
	add.s64 	%rd150, %rd1, %rd149;
	st.global.u32 	[%rd150], %r1185;
	ld.global.v2.u32 	{%r1187, %r1188}, [%rd2];
	shr.u32 	%r1189, %r1188, 2;
	xor.b32  	%r1190, %r1189, %r1188;
	ld.global.v2.u32 	{%r1191, %r1192}, [%rd2+8];
	ld.global.v2.u32 	{%r1193, %r1194}, [%rd2+16];
	st.global.v2.u32 	[%rd2+8], {%r1192, %r1193};
	shl.b32 	%r1195, %r1194, 4;
	shl.b32 	%r1196, %r1190, 1;
	xor.b32  	%r1197, %r1196, %r1195;
	xor.b32  	%r1198, %r1197, %r1190;
	xor.b32  	%r1199, %r1198, %r1194;
	st.global.v2.u32 	[%rd2+16], {%r1194, %r1199};
	add.s32 	%r1200, %r1187, 362437;
	st.global.v2.u32 	[%rd2], {%r1200, %r1191};
	add.s32 	%r1201, %r1199, %r1200;
	cvt.rn.f32.u32 	%f115, %r1201;
	fma.rn.f32 	%f116, %f115, 0f2F800000, 0f2F000000;
	mul.f32 	%f117, %f116, 0f40C00000;
	cvt.rzi.s32.f32 	%r1202, %f117;
	add.s32 	%r1203, %r1202, 1;
	ld.shared.u32 	%r1204, [_ZZ21comprobarRompecabezasPiiiiiiS_iP17curandStateXORWOWE8list_pos+8];
	mul.wide.s32 	%rd151, %r1204, 4;
	add.s64 	%rd152, %rd1, %rd151;
	st.global.u32 	[%rd152], %r1203;
	ld.global.v2.u32 	{%r1205, %r1206}, [%rd2];
	shr.u32 	%r1207, %r1206, 2;
	xor.b32  	%r1208, %r1207, %r1206;
	ld.global.v2.u32 	{%r1209, %r1210}, [%rd2+8];
	ld.global.v2.u32 	{%r1211, %r1212}, [%rd2+16];
	st.global.v2.u32 	[%rd2+8], {%r1210, %r1211};
	shl.b32 	%r1213, %r1212, 4;
	shl.b32 	%r1214, %r1208, 1;
	xor.b32  	%r1215, %r1214, %r1213;
	xor.b32  	%r1216, %r1215, %r1208;
	xor.b32  	%r1217, %r1216, %r1212;
	st.global.v2.u32 	[%rd2+16], {%r1212, %r1217};
	add.s32 	%r1218, %r1205, 362437;
	st.global.v2.u32 	[%rd2], {%r1218, %r1209};
	add.s32 	%r1219, %r1217, %r1218;
	cvt.rn.f32.u32 	%f118, %r1219;
	fma.rn.f32 	%f119, %f118, 0f2F800000, 0f2F000000;
	mul.f32 	%f120, %f119, 0f40C00000;
	cvt.rzi.s32.f32 	%r1220, %f120;
	add.s32 	%r1221, %r1220, 1;
	ld.shared.u32 	%r1222, [_ZZ21comprobarRompecabezasPiiiiiiS_iP17curandStateXORWOWE8list_pos+12];
	mul.wide.s32 	%rd153, %r1222, 4;
	add.s64 	%rd154, %rd1, %rd153;
	st.global.u32 	[%rd154], %r1221;
	ld.global.v2.u32 	{%r1223, %r1224}, [%rd2];
	shr.u32 	%r1225, %r1224, 2;
	xor.b32  	%r1226, %r1225, %r1224;
	ld.global.v2.u32 	{%r1227, %r1228}, [%rd2+8];
	ld.global.v2.u32 	{%r1229, %r1230}, [%rd2+16];
	st.global.v2.u32 	[%rd2+8], {%r1228, %r1229};
	shl.b32 	%r1231, %r1230, 4;
	shl.b32 	%r1232, %r1226, 1;
	xor.b32  	%r1233, %r1232, %r1231;
	xor.b32  	%r1234, %r1233, %r1226;
	xor.b32  	%r1235, %r1234, %r1230;
	st.global.v2.u32 	[%rd2+16], {%r1230, %r1235};
	add.s32 	%r1236, %r1223, 362437;
	st.global.v2.u32 	[%rd2], {%r1236, %r1227};
	add.s32 	%r1237, %r1235, %r1236;
	cvt.rn.f32.u32 	%f121, %r1237;
	fma.rn.f32 	%f122, %f121, 0f2F800000, 0f2F000000;
	mul.f32 	%f123, %f122, 0f40C00000;
	cvt.rzi.s32.f32 	%r1238, %f123;
	add.s32 	%r1239, %r1238, 1;
	ld.shared.u32 	%r1240, [_ZZ21comprobarRompecabezasPiiiiiiS_iP17curandStateXORWOWE8list_pos+16];
	mul.wide.s32 	%rd155, %r1240, 4;
	add.s64 	%rd156, %rd1, %rd155;
	st.global.u32 	[%rd156], %r1239;
	ld.global.v2.u32 	{%r1241, %r1242}, [%rd2];
	shr.u32 	%r1243, %r1242, 2;
	xor.b32  	%r1244, %r1243, %r1242;
	ld.global.v2.u32 	{%r1245, %r1246}, [%rd2+8];
	ld.global.v2.u32 	{%r1247, %r1248}, [%rd2+16];
	st.global.v2.u32 	[%rd2+8], {%r1246, %r1247};
	shl.b32 	%r1249, %r1248, 4;
	shl.b32 	%r1250, %r1244, 1;
	xor.b32  	%r1251, %r1250, %r1249;
	xor.b32  	%r1252, %r1251, %r1244;
	xor.b32  	%r1253, %r1252, %r1248;
	st.global.v2.u32 	[%rd2+16], {%r1248, %r1253};
	add.s32 	%r1254, %r1241, 362437;
	st.global.v2.u32 	[%rd2], {%r1254, %r1245};
	add.s32 	%r1255, %r1253, %r1254;
	cvt.rn.f32.u32 	%f124, %r1255;
	fma.rn.f32 	%f125, %f124, 0f2F800000, 0f2F000000;
	mul.f32 	%f126, %f125, 0f40C00000;
	cvt.rzi.s32.f32 	%r1256, %f126;
	add.s32 	%r1257, %r1256, 1;
	ld.shared.u32 	%r1258, [_ZZ21comprobarRompecabezasPiiiiiiS_iP17curandStateXORWOWE8list_pos+20];
	mul.wide.s32 	%rd157, %r1258, 4;
	add.s64 	%rd158, %rd1, %rd157;
	st.global.u32 	[%rd158], %r1257;
$L__BB5_106:
	bar.sync 	0;
	bra.uni 	$L__BB5_114;
$L__BB5_107:
	mov.b32 	%r903, -3;
	st.global.u32 	[%rd9], %r903;
	setp.lt.s32 	%p103, %r307, 1;
	@%p103 bra 	$L__BB5_114;
	add.s32 	%r203, %r2, %r305;
	neg.s32 	%r1475, %r307;
	neg.s32 	%r1474, %r305;
	mul.wide.s32 	%rd106, %r305, 4;
$L__BB5_109:
	ld.shared.u32 	%r904, [_ZZ21comprobarRompecabezasPiiiiiiS_iP17curandStateXORWOWE8list_pos];
	add.s32 	%r905, %r1474, %r904;
	mul.wide.s32 	%rd104, %r905, 4;
	add.s64 	%rd105, %rd1, %rd104;
	ld.global.u32 	%r906, [%rd105];
	add.s64 	%rd107, %rd105, %rd106;
	st.global.u32 	[%rd107], %r906;
	ld.shared.u32 	%r907, [_ZZ21comprobarRompecabezasPiiiiiiS_iP17curandStateXORWOWE8list_pos+4];
	add.s32 	%r908, %r1474, %r907;
	mul.wide.s32 	%rd108, %r908, 4;
	add.s64 	%rd109, %rd1, %rd108;
	ld.global.u32 	%r909, [%rd109];
	add.s64 	%rd110, %rd109, %rd106;
	st.global.u32 	[%rd110], %r909;
	ld.shared.u32 	%r910, [_ZZ21comprobarRompecabezasPiiiiiiS_iP17curandStateXORWOWE8list_pos+8];
	add.s32 	%r911, %r1474, %r910;
	mul.wide.s32 	%rd111, %r911, 4;
	add.s64 	%rd112, %rd1, %rd111;
	ld.global.u32 	%r912, [%rd112];
	add.s64 	%rd113, %rd112, %rd106;
	st.global.u32 	[%rd113], %r912;
	ld.shared.u32 	%r913, [_ZZ21comprobarRompecabezasPiiiiiiS_iP17curandStateXORWOWE8list_pos+12];
	add.s32 	%r914, %r1474, %r913;
	mul.wide.s32 	%rd114, %r914, 4;
	add.s64 	%rd115, %rd1, %rd114;
	ld.global.u32 	%r915, [%rd115];
	add.s64 	%rd116, %rd115, %rd106;
	st.global.u32 	[%rd116], %r915;
	ld.shared.u32 	%r916, [_ZZ21comprobarRompecabezasPiiiiiiS_iP17curandStateXORWOWE8list_pos+16];
	add.s32 	%r917, %r1474, %r916;
	mul.wide.s32 	%rd117, %r917, 4;
	add.s64 	%rd118, %rd1, %rd117;
	ld.global.u32 	%r918, [%rd118];
	add.s64 	%rd119, %rd118, %rd106;
	st.global.u32 	[%rd119], %r918;
	ld.shared.u32 	%r919, [_ZZ21comprobarRompecabezasPiiiiiiS_iP17curandStateXORWOWE8list_pos+20];
	add.s32 	%r920, %r1474, %r919;
	mul.wide.s32 	%rd120, %r920, 4;
	add.s64 	%rd121, %rd1, %rd120;
	ld.global.u32 	%r921, [%rd121];
	add.s64 	%rd122, %rd121, %rd106;
	st.global.u32 	[%rd122], %r921;
	bar.sync 	0;
	setp.ne.s32 	%p104, %r1475, -1;
	@%p104 bra 	$L__BB5_113;
	setp.ne.s32 	%p105, %r309, 1;
	@%p105 bra 	$L__BB5_112;
	ld.global.v2.u32 	{%r1036, %r1037}, [%rd2];
	shr.u32 	%r1038, %r1037, 2;
	xor.b32  	%r1039, %r1038, %r1037;
	ld.global.v2.u32 	{%r1040, %r1041}, [%rd2+8];
	ld.global.v2.u32 	{%r1042, %r1043}, [%rd2+16];
	st.global.v2.u32 	[%rd2+8], {%r1041, %r1042};
	shl.b32 	%r1044, %r1043, 4;
	shl.b32 	%r1045, %r1039, 1;
	xor.b32  	%r1046, %r1045, %r1044;
	xor.b32  	%r1047, %r1046, %r1039;
	xor.b32  	%r1048, %r1047, %r1043;
	st.global.v2.u32 	[%rd2+16], {%r1043, %r1048};
	add.s32 	%r1049, %r1036, 362437;
	st.global.v2.u32 	[%rd2], {%r1049, %r1040};
	add.s32 	%r1050, %r1048, %r1049;
	cvt.rn.f32.u32 	%f91, %r1050;
	fma.rn.f32 	%f92, %f91, 0f2F800000, 0f2F000000;
	mul.f32 	%f93, %f92, 0f40800000;
	cvt.rzi.s32.f32 	%r1051, %f93;
	add.s32 	%r1052, %r1051, 1;
	ld.shared.u32 	%r1053, [_ZZ21comprobarRompecabezasPiiiiiiS_iP17curandStateXORWOWE8list_pos];
	sub.s32 	%r1054, %r1053, %r203;
	mul.wide.s32 	%rd135, %r1054, 4;
	add.s64 	%rd136, %rd1, %rd135;
	st.global.u32 	[%rd136], %r1052;
	ld.global.v2.u32 	{%r1055, %r1056}, [%rd2];
	shr.u32 	%r1057, %r1056, 2;
	xor.b32  	%r1058, %r1057, %r1056;
	ld.global.v2.u32 	{%r1059, %r1060}, [%rd2+8];
	ld.global.v2.u32 	{%r1061, %r1062}, [%rd2+16];
	st.global.v2.u32 	[%rd2+8], {%r1060, %r1061};
	shl.b32 	%r1063, %r1062, 4;
	shl.b32 	%r1064, %r1058, 1;
	xor.b32  	%r1065, %r1064, %r1063;
	xor.b32  	%r1066, %r1065, %r1058;
	xor.b32  	%r1067, %r1066, %r1062;
	st.global.v2.u32 	[%rd2+16], {%r1062, %r1067};
	add.s32 	%r1068, %r1055, 362437;
	st.global.v2.u32 	[%rd2], {%r1068, %r1059};
	add.s32 	%r1069, %r1067, %r1068;
	cvt.rn.f32.u32 	%f94, %r1069;
	fma.rn.f32 	%f95, %f94, 0f2F800000, 0f2F000000;
	mul.f32 	%f96, %f95, 0f40800000;
	cvt.rzi.s32.f32 	%r1070, %f96;
	add.s32 	%r1071, %r1070, 1;
	ld.shared.u32 	%r1072, [_ZZ21comprobarRompecabezasPiiiiiiS_iP17curandStateXORWOWE8list_pos+4];
	sub.s32 	%r1073, %r1072, %r203;
	mul.wide.s32 	%rd137, %r1073, 4;
	add.s64 	%rd138, %rd1, %rd137;
	st.global.u32 	[%rd138], %r1071;
	ld.global.v2.u32 	{%r1074, %r1075}, [%rd2];
	shr.u32 	%r1076, %r1075, 2;
	xor.b32  	%r1077, %r1076, %r1075;
	ld.global.v2.u32 	{%r1078, %r1079}, [%rd2+8];
	ld.global.v2.u32 	{%r1080, %r1081}, [%rd2+16];
	st.global.v2.u32 	[%rd2+8], {%r1079, %r1080};
	shl.b32 	%r1082, %r1081, 4;
	shl.b32 	%r1083, %r1077, 1;
	xor.b32  	%r1084, %r1083, %r1082;
	xor.b32  	%r1085, %r1084, %r1077;
	xor.b32  	%r1086, %r1085, %r1081;
	st.global.v2.u32 	[%rd2+16], {%r1081, %r1086};
	add.s32 	%r1087, %r1074, 362437;
	st.global.v2.u32 	[%rd2], {%r1087, %r1078};
	add.s32 	%r1088, %r1086, %r1087;
	cvt.rn.f32.u32 	%f97, %r1088;
	fma.rn.f32 	%f98, %f97, 0f2F800000, 0f2F000000;
	mul.f32 	%f99, %f98, 0f40800000;
	cvt.rzi.s32.f32 	%r1089, %f99;
	add.s32 	%r1090, %r1089, 1;
	ld.shared.u32 	%r1091, [_ZZ21comprobarRompecabezasPiiiiiiS_iP17curandStateXORWOWE8list_pos+8];
	sub.s32 	%r1092, %r1091, %r203;
	mul.wide.s32 	%rd139, %r1092, 4;
	add.s64 	%rd140, %rd1, %rd139;
	st.global.u32 	[%rd140], %r1090;
	ld.global.v2.u32 	{%r1093, %r1094}, [%rd2];
	shr.u32 	%r1095, %r1094, 2;
	xor.b32  	%r1096, %r1095, %r1094;
	ld.global.v2.u32 	{%r1097, %r1098}, [%rd2+8];
	ld.global.v2.u32 	{%r1099, %r1100}, [%rd2+16];
	st.global.v2.u32 	[%rd2+8], {%r1098, %r1099};
	shl.b32 	%r1101, %r1100, 4;
	shl.b32 	%r1102, %r1096, 1;
	xor.b32  	%r1103, %r1102, %r1101;
	xor.b32  	%r1104, %r1103, %r1096;
	xor.b32  	%r1105, %r1104, %r1100;
	st.global.v2.u32 	[%rd2+16], {%r1100, %r1105};
	add.s32 	%r1106, %r1093, 362437;
	st.global.v2.u32 	[%rd2], {%r1106, %r1097};
	add.s32 	%r1107, %r1105, %r1106;
	cvt.rn.f32.u32 	%f100, %r1107;
	fma.rn.f32 	%f101, %f100, 0f2F800000, 0f2F000000;
	mul.f32 	%f102, %f101, 0f40800000;
	cvt.rzi.s32.f32 	%r1108, %f102;
	add.s32 	%r1109, %r1108, 1;
	ld.shared.u32 	%r1110, [_ZZ21comprobarRompecabezasPiiiiiiS_iP17curandStateXORWOWE8list_pos+12];
	sub.s32 	%r1111, %r1110, %r203;
	mul.wide.s32 	%rd141, %r1111, 4;
	add.s64 	%rd142, %rd1, %rd141;
	st.global.u32 	[%rd142], %r1109;
	ld.global.v2.u32 	{%r1112, %r1113}, [%rd2];
	shr.u32 	%r1114, %r1113, 2;
	xor.b32  	%r1115, %r1114, %r1113;
	ld.global.v2.u32 	{%r1116, %r1117}, [%rd2+8];
	ld.global.v2.u32 	{%r1118, %r1119}, [%rd2+16];
	st.global.v2.u32 	[%rd2+8], {%r1117, %r1118};
	shl.b32 	%r1120, %r1119, 4;
	shl.b32 	%r1121, %r1115, 1;
	xor.b32  	%r1122, %r1121, %r1120;
	xor.b32  	%r1123, %r1122, %r1115;
	xor.b32  	%r1124, %r1123, %r1119;
	st.global.v2.u32 	[%rd2+16], {%r1119, %r1124};
	add.s32 	%r1125, %r1112, 362437;
	st.global.v2.u32 	[%rd2], {%r1125, %r1116};
	add.s32 	%r1126, %r1124, %r1125;
	cvt.rn.f32.u32 	%f103, %r1126;
	fma.rn.f32 	%f104, %f103, 0f2F800000, 0f2F000000;
	mul.f32 	%f105, %f104, 0f40800000;
	cvt.rzi.s32.f32 	%r1127, %f105;
	add.s32 	%r1128, %r1127, 1;
	ld.shared.u32 	%r1129, [_ZZ21comprobarRompecabezasPiiiiiiS_iP17curandStateXORWOWE8list_pos+16];
	sub.s32 	%r1130, %r1129, %r203;
	mul.wide.s32 	%rd143, %r1130, 4;
	add.s64 	%rd144, %rd1, %rd143;
	st.global.u32 	[%rd144], %r1128;
	ld.global.v2.u32 	{%r1131, %r1132}, [%rd2];
	shr.u32 	%r1133, %r1132, 2;
	xor.b32  	%r1134, %r1133, %r1132;
	ld.global.v2.u32 	{%r1135, %r1136}, [%rd2+8];
	ld.global.v2.u32 	{%r1137, %r1138}, [%rd2+16];
	st.global.v2.u32 	[%rd2+8], {%r1136, %r1137};
	shl.b32 	%r1139, %r1138, 4;
	shl.b32 	%r1140, %r1134, 1;
	xor.b32  	%r1141, %r1140, %r1139;
	xor.b32  	%r1142, %r1141, %r1134;
	xor.b32  	%r1143, %r1142, %r1138;
	st.global.v2.u32 	[%rd2+16], {%r1138, %r1143};
	add.s32 	%r1144, %r1131, 362437;
	st.global.v2.u32 	[%rd2], {%r1144, %r1135};
	add.s32 	%r1145, %r1143, %r1144;
	cvt.rn.f32.u32 	%f106, %r1145;
	fma.rn.f32 	%f107, %f106, 0f2F800000, 0f2F000000;
	mul.f32 	%f108, %f107, 0f40800000;
	cvt.rzi.s32.f32 	%r1146, %f108;
	add.s32 	%r1147, %r1146, 1;
	ld.shared.u32 	%r1148, [_ZZ21comprobarRompecabezasPiiiiiiS_iP17curandStateXORWOWE8list_pos+20];
	sub.s32 	%r1149, %r1148, %r203;
	mul.wide.s32 	%rd145, %r1149, 4;
	add.s64 	%rd146, %rd1, %rd145;
	st.global.u32 	[%rd146], %r1147;
	bra.uni 	$L__BB5_113;
$L__BB5_112:
	ld.global.v2.u32 	{%r922, %r923}, [%rd2];
	shr.u32 	%r924, %r923, 2;
	xor.b32  	%r925, %r924, %r923;
	ld.global.v2.u32 	{%r926, %r927}, [%rd2+8];
	ld.global.v2.u32 	{%r928, %r929}, [%rd2+16];
	st.global.v2.u32 	[%rd2+8], {%r927, %r928};
	shl.b32 	%r930, %r929, 4;
	shl.b32 	%r931, %r925, 1;
	xor.b32  	%r932, %r931, %r930;
	xor.b32  	%r933, %r932, %r925;
	xor.b32  	%r934, %r933, %r929;
	st.global.v2.u32 	[%rd2+16], {%r929, %r934};
	add.s32 	%r935, %r922, 362437;
	st.global.v2.u32 	[%rd2], {%r935, %r926};
	add.s32 	%r936, %r934, %r935;
	cvt.rn.f32.u32 	%f73, %r936;
	fma.rn.f32 	%f74, %f73, 0f2F800000, 0f2F000000;
	mul.f32 	%f75, %f74, 0f40C00000;
	cvt.rzi.s32.f32 	%r937, %f75;
	add.s32 	%r938, %r937, 1;
	ld.shared.u32 	%r939, [_ZZ21comprobarRompecabezasPiiiiiiS_iP17curandStateXORWOWE8list_pos];
	sub.s32 	%r940, %r939, %r203;
	mul.wide.s32 	%rd123, %r940, 4;
	add.s64 	%rd124, %rd1, %rd123;
	st.global.u32 	[%rd124], %r938;
	ld.global.v2.u32 	{%r941, %r942}, [%rd2];
	shr.u32 	%r943, %r942, 2;
	xor.b32  	%r944, %r943, %r942;
	ld.global.v2.u32 	{%r945, %r946}, [%rd2+8];
	ld.global.v2.u32 	{%r947, %r948}, [%rd2+16];
	st.global.v2.u32 	[%rd2+8], {%r946, %r947};
	shl.b32 	%r949, %r948, 4;
	shl.b32 	%r950, %r944, 1;
	xor.b32  	%r951, %r950, %r949;
	xor.b32  	%r952, %r951, %r944;
	xor.b32  	%r953, %r952, %r948;
	st.global.v2.u32 	[%rd2+16], {%r948, %r953};
	add.s32 	%r954, %r941, 362437;
	st.global.v2.u32 	[%rd2], {%r954, %r945};
	add.s32 	%r955, %r953, %r954;
	cvt.rn.f32.u32 	%f76, %r955;
	fma.rn.f32 	%f77, %f76, 0f2F800000, 0f2F000000;
	mul.f32 	%f78, %f77, 0f40C00000;
	cvt.rzi.s32.f32 	%r956, %f78;
	add.s32 	%r957, %r956, 1;
	ld.shared.u32 	%r958, [_ZZ21comprobarRompecabezasPiiiiiiS_iP17curandStateXORWOWE8list_pos+4];
	sub.s32 	%r959, %r958, %r203;
	mul.wide.s32 	%rd125, %r959, 4;
	add.s64 	%rd126, %rd1, %rd125;
	st.global.u32 	[%rd126], %r957;
	ld.global.v2.u32 	{%r960, %r961}, [%rd2];
	shr.u32 	%r962, %r961, 2;
	xor.b32  	%r963, %r962, %r961;
	ld.global.v2.u32 	{%r964, %r965}, [%rd2+8];
	ld.global.v2.u32 	{%r966, %r967}, [%rd2+16];
	st.global.v2.u32 	[%rd2+8], {%r965, %r966};
	shl.b32 	%r968, %r967, 4;
	shl.b32 	%r969, %r963, 1;
	xor.b32  	%r970, %r969, %r968;
	xor.b32  	%r971, %r970, %r963;
	xor.b32  	%r972, %r971, %r967;
	st.global.v2.u32 	[%rd2+16], {%r967, %r972};
	add.s32 	%r973, %r960, 362437;
	st.global.v2.u32 	[%rd2], {%r973, %r964};
	add.s32 	%r974, %r972, %r973;
	cvt.rn.f32.u32 	%f79, %r974;
	fma.rn.f32 	%f80, %f79, 0f2F800000, 0f2F000000;
	mul.f32 	%f81, %f80, 0f40C00000;
	cvt.rzi.s32.f32 	%r975, %f81;
	add.s32 	%r976, %r975, 1;
	ld.shared.u32 	%r977, [_ZZ21comprobarRompecabezasPiiiiiiS_iP17curandStateXORWOWE8list_pos+8];
	sub.s32 	%r978, %r977, %r203;
	mul.wide.s32 	%rd127, %r978, 4;
	add.s64 	%rd128, %rd1, %rd127;
	st.global.u32 	[%rd128], %r976;
	ld.global.v2.u32 	{%r979, %r980}, [%rd2];
	shr.u32 	%r981, %r980, 2;
	xor.b32  	%r982, %r981, %r980;
	ld.global.v2.u32 	{%r983, %r984}, [%rd2+8];
	ld.global.v2.u32 	{%r985, %r986}, [%rd2+16];
	st.global.v2.u32 	[%rd2+8], {%r984, %r985};
	shl.b32 	%r987, %r986, 4;
	shl.b32 	%r988, %r982, 1;
	xor.b32  	%r989, %r988, %r987;
	xor.b32  	%r990, %r989, %r982;
	xor.b32  	%r991, %r990, %r986;
	st.global.v2.u32 	[%rd2+16], {%r986, %r991};
	add.s32 	%r992, %r979, 362437;
	st.global.v2.u32 	[%rd2], {%r992, %r983};
	add.s32 	%r993, %r991, %r992;
	cvt.rn.f32.u32 	%f82, %r993;
	fma.rn.f32 	%f83, %f82, 0f2F800000, 0f2F000000;
	mul.f32 	%f84, %f83, 0f40C00000;
	cvt.rzi.s32.f32 	%r994, %f84;
	add.s32 	%r995, %r994, 1;
	ld.shared.u32 	%r996, [_ZZ21comprobarRompecabezasPiiiiiiS_iP17curandStateXORWOWE8list_pos+12];
	sub.s32 	%r997, %r996, %r203;
	mul.wide.s32 	%rd129, %r997, 4;
	add.s64 	%rd130, %rd1, %rd129;
	st.global.u32 	[%rd130], %r995;
	ld.global.v2.u32 	{%r998, %r999}, [%rd2];
	shr.u32 	%r1000, %r999, 2;
	xor.b32  	%r1001, %r1000, %r999;
	ld.global.v2.u32 	{%r1002, %r1003}, [%rd2+8];
	ld.global.v2.u32 	{%r1004, %r1005}, [%rd2+16];
	st.global.v2.u32 	[%rd2+8], {%r1003, %r1004};
	shl.b32 	%r1006, %r1005, 4;
	shl.b32 	%r1007, %r1001, 1;
	xor.b32  	%r1008, %r1007, %r1006;
	xor.b32  	%r1009, %r1008, %r1001;
	xor.b32  	%r1010, %r1009, %r1005;
	st.global.v2.u32 	[%rd2+16], {%r1005, %r1010};
	add.s32 	%r1011, %r998, 362437;
	st.global.v2.u32 	[%rd2], {%r1011, %r1002};
	add.s32 	%r1012, %r1010, %r1011;
	cvt.rn.f32.u32 	%f85, %r1012;
	fma.rn.f32 	%f86, %f85, 0f2F800000, 0f2F000000;
	mul.f32 	%f87, %f86, 0f40C00000;
	cvt.rzi.s32.f32 	%r1013, %f87;
	add.s32 	%r1014, %r1013, 1;
	ld.shared.u32 	%r1015, [_ZZ21comprobarRompecabezasPiiiiiiS_iP17curandStateXORWOWE8list_pos+16];
	sub.s32 	%r1016, %r1015, %r203;
	mul.wide.s32 	%rd131, %r1016, 4;
	add.s64 	%rd132, %rd1, %rd131;
	st.global.u32 	[%rd132], %r1014;
	ld.global.v2.u32 	{%r1017, %r1018}, [%rd2];
	shr.u32 	%r1019, %r1018, 2;
	xor.b32  	%r1020, %r1019, %r1018;
	ld.global.v2.u32 	{%r1021, %r1022}, [%rd2+8];
	ld.global.v2.u32 	{%r1023, %r1024}, [%rd2+16];
	st.global.v2.u32 	[%rd2+8], {%r1022, %r1023};
	shl.b32 	%r1025, %r1024, 4;
	shl.b32 	%r1026, %r1020, 1;
	xor.b32  	%r1027, %r1026, %r1025;
	xor.b32  	%r1028, %r1027, %r1020;
	xor.b32  	%r1029, %r1028, %r1024;
	st.global.v2.u32 	[%rd2+16], {%r1024, %r1029};
	add.s32 	%r1030, %r1017, 362437;
	st.global.v2.u32 	[%rd2], {%r1030, %r1021};
	add.s32 	%r1031, %r1029, %r1030;
	cvt.rn.f32.u32 	%f88, %r1031;
	fma.rn.f32 	%f89, %f88, 0f2F800000, 0f2F000000;
	mul.f32 	%f90, %f89, 0f40C00000;
	cvt.rzi.s32.f32 	%r1032, %f90;
	add.s32 	%r1033, %r1032, 1;
	ld.shared.u32 	%r1034, [_ZZ21comprobarRompecabezasPiiiiiiS_iP17curandStateXORWOWE8list_pos+20];
	sub.s32 	%r1035, %r1034, %r203;
	mul.wide.s32 	%rd133, %r1035, 4;
	add.s64 	%rd134, %rd1, %rd133;
	st.global.u32 	[%rd134], %r1033;
$L__BB5_113:
	bar.sync 	0;
	add.s32 	%r1475, %r1475, 1;
	sub.s32 	%r1474, %r1474, %r305;
	setp.ne.s32 	%p106, %r1475, 0;
	@%p106 bra 	$L__BB5_109;
$L__BB5_114:
	ld.global.u32 	%r1367, [%rd10];
	add.s32 	%r1368, %r1367, 1;
	st.global.u32 	[%rd10], %r1368;
	bra.uni 	$L__BB5_138;
$L__BB5_115:
	ld.global.v2.u32 	{%r477, %r478}, [%rd2];
	shr.u32 	%r479, %r478, 2;
	xor.b32  	%r480, %r479, %r478;
	ld.global.v2.u32 	{%r481, %r482}, [%rd2+8];
	ld.global.v2.u32 	{%r483, %r484}, [%rd2+16];
	st.global.v2.u32 	[%rd2+8], {%r482, %r483};
	shl.b32 	%r485, %r484, 4;
	shl.b32 	%r486, %r480, 1;
	xor.b32  	%r487, %r486, %r485;
	xor.b32  	%r488, %r487, %r480;
	xor.b32  	%r489, %r488, %r484;
	st.global.v2.u32 	[%rd2+16], {%r484, %r489};
	add.s32 	%r490, %r477, 362437;
	st.global.v2.u32 	[%rd2], {%r490, %r481};
	add.s32 	%r491, %r489, %r490;
	cvt.rn.f32.u32 	%f1, %r491;
	fma.rn.f32 	%f2, %f1, 0f2F800000, 0f2F000000;
	mul.f32 	%f3, %f2, 0f40C00000;
	cvt.rzi.s32.f32 	%r492, %f3;
	add.s32 	%r493, %r492, 1;
	mul.wide.s32 	%rd48, %r1526, 4;
	add.s64 	%rd49, %rd1, %rd48;
	st.global.u32 	[%rd49], %r493;
	ld.global.v2.u32 	{%r494, %r495}, [%rd2];
	shr.u32 	%r496, %r495, 2;
	xor.b32  	%r497, %r496, %r495;
	ld.global.v2.u32 	{%r498, %r499}, [%rd2+8];
	ld.global.v2.u32 	{%r500, %r501}, [%rd2+16];
	st.global.v2.u32 	[%rd2+8], {%r499, %r500};
	shl.b32 	%r502, %r501, 4;
	shl.b32 	%r503, %r497, 1;
	xor.b32  	%r504, %r503, %r502;
	xor.b32  	%r505, %r504, %r497;
	xor.b32  	%r506, %r505, %r501;
	st.global.v2.u32 	[%rd2+16], {%r501, %r506};
	add.s32 	%r507, %r494, 362437;
	st.global.v2.u32 	[%rd2], {%r507, %r498};
	add.s32 	%r508, %r506, %r507;
	cvt.rn.f32.u32 	%f4, %r508;
	fma.rn.f32 	%f5, %f4, 0f2F800000, 0f2F000000;
	mul.f32 	%f6, %f5, 0f40C00000;
	cvt.rzi.s32.f32 	%r509, %f6;
	add.s32 	%r510, %r509, 1;
	mul.wide.s32 	%rd50, %r1525, 4;
	add.s64 	%rd51, %rd1, %rd50;
	st.global.u32 	[%rd51], %r510;
	ld.global.v2.u32 	{%r511, %r512}, [%rd2];
	shr.u32 	%r513, %r512, 2;
	xor.b32  	%r514, %r513, %r512;
	ld.global.v2.u32 	{%r515, %r516}, [%rd2+8];
	ld.global.v2.u32 	{%r517, %r518}, [%rd2+16];
	st.global.v2.u32 	[%rd2+8], {%r516, %r517};
	shl.b32 	%r519, %r518, 4;
	shl.b32 	%r520, %r514, 1;
	xor.b32  	%r521, %r520, %r519;
	xor.b32  	%r522, %r521, %r514;
	xor.b32  	%r523, %r522, %r518;
	st.global.v2.u32 	[%rd2+16], {%r518, %r523};
	add.s32 	%r524, %r511, 362437;
	st.global.v2.u32 	[%rd2], {%r524, %r515};
	add.s32 	%r525, %r523, %r524;
	cvt.rn.f32.u32 	%f7, %r525;
	fma.rn.f32 	%f8, %f7, 0f2F800000, 0f2F000000;
	mul.f32 	%f9, %f8, 0f40C00000;
	cvt.rzi.s32.f32 	%r526, %f9;
	add.s32 	%r527, %r526, 1;
	mul.wide.s32 	%rd52, %r1523, 4;
	add.s64 	%rd53, %rd1, %rd52;
	st.global.u32 	[%rd53], %r527;
	ld.global.v2.u32 	{%r528, %r529}, [%rd2];
	shr.u32 	%r530, %r529, 2;
	xor.b32  	%r531, %r530, %r529;
	ld.global.v2.u32 	{%r532, %r533}, [%rd2+8];
	ld.global.v2.u32 	{%r534, %r535}, [%rd2+16];
	st.global.v2.u32 	[%rd2+8], {%r533, %r534};
	shl.b32 	%r536, %r535, 4;
	shl.b32 	%r537, %r531, 1;
	xor.b32  	%r538, %r537, %r536;
	xor.b32  	%r539, %r538, %r531;
	xor.b32  	%r540, %r539, %r535;
	st.global.v2.u32 	[%rd2+16], {%r535, %r540};
	add.s32 	%r541, %r528, 362437;
	st.global.v2.u32 	[%rd2], {%r541, %r532};
	add.s32 	%r542, %r540, %r541;
	cvt.rn.f32.u32 	%f10, %r542;
	fma.rn.f32 	%f11, %f10, 0f2F800000, 0f2F000000;
	mul.f32 	%f12, %f11, 0f40C00000;
	cvt.rzi.s32.f32 	%r543, %f12;
	add.s32 	%r544, %r543, 1;
	mul.wide.s32 	%rd54, %r1519, 4;
	add.s64 	%rd55, %rd1, %rd54;
	st.global.u32 	[%rd55], %r544;
	ld.global.v2.u32 	{%r545, %r546}, [%rd2];
	shr.u32 	%r547, %r546, 2;
	xor.b32  	%r548, %r547, %r546;
	ld.global.v2.u32 	{%r549, %r550}, [%rd2+8];
	ld.global.v2.u32 	{%r551, %r552}, [%rd2+16];
	st.global.v2.u32 	[%rd2+8], {%r550, %r551};
	shl.b32 	%r553, %r552, 4;
	shl.b32 	%r554, %r548, 1;
	xor.b32  	%r555, %r554, %r553;
	xor.b32  	%r556, %r555, %r548;
	xor.b32  	%r557, %r556, %r552;
	st.global.v2.u32 	[%rd2+16], {%r552, %r557};
	add.s32 	%r558, %r545, 362437;
	st.global.v2.u32 	[%rd2], {%r558, %r549};
	add.s32 	%r559, %r557, %r558;
	cvt.rn.f32.u32 	%f13, %r559;
	fma.rn.f32 	%f14, %f13, 0f2F800000, 0f2F000000;
	mul.f32 	%f15, %f14, 0f40C00000;
	cvt.rzi.s32.f32 	%r560, %f15;
	add.s32 	%r561, %r560, 1;
	mul.wide.s32 	%rd56, %r1513, 4;
	add.s64 	%rd57, %rd1, %rd56;
	st.global.u32 	[%rd57], %r561;
	ld.global.v2.u32 	{%r562, %r563}, [%rd2];
	shr.u32 	%r564, %r563, 2;
	xor.b32  	%r565, %r564, %r563;
	ld.global.v2.u32 	{%r566, %r567}, [%rd2+8];
	ld.global.v2.u32 	{%r568, %r569}, [%rd2+16];
	st.global.v2.u32 	[%rd2+8], {%r567, %r568};
	shl.b32 	%r570, %r569, 4;
	shl.b32 	%r571, %r565, 1;
	xor.b32  	%r572, %r571, %r570;
	xor.b32  	%r573, %r572, %r565;
	xor.b32  	%r574, %r573, %r569;
	st.global.v2.u32 	[%rd2+16], {%r569, %r574};
	add.s32 	%r575, %r562, 362437;
	st.global.v2.u32 	[%rd2], {%r575, %r566};
	add.s32 	%r576, %r574, %r575;
	cvt.rn.f32.u32 	%f16, %r576;
	fma.rn.f32 	%f17, %f16, 0f2F800000, 0f2F000000;
	mul.f32 	%f18, %f17, 0f40C00000;
	cvt.rzi.s32.f32 	%r577, %f18;
	add.s32 	%r578, %r577, 1;
	mul.wide.s32 	%rd58, %r1505, 4;
	add.s64 	%rd59, %rd1, %rd58;
	st.global.u32 	[%rd59], %r578;
	bra.uni 	$L__BB5_137;
$L__BB5_116:
	sub.s32 	%r1536, %r1526, %r305;
	setp.lt.s32 	%p86, %r1536, 1;
	mov.b32 	%r1532, 5;
	@%p86 bra 	$L__BB5_119;
	mov.b32 	%r1532, 5;
	mov.u32 	%r1531, %r1536;
$L__BB5_118:
	mul.wide.u32 	%rd72, %r1531, 4;
	add.s64 	%rd73, %rd1, %rd72;
	ld.global.u32 	%r683, [%rd73];
	mul.wide.s32 	%rd74, %r1532, 4;
	add.s64 	%rd75, %rd3, %rd74;
	ld.local.u32 	%r684, [%rd75];
	mul.wide.s32 	%rd76, %r684, 4;
	add.s64 	%rd77, %rd1, %rd76;
	st.global.u32 	[%rd77], %r683;
	add.s32 	%r1532, %r1532, -1;
	sub.s32 	%r1531, %r1531, %r305;
	setp.gt.s32 	%p87, %r1531, 0;
	@%p87 bra 	$L__BB5_118;
$L__BB5_119:
	setp.lt.s32 	%p88, %r1532, 0;
	@%p88 bra 	$L__BB5_133;
	setp.ne.s32 	%p89, %r309, 1;
	@%p89 bra 	$L__BB5_127;
	add.s32 	%r277, %r1532, 1;
	and.b32  	%r278, %r277, 3;
	setp.lt.u32 	%p94, %r1532, 3;
	mov.b32 	%r1529, 0;
	@%p94 bra 	$L__BB5_124;
	and.b32  	%r1529, %r277, 2147483644;
	neg.s32 	%r1528, %r1529;
$L__BB5_123:
	ld.global.v2.u32 	{%r777, %r778}, [%rd2];
	shr.u32 	%r779, %r778, 2;
	xor.b32  	%r780, %r779, %r778;
	ld.global.v2.u32 	{%r781, %r782}, [%rd2+8];
	ld.global.v2.u32 	{%r783, %r784}, [%rd2+16];
	st.global.v2.u32 	[%rd2+8], {%r782, %r783};
	shl.b32 	%r785, %r784, 4;
	shl.b32 	%r786, %r780, 1;
	xor.b32  	%r787, %r786, %r785;
	xor.b32  	%r788, %r787, %r780;
	xor.b32  	%r789, %r788, %r784;
	st.global.v2.u32 	[%rd2+16], {%r784, %r789};
	add.s32 	%r790, %r777, 362437;
	st.global.v2.u32 	[%rd2], {%r790, %r781};
	add.s32 	%r791, %r789, %r790;
	cvt.rn.f32.u32 	%f52, %r791;
	fma.rn.f32 	%f53, %f52, 0f2F800000, 0f2F000000;
	mul.f32 	%f54, %f53, 0f40800000;
	cvt.rzi.s32.f32 	%r792, %f54;
	add.s32 	%r793, %r792, 1;
	ld.local.u32 	%r794, [%rd11+-8];
	mul.wide.s32 	%rd89, %r794, 4;
	add.s64 	%rd90, %rd1, %rd89;
	st.global.u32 	[%rd90], %r793;
	ld.global.v2.u32 	{%r795, %r796}, [%rd2];
	shr.u32 	%r797, %r796, 2;
	xor.b32  	%r798, %r797, %r796;
	ld.global.v2.u32 	{%r799, %r800}, [%rd2+8];
	ld.global.v2.u32 	{%r801, %r802}, [%rd2+16];
	st.global.v2.u32 	[%rd2+8], {%r800, %r801};
	shl.b32 	%r803, %r802, 4;
	shl.b32 	%r804, %r798, 1;
	xor.b32  	%r805, %r804, %r803;
	xor.b32  	%r806, %r805, %r798;
	xor.b32  	%r807, %r806, %r802;
	st.global.v2.u32 	[%rd2+16], {%r802, %r807};
	add.s32 	%r808, %r795, 362437;
	st.global.v2.u32 	[%rd2], {%r808, %r799};
	add.s32 	%r809, %r807, %r808;
	cvt.rn.f32.u32 	%f55, %r809;
	fma.rn.f32 	%f56, %f55, 0f2F800000, 0f2F000000;
	mul.f32 	%f57, %f56, 0f40800000;
	cvt.rzi.s32.f32 	%r810, %f57;
	add.s32 	%r811, %r810, 1;
	ld.local.u32 	%r812, [%rd11+-4];
	mul.wide.s32 	%rd91, %r812, 4;
	add.s64 	%rd92, %rd1, %rd91;
	st.global.u32 	[%rd92], %r811;
	ld.global.v2.u32 	{%r813, %r814}, [%rd2];
	shr.u32 	%r815, %r814, 2;
	xor.b32  	%r816, %r815, %r814;
	ld.global.v2.u32 	{%r817, %r818}, [%rd2+8];
	ld.global.v2.u32 	{%r819, %r820}, [%rd2+16];
	st.global.v2.u32 	[%rd2+8], {%r818, %r819};
	shl.b32 	%r821, %r820, 4;
	shl.b32 	%r822, %r816, 1;
	xor.b32  	%r823, %r822, %r821;
	xor.b32  	%r824, %r823, %r816;
	xor.b32  	%r825, %r824, %r820;
	st.global.v2.u32 	[%rd2+16], {%r820, %r825};
	add.s32 	%r826, %r813, 362437;
	st.global.v2.u32 	[%rd2], {%r826, %r817};
	add.s32 	%r827, %r825, %r826;
	cvt.rn.f32.u32 	%f58, %r827;
	fma.rn.f32 	%f59, %f58, 0f2F800000, 0f2F000000;
	mul.f32 	%f60, %f59, 0f40800000;
	cvt.rzi.s32.f32 	%r828, %f60;
	add.s32 	%r829, %r828, 1;
	ld.local.u32 	%r830, [%rd11];
	mul.wide.s32 	%rd93, %r830, 4;
	add.s64 	%rd94, %rd1, %rd93;
	st.global.u32 	[%rd94], %r829;
	ld.global.v2.u32 	{%r831, %r832}, [%rd2];
	shr.u32 	%r833, %r832, 2;
	xor.b32  	%r834, %r833, %r832;
	ld.global.v2.u32 	{%r835, %r836}, [%rd2+8];
	ld.global.v2.u32 	{%r837, %r838}, [%rd2+16];
	st.global.v2.u32 	[%rd2+8], {%r836, %r837};
	shl.b32 	%r839, %r838, 4;
	shl.b32 	%r840, %r834, 1;
	xor.b32  	%r841, %r840, %r839;
	xor.b32  	%r842, %r841, %r834;
	xor.b32  	%r843, %r842, %r838;
	st.global.v2.u32 	[%rd2+16], {%r838, %r843};
	add.s32 	%r844, %r831, 362437;
	st.global.v2.u32 	[%rd2], {%r844, %r835};
	add.s32 	%r845, %r843, %r844;
	cvt.rn.f32.u32 	%f61, %r845;
	fma.rn.f32 	%f62, %f61, 0f2F800000, 0f2F000000;
	mul.f32 	%f63, %f62, 0f40800000;
	cvt.rzi.s32.f32 	%r846, %f63;
	add.s32 	%r847, %r846, 1;
	ld.local.u32 	%r848, [%rd11+4];
	mul.wide.s32 	%rd95, %r848, 4;
	add.s64 	%rd96, %rd1, %rd95;
	st.global.u32 	[%rd96], %r847;
	add.s32 	%r1528, %r1528, 4;
	add.s64 	%rd11, %rd11, 16;
	setp.ne.s32 	%p95, %r1528, 0;
	@%p95 bra 	$L__BB5_123;
$L__BB5_124:
	setp.eq.s32 	%p96, %r278, 0;
	@%p96 bra 	$L__BB5_133;
	mul.wide.u32 	%rd97, %r1529, 4;
	add.s64 	%rd174, %rd3, %rd97;
	neg.s32 	%r1530, %r278;
$L__BB5_126:
	.pragma "nounroll";
	ld.global.v2.u32 	{%r849, %r850}, [%rd2];
	shr.u32 	%r851, %r850, 2;
	xor.b32  	%r852, %r851, %r850;
	ld.global.v2.u32 	{%r853, %r854}, [%rd2+8];
	ld.global.v2.u32 	{%r855, %r856}, [%rd2+16];
	st.global.v2.u32 	[%rd2+8], {%r854, %r855};
	shl.b32 	%r857, %r856, 4;
	shl.b32 	%r858, %r852, 1;
	xor.b32  	%r859, %r858, %r857;
	xor.b32  	%r860, %r859, %r852;
	xor.b32  	%r861, %r860, %r856;
	st.global.v2.u32 	[%rd2+16], {%r856, %r861};
	add.s32 	%r862, %r849, 362437;
	st.global.v2.u32 	[%rd2], {%r862, %r853};
	add.s32 	%r863, %r861, %r862;
	cvt.rn.f32.u32 	%f64, %r863;
	fma.rn.f32 	%f65, %f64, 0f2F800000, 0f2F000000;
	mul.f32 	%f66, %f65, 0f40800000;
	cvt.rzi.s32.f32 	%r864, %f66;
	add.s32 	%r865, %r864, 1;
	ld.local.u32 	%r866, [%rd174];
	mul.wide.s32 	%rd98, %r866, 4;
	add.s64 	%rd99, %rd1, %rd98;
	st.global.u32 	[%rd99], %r865;
	add.s64 	%rd174, %rd174, 4;
	add.s32 	%r1530, %r1530, 1;
	setp.eq.s32 	%p97, %r1530, 0;
	@%p97 bra 	$L__BB5_133;
	bra.uni 	$L__BB5_126;
$L__BB5_127:
	add.s32 	%r287, %r1532, 1;
	and.b32  	%r288, %r287, 3;
	setp.lt.u32 	%p90, %r1532, 3;
	mov.b32 	%r1534, 0;
	@%p90 bra 	$L__BB5_130;
	and.b32  	%r1534, %r287, 2147483644;
	neg.s32 	%r1533, %r1534;
$L__BB5_129:
	ld.global.v2.u32 	{%r686, %r687}, [%rd2];
	shr.u32 	%r688, %r687, 2;
	xor.b32  	%r689, %r688, %r687;
	ld.global.v2.u32 	{%r690, %r691}, [%rd2+8];
	ld.global.v2.u32 	{%r692, %r693}, [%rd2+16];
	st.global.v2.u32 	[%rd2+8], {%r691, %r692};
	shl.b32 	%r694, %r693, 4;
	shl.b32 	%r695, %r689, 1;
	xor.b32  	%r696, %r695, %r694;
	xor.b32  	%r697, %r696, %r689;
	xor.b32  	%r698, %r697, %r693;
	st.global.v2.u32 	[%rd2+16], {%r693, %r698};
	add.s32 	%r699, %r686, 362437;
	st.global.v2.u32 	[%rd2], {%r699, %r690};
	add.s32 	%r700, %r698, %r699;
	cvt.rn.f32.u32 	%f37, %r700;
	fma.rn.f32 	%f38, %f37, 0f2F800000, 0f2F000000;
	mul.f32 	%f39, %f38, 0f40C00000;
	cvt.rzi.s32.f32 	%r701, %f39;
	add.s32 	%r702, %r701, 1;
	ld.local.u32 	%r703, [%rd11+-8];
	mul.wide.s32 	%rd78, %r703, 4;
	add.s64 	%rd79, %rd1, %rd78;
	st.global.u32 	[%rd79], %r702;
	ld.global.v2.u32 	{%r704, %r705}, [%rd2];
	shr.u32 	%r706, %r705, 2;
	xor.b32  	%r707, %r706, %r705;
	ld.global.v2.u32 	{%r708, %r709}, [%rd2+8];
	ld.global.v2.u32 	{%r710, %r711}, [%rd2+16];
	st.global.v2.u32 	[%rd2+8], {%r709, %r710};
	shl.b32 	%r712, %r711, 4;
	shl.b32 	%r713, %r707, 1;
	xor.b32  	%r714, %r713, %r712;
	xor.b32  	%r715, %r714, %r707;
	xor.b32  	%r716, %r715, %r711;
	st.global.v2.u32 	[%rd2+16], {%r711, %r716};
	add.s32 	%r717, %r704, 362437;
	st.global.v2.u32 	[%rd2], {%r717, %r708};
	add.s32 	%r718, %r716, %r717;
	cvt.rn.f32.u32 	%f40, %r718;
	fma.rn.f32 	%f41, %f40, 0f2F800000, 0f2F000000;
	mul.f32 	%f42, %f41, 0f40C00000;
	cvt.rzi.s32.f32 	%r719, %f42;
	add.s32 	%r720, %r719, 1;
	ld.local.u32 	%r721, [%rd11+-4];
	mul.wide.s32 	%rd80, %r721, 4;
	add.s64 	%rd81, %rd1, %rd80;
	st.global.u32 	[%rd81], %r720;
	ld.global.v2.u32 	{%r722, %r723}, [%rd2];
	shr.u32 	%r724, %r723, 2;
	xor.b32  	%r725, %r724, %r723;
	ld.global.v2.u32 	{%r726, %r727}, [%rd2+8];
	ld.global.v2.u32 	{%r728, %r729}, [%rd2+16];
	st.global.v2.u32 	[%rd2+8], {%r727, %r728};
	shl.b32 	%r730, %r729, 4;
	shl.b32 	%r731, %r725, 1;
	xor.b32  	%r732, %r731, %r730;
	xor.b32  	%r733, %r732, %r725;
	xor.b32  	%r734, %r733, %r729;
	st.global.v2.u32 	[%rd2+16], {%r729, %r734};
	add.s32 	%r735, %r722, 362437;
	st.global.v2.u32 	[%rd2], {%r735, %r726};
	add.s32 	%r736, %r734, %r735;
	cvt.rn.f32.u32 	%f43, %r736;
	fma.rn.f32 	%f44, %f43, 0f2F800000, 0f2F000000;
	mul.f32 	%f45, %f44, 0f40C00000;
	cvt.rzi.s32.f32 	%r737, %f45;
	add.s32 	%r738, %r737, 1;
	ld.local.u32 	%r739, [%rd11];
	mul.wide.s32 	%rd82, %r739, 4;
	add.s64 	%rd83, %rd1, %rd82;
	st.global.u32 	[%rd83], %r738;
	ld.global.v2.u32 	{%r740, %r741}, [%rd2];
	shr.u32 	%r742, %r741, 2;
	xor.b32  	%r743, %r742, %r741;
	ld.global.v2.u32 	{%r744, %r745}, [%rd2+8];
	ld.global.v2.u32 	{%r746, %r747}, [%rd2+16];
	st.global.v2.u32 	[%rd2+8], {%r745, %r746};
	shl.b32 	%r748, %r747, 4;
	shl.b32 	%r749, %r743, 1;
	xor.b32  	%r750, %r749, %r748;
	xor.b32  	%r751, %r750, %r743;
	xor.b32  	%r752, %r751, %r747;
	st.global.v2.u32 	[%rd2+16], {%r747, %r752};
	add.s32 	%r753, %r740, 362437;
	st.global.v2.u32 	[%rd2], {%r753, %r744};
	add.s32 	%r754, %r752, %r753;
	cvt.rn.f32.u32 	%f46, %r754;
	fma.rn.f32 	%f47, %f46, 0f2F800000, 0f2F000000;
	mul.f32 	%f48, %f47, 0f40C00000;
	cvt.rzi.s32.f32 	%r755, %f48;
	add.s32 	%r756, %r755, 1;
	ld.local.u32 	%r757, [%rd11+4];
	mul.wide.s32 	%rd84, %r757, 4;
	add.s64 	%rd85, %rd1, %rd84;
	st.global.u32 	[%rd85], %r756;
	add.s32 	%r1533, %r1533, 4;
	add.s64 	%rd11, %rd11, 16;
	setp.ne.s32 	%p91, %r1533, 0;
	@%p91 bra 	$L__BB5_129;
$L__BB5_130:
	setp.eq.s32 	%p92, %r288, 0;
	@%p92 bra 	$L__BB5_133;
	mul.wide.u32 	%rd86, %r1534, 4;
	add.s64 	%rd176, %rd3, %rd86;
	neg.s32 	%r1535, %r288;
$L__BB5_132:
	.pragma "nounroll";
	ld.global.v2.u32 	{%r758, %r759}, [%rd2];
	shr.u32 	%r760, %r759, 2;
	xor.b32  	%r761, %r760, %r759;
	ld.global.v2.u32 	{%r762, %r763}, [%rd2+8];
	ld.global.v2.u32 	{%r764, %r765}, [%rd2+16];
	st.global.v2.u32 	[%rd2+8], {%r763, %r764};
	shl.b32 	%r766, %r765, 4;
	shl.b32 	%r767, %r761, 1;
	xor.b32  	%r768, %r767, %r766;
	xor.b32  	%r769, %r768, %r761;
	xor.b32  	%r770, %r769, %r765;
	st.global.v2.u32 	[%rd2+16], {%r765, %r770};
	add.s32 	%r771, %r758, 362437;
	st.global.v2.u32 	[%rd2], {%r771, %r762};
	add.s32 	%r772, %r770, %r771;
	cvt.rn.f32.u32 	%f49, %r772;
	fma.rn.f32 	%f50, %f49, 0f2F800000, 0f2F000000;
	mul.f32 	%f51, %f50, 0f40C00000;
	cvt.rzi.s32.f32 	%r773, %f51;
	add.s32 	%r774, %r773, 1;
	ld.local.u32 	%r775, [%rd176];
	mul.wide.s32 	%rd87, %r775, 4;
	add.s64 	%rd88, %rd1, %rd87;
	st.global.u32 	[%rd88], %r774;
	add.s64 	%rd176, %rd176, 4;
	add.s32 	%r1535, %r1535, 1;
	setp.ne.s32 	%p93, %r1535, 0;
	@%p93 bra 	$L__BB5_132;
$L__BB5_133:
	setp.lt.s32 	%p98, %r1536, 1;
	@%p98 bra 	$L__BB5_137;
	setp.eq.s32 	%p99, %r309, 1;
	@%p99 bra 	$L__BB5_135;
	bra.uni 	$L__BB5_136;
$L__BB5_135:
	ld.global.v2.u32 	{%r884, %r885}, [%rd2];
	shr.u32 	%r886, %r885, 2;
	xor.b32  	%r887, %r886, %r885;
	ld.global.v2.u32 	{%r888, %r889}, [%rd2+8];
	ld.global.v2.u32 	{%r890, %r891}, [%rd2+16];
	st.global.v2.u32 	[%rd2+8], {%r889, %r890};
	shl.b32 	%r892, %r891, 4;
	shl.b32 	%r893, %r887, 1;
	xor.b32  	%r894, %r893, %r892;
	xor.b32  	%r895, %r894, %r887;
	xor.b32  	%r896, %r895, %r891;
	st.global.v2.u32 	[%rd2+16], {%r891, %r896};
	add.s32 	%r897, %r884, 362437;
	st.global.v2.u32 	[%rd2], {%r897, %r888};
	add.s32 	%r898, %r896, %r897;
	cvt.rn.f32.u32 	%f70, %r898;
	fma.rn.f32 	%f71, %f70, 0f2F800000, 0f2F000000;
	mul.f32 	%f72, %f71, 0f40800000;
	cvt.rzi.s32.f32 	%r899, %f72;
	add.s32 	%r900, %r899, 1;
	mul.wide.u32 	%rd102, %r1536, 4;
	add.s64 	%rd103, %rd1, %rd102;
	st.global.u32 	[%rd103], %r900;
	sub.s32 	%r1536, %r1536, %r305;
	setp.gt.s32 	%p101, %r1536, 0;
	@%p101 bra 	$L__BB5_135;
	bra.uni 	$L__BB5_137;
$L__BB5_136:
	ld.global.v2.u32 	{%r867, %r868}, [%rd2];
	shr.u32 	%r869, %r868, 2;
	xor.b32  	%r870, %r869, %r868;
	ld.global.v2.u32 	{%r871, %r872}, [%rd2+8];
	ld.global.v2.u32 	{%r873, %r874}, [%rd2+16];
	st.global.v2.u32 	[%rd2+8], {%r872, %r873};
	shl.b32 	%r875, %r874, 4;
	shl.b32 	%r876, %r870, 1;
	xor.b32  	%r877, %r876, %r875;
	xor.b32  	%r878, %r877, %r870;
	xor.b32  	%r879, %r878, %r874;
	st.global.v2.u32 	[%rd2+16], {%r874, %r879};
	add.s32 	%r880, %r867, 362437;
	st.global.v2.u32 	[%rd2], {%r880, %r871};
	add.s32 	%r881, %r879, %r880;
	cvt.rn.f32.u32 	%f67, %r881;
	fma.rn.f32 	%f68, %f67, 0f2F800000, 0f2F000000;
	mul.f32 	%f69, %f68, 0f40C00000;
	cvt.rzi.s32.f32 	%r882, %f69;
	add.s32 	%r883, %r882, 1;
	mul.wide.u32 	%rd100, %r1536, 4;
	add.s64 	%rd101, %rd1, %rd100;
	st.global.u32 	[%rd101], %r883;
	sub.s32 	%r1536, %r1536, %r305;
	setp.gt.s32 	%p100, %r1536, 0;
	@%p100 bra 	$L__BB5_136;
$L__BB5_137:
	ld.global.u32 	%r901, [%rd10];
	add.s32 	%r902, %r901, 1;
	st.global.u32 	[%rd10], %r902;
$L__BB5_138:
	ret;

}
	// .globl	_Z20explotarRompecabezasPiiiiiiS_iP17curandStateXORWOW
.visible .entry _Z20explotarRompecabezasPiiiiiiS_iP17curandStateXORWOW(
	.param .u64 .ptr .align 1 _Z20explotarRompecabezasPiiiiiiS_iP17curandStateXORWOW_param_0,
	.param .u32 _Z20explotarRompecabezasPiiiiiiS_iP17curandStateXORWOW_param_1,
	.param .u32 _Z20explotarRompecabezasPiiiiiiS_iP17curandStateXORWOW_param_2,
	.param .u32 _Z20explotarRompecabezasPiiiiiiS_iP17curandStateXORWOW_param_3,
	.param .u32 _Z20explotarRompecabezasPiiiiiiS_iP17curandStateXORWOW_param_4,
	.param .u32 _Z20explotarRompecabezasPiiiiiiS_iP17curandStateXORWOW_param_5,
	.param .u64 .ptr .align 1 _Z20explotarRompecabezasPiiiiiiS_iP17curandStateXORWOW_param_6,
	.param .u32 _Z20explotarRompecabezasPiiiiiiS_iP17curandStateXORWOW_param_7,
	.param .u64 .ptr .align 1 _Z20explotarRompecabezasPiiiiiiS_iP17curandStateXORWOW_param_8
)
{
	.local .align 8 .b8 	__local_depot6[8];
	.reg .b64 	%SP;
	.reg .b64 	%SPL;
	.reg .pred 	%p<104>;
	.reg .b32 	%r<965>;
	.reg .b32 	%f<73>;
	.reg .b64 	%rd<89>;

	mov.u64 	%SPL, __local_depot6;
	cvta.local.u64 	%SP, %SPL;
	ld.param.u64 	%rd18, [_Z20explotarRompecabezasPiiiiiiS_iP17curandStateXORWOW_param_0];
	ld.param.u32 	%r263, [_Z20explotarRompecabezasPiiiiiiS_iP17curandStateXORWOW_param_1];
	ld.param.u32 	%r264, [_Z20explotarRompecabezasPiiiiiiS_iP17curandStateXORWOW_param_2];
	ld.param.u32 	%r271, [_Z20explotarRompecabezasPiiiiiiS_iP17curandStateXORWOW_param_4];
	ld.param.u32 	%r272, [_Z20explotarRompecabezasPiiiiiiS_iP17curandStateXORWOW_param_5];
	ld.param.u32 	%r265, [_Z20explotarRompecabezasPiiiiiiS_iP17curandStateXORWOW_param_7];
	ld.param.u64 	%rd19, [_Z20explotarRompecabezasPiiiiiiS_iP17curandStateXORWOW_param_8];
	cvta.to.global.u64 	%rd1, %rd18;
	cvta.to.global.u64 	%rd2, %rd19;
	mov.u32 	%r273, %tid.x;
	mov.u32 	%r274, %ntid.x;
	mov.u32 	%r275, %ctaid.x;
	mad.lo.s32 	%r276, %r274, %r275, %r273;
	mov.u32 	%r277, %tid.y;
	mov.u32 	%r278, %ntid.y;
	mov.u32 	%r279, %ctaid.y;
	mad.lo.s32 	%r280, %r278, %r279, %r277;
	mad.lo.s32 	%r939, %r263, %r280, %r276;
	mad.lo.s32 	%r2, %r271, %r263, %r272;
	cvt.s64.s32 	%rd88, %r939;
	mov.b32 	%r852, 1593684748;
	mov.b32 	%r281, 832094735;
	st.global.v2.u32 	[%rd2], {%r281, %r852};
	mov.b32 	%r850, -123459836;
	mov.b32 	%r851, 1111207954;
	st.global.v2.u32 	[%rd2+8], {%r851, %r850};
	mov.b32 	%r848, 1476011280;
	mov.b32 	%r849, -589760388;
	st.global.v2.u32 	[%rd2+16], {%r849, %r848};
	setp.eq.s32 	%p7, %r939, 0;
	@%p7 bra 	$L__BB6_42;
	mov.b32 	%r834, 0;
	mov.b32 	%r852, 1593684748;
	mov.b32 	%r851, 1111207954;
	mov.b32 	%r850, -123459836;
	mov.b32 	%r849, -589760388;
	mov.b32 	%r848, 1476011280;
$L__BB6_2:
	and.b64  	%rd5, %rd88, 3;
	setp.eq.s64 	%p8, %rd5, 0;
	@%p8 bra 	$L__BB6_41;
	mul.wide.u32 	%rd20, %r834, 3200;
	mov.u64 	%rd21, precalc_xorwow_matrix;
	add.s64 	%rd6, %rd21, %rd20;
	cvt.u32.u64 	%r9, %rd5;
	mov.b32 	%r835, 0;
$L__BB6_4:
	mov.b32 	%r848, 0;
	mov.u32 	%r849, %r848;
	mov.u32 	%r850, %r848;
	mov.u32 	%r851, %r848;
	mov.u32 	%r852, %r848;
	mov.u32 	%r841, %r848;
$L__BB6_5:
	mul.wide.u32 	%rd22, %r841, 4;
	add.s64 	%rd23, %rd2, %rd22;
	ld.global.u32 	%r17, [%rd23+4];
	shl.b32 	%r18, %r841, 5;
	mov.b32 	%r847, 0;
$L__BB6_6:
	.pragma "nounroll";
	shr.u32 	%r291, %r17, %r847;
	and.b32  	%r292, %r291, 1;
	setp.eq.b32 	%p9, %r292, 1;
	not.pred 	%p10, %p9;
	add.s32 	%r293, %r18, %r847;
	mul.lo.s32 	%r294, %r293, 5;
	mul.wide.u32 	%rd24, %r294, 4;
	add.s64 	%rd7, %rd6, %rd24;
	@%p10 bra 	$L__BB6_8;
	ld.global.u32 	%r295, [%rd7];
	xor.b32  	%r852, %r852, %r295;
	ld.global.u32 	%r296, [%rd7+4];
	xor.b32  	%r851, %r851, %r296;
	ld.global.u32 	%r297, [%rd7+8];
	xor.b32  	%r850, %r850, %r297;
	ld.global.u32 	%r298, [%rd7+12];
	xor.b32  	%r849, %r849, %r298;
	ld.global.u32 	%r299, [%rd7+16];
	xor.b32  	%r848, %r848, %r299;
$L__BB6_8:
	and.b32  	%r301, %r291, 2;
	setp.eq.s32 	%p11, %r301, 0;
	@%p11 bra 	$L__BB6_10;
	ld.global.u32 	%r302, [%rd7+20];
	xor.b32  	%r852, %r852, %r302;
	ld.global.u32 	%r303, [%rd7+24];
	xor.b32  	%r851, %r851, %r303;
	ld.global.u32 	%r304, [%rd7+28];
	xor.b32  	%r850, %r850, %r304;
	ld.global.u32 	%r305, [%rd7+32];
	xor.b32  	%r849, %r849, %r305;
	ld.global.u32 	%r306, [%rd7+36];
	xor.b32  	%r848, %r848, %r306;
$L__BB6_10:
	and.b32  	%r308, %r291, 4;
	setp.eq.s32 	%p12, %r308, 0;
	@%p12 bra 	$L__BB6_12;
	ld.global.u32 	%r309, [%rd7+40];
	xor.b32  	%r852, %r852, %r309;
	ld.global.u32 	%r310, [%rd7+44];
	xor.b32  	%r851, %r851, %r310;
	ld.global.u32 	%r311, [%rd7+48];
	xor.b32  	%r850, %r850, %r311;
	ld.global.u32 	%r312, [%rd7+52];
	xor.b32  	%r849, %r849, %r312;
	ld.global.u32 	%r313, [%rd7+56];
	xor.b32  	%r848, %r848, %r313;
$L__BB6_12:
	and.b32  	%r315, %r291, 8;
	setp.eq.s32 	%p13, %r315, 0;
	@%p13 bra 	$L__BB6_14;
	ld.global.u32 	%r316, [%rd7+60];
	xor.b32  	%r852, %r852, %r316;
	ld.global.u32 	%r317, [%rd7+64];
	xor.b32  	%r851, %r851, %r317;
	ld.global.u32 	%r318, [%rd7+68];
	xor.b32  	%r850, %r850, %r318;
	ld.global.u32 	%r319, [%rd7+72];
	xor.b32  	%r849, %r849, %r319;
	ld.global.u32 	%r320, [%rd7+76];
	xor.b32  	%r848, %r848, %r320;
$L__BB6_14:
	and.b32  	%r322, %r291, 16;
	setp.eq.s32 	%p14, %r322, 0;
	@%p14 bra 	$L__BB6_16;
	ld.global.u32 	%r323, [%rd7+80];
	xor.b32  	%r852, %r852, %r323;
	ld.global.u32 	%r324, [%rd7+84];
	xor.b32  	%r851, %r851, %r324;
	ld.global.u32 	%r325, [%rd7+88];
	xor.b32  	%r850, %r850, %r325;
	ld.global.u32 	%r326, [%rd7+92];
	xor.b32  	%r849, %r849, %r326;
	ld.global.u32 	%r327, [%rd7+96];
	xor.b32  	%r848, %r848, %r327;
$L__BB6_16:
	and.b32  	%r329, %r291, 32;
	setp.eq.s32 	%p15, %r329, 0;
	@%p15 bra 	$L__BB6_18;
	ld.global.u32 	%r330, [%rd7+100];
	xor.b32  	%r852, %r852, %r330;
	ld.global.u32 	%r331, [%rd7+104];
	xor.b32  	%r851, %r851, %r331;
	ld.global.u32 	%r332, [%rd7+108];
	xor.b32  	%r850, %r850, %r332;
	ld.global.u32 	%r333, [%rd7+112];
	xor.b32  	%r849, %r849, %r333;
	ld.global.u32 	%r334, [%rd7+116];
	xor.b32  	%r848, %r848, %r334;
$L__BB6_18:
	and.b32  	%r336, %r291, 64;
	setp.eq.s32 	%p16, %r336, 0;
	@%p16 bra 	$L__BB6_20;
	ld.global.u32 	%r337, [%rd7+120];
	xor.b32  	%r852, %r852, %r337;
	ld.global.u32 	%r338, [%rd7+124];
	xor.b32  	%r851, %r851, %r338;
	ld.global.u32 	%r339, [%rd7+128];
	xor.b32  	%r850, %r850, %r339;
	ld.global.u32 	%r340, [%rd7+132];
	xor.b32  	%r849, %r849, %r340;
	ld.global.u32 	%r341, [%rd7+136];
	xor.b32  	%r848, %r848, %r341;
$L__BB6_20:
	and.b32  	%r343, %r291, 128;
	setp.eq.s32 	%p17, %r343, 0;
	@%p17 bra 	$L__BB6_22;
	ld.global.u32 	%r344, [%rd7+140];
	xor.b32  	%r852, %r852, %r344;
	ld.global.u32 	%r345, [%rd7+144];
	xor.b32  	%r851, %r851, %r345;
	ld.global.u32 	%r346, [%rd7+148];
	xor.b32  	%r850, %r850, %r346;
	ld.global.u32 	%r347, [%rd7+152];
	xor.b32  	%r849, %r849, %r347;
	ld.global.u32 	%r348, [%rd7+156];
	xor.b32  	%r848, %r848, %r348;
$L__BB6_22:
	and.b32  	%r350, %r291, 256;
	setp.eq.s32 	%p18, %r350, 0;
	@%p18 bra 	$L__BB6_24;
	ld.global.u32 	%r351, [%rd7+160];
	xor.b32  	%r852, %r852, %r351;
	ld.global.u32 	%r352, [%rd7+164];
	xor.b32  	%r851, %r851, %r352;
	ld.global.u32 	%r353, [%rd7+168];
	xor.b32  	%r850, %r850, %r353;
	ld.global.u32 	%r354, [%rd7+172];
	xor.b32  	%r849, %r849, %r354;
	ld.global.u32 	%r355, [%rd7+176];
	xor.b32  	%r848, %r848, %r355;
$L__BB6_24:
	and.b32  	%r357, %r291, 512;
	setp.eq.s32 	%p19, %r357, 0;
	@%p19 bra 	$L__BB6_26;
	ld.global.u32 	%r358, [%rd7+180];
	xor.b32  	%r852, %r852, %r358;
	ld.global.u32 	%r359, [%rd7+184];
	xor.b32  	%r851, %r851, %r359;
	ld.global.u32 	%r360, [%rd7+188];
	xor.b32  	%r850, %r850, %r360;
	ld.global.u32 	%r361, [%rd7+192];
	xor.b32  	%r849, %r849, %r361;
	ld.global.u32 	%r362, [%rd7+196];
	xor.b32  	%r848, %r848, %r362;
$L__BB6_26:
	and.b32  	%r364, %r291, 1024;
	setp.eq.s32 	%p20, %r364, 0;
	@%p20 bra 	$L__BB6_28;
	ld.global.u32 	%r365, [%rd7+200];
	xor.b32  	%r852, %r852, %r365;
	ld.global.u32 	%r366, [%rd7+204];
	xor.b32  	%r851, %r851, %r366;
	ld.global.u32 	%r367, [%rd7+208];
	xor.b32  	%r850, %r850, %r367;
	ld.global.u32 	%r368, [%rd7+212];
	xor.b32  	%r849, %r849, %r368;
	ld.global.u32 	%r369, [%rd7+216];
	xor.b32  	%r848, %r848, %r369;
$L__BB6_28:
	and.b32  	%r371, %r291, 2048;
	setp.eq.s32 	%p21, %r371, 0;
	@%p21 bra 	$L__BB6_30;
	ld.global.u32 	%r372, [%rd7+220];
	xor.b32  	%r852, %r852, %r372;
	ld.global.u32 	%r373, [%rd7+224];
	xor.b32  	%r851, %r851, %r373;
	ld.global.u32 	%r374, [%rd7+228];
	xor.b32  	%r850, %r850, %r374;
	ld.global.u32 	%r375, [%rd7+232];
	xor.b32  	%r849, %r849, %r375;
	ld.global.u32 	%r376, [%rd7+236];
	xor.b32  	%r848, %r848, %r376;
$L__BB6_30:
	and.b32  	%r378, %r291, 4096;
	setp.eq.s32 	%p22, %r378, 0;
	@%p22 bra 	$L__BB6_32;
	ld.global.u32 	%r379, [%rd7+240];
	xor.b32  	%r852, %r852, %r379;
	ld.global.u32 	%r380, [%rd7+244];
	xor.b32  	%r851, %r851, %r380;
	ld.global.u32 	%r381, [%rd7+248];
	xor.b32  	%r850, %r850, %r381;
	ld.global.u32 	%r382, [%rd7+252];
	xor.b32  	%r849, %r849, %r382;
	ld.global.u32 	%r383, [%rd7+256];
	xor.b32  	%r848, %r848, %r383;
$L__BB6_32:
	and.b32  	%r385, %r291, 8192;
	setp.eq.s32 	%p23, %r385, 0;
	@%p23 bra 	$L__BB6_34;
	ld.global.u32 	%r386, [%rd7+260];
	xor.b32  	%r852, %r852, %r386;
	ld.global.u32 	%r387, [%rd7+264];
	xor.b32  	%r851, %r851, %r387;
	ld.global.u32 	%r388, [%rd7+268];
	xor.b32  	%r850, %r850, %r388;
	ld.global.u32 	%r389, [%rd7+272];
	xor.b32  	%r849, %r849, %r389;
	ld.global.u32 	%r390, [%rd7+276];
	xor.b32  	%r848, %r848, %r390;
$L__BB6_34:
	and.b32  	%r392, %r291, 16384;
	setp.eq.s32 	%p24, %r392, 0;
	@%p24 bra 	$L__BB6_36;
	ld.global.u32 	%r393, [%rd7+280];
	xor.b32  	%r852, %r852, %r393;
	ld.global.u32 	%r394, [%rd7+284];
	xor.b32  	%r851, %r851, %r394;
	ld.global.u32 	%r395, [%rd7+288];
	xor.b32  	%r850, %r850, %r395;
	ld.global.u32 	%r396, [%rd7+292];
	xor.b32  	%r849, %r849, %r396;
	ld.global.u32 	%r397, [%rd7+296];
	xor.b32  	%r848, %r848, %r397;
$L__BB6_36:
	and.b32  	%r399, %r291, 32768;
	setp.eq.s32 	%p25, %r399, 0;
	@%p25 bra 	$L__BB6_38;
	ld.global.u32 	%r400, [%rd7+300];
	xor.b32  	%r852, %r852, %r400;
	ld.global.u32 	%r401, [%rd7+304];
	xor.b32  	%r851, %r851, %r401;
	ld.global.u32 	%r402, [%rd7+308];
	xor.b32  	%r850, %r850, %r402;
	ld.global.u32 	%r403, [%rd7+312];
	xor.b32  	%r849, %r849, %r403;
	ld.global.u32 	%r404, [%rd7+316];
	xor.b32  	%r848, %r848, %r404;
$L__BB6_38:
	add.s32 	%r847, %r847, 16;
	setp.ne.s32 	%p26, %r847, 32;
	@%p26 bra 	$L__BB6_6;
	mad.lo.s32 	%r405, %r841, -31, %r18;
	add.s32 	%r841, %r405, 1;
	setp.ne.s32 	%p27, %r841, 5;
	@%p27 bra 	$L__BB6_5;
	st.global.u32 	[%rd2+4], %r852;
	st.global.u32 	[%rd2+8], %r851;
	st.global.u32 	[%rd2+12], %r850;
	st.global.u32 	[%rd2+16], %r849;
	st.global.u32 	[%rd2+20], %r848;
	add.s32 	%r835, %r835, 1;
	setp.lt.u32 	%p28, %r835, %r9;
	@%p28 bra 	$L__BB6_4;
$L__BB6_41:
	shr.u64 	%rd8, %rd88, 2;
	add.s32 	%r834, %r834, 1;
	setp.gt.u64 	%p29, %rd88, 3;
	mov.u64 	%rd88, %rd8;
	@%p29 bra 	$L__BB6_2;
$L__BB6_42:
	mov.b32 	%r406, 0;
	st.global.v2.u32 	[%rd2+24], {%r406, %r406};
	st.global.u32 	[%rd2+32], %r406;
	mov.b64 	%rd25, 0;
	st.global.u64 	[%rd2+40], %rd25;
	setp.ne.s32 	%p30, %r265, 1;
	@%p30 bra 	$L__BB6_44;
	shr.u32 	%r416, %r852, 2;
	xor.b32  	%r417, %r416, %r852;
	st.global.v2.u32 	[%rd2+8], {%r850, %r849};
	shl.b32 	%r418, %r848, 4;
	shl.b32 	%r419, %r417, 1;
	xor.b32  	%r420, %r419, %r418;
	xor.b32  	%r421, %r420, %r417;
	xor.b32  	%r422, %r421, %r848;
	st.global.v2.u32 	[%rd2+16], {%r848, %r422};
	mov.b32 	%r423, 832457172;
	st.global.v2.u32 	[%rd2], {%r423, %r851};
	add.s32 	%r424, %r422, 832457172;
	cvt.rn.f32.u32 	%f4, %r424;
	fma.rn.f32 	%f5, %f4, 0f2F800000, 0f2F000000;
	mul.f32 	%f6, %f5, 0f40800000;
	cvt.rzi.s32.f32 	%r938, %f6;
	bra.uni 	$L__BB6_45;
$L__BB6_44:
	shr.u32 	%r407, %r852, 2;
	xor.b32  	%r408, %r407, %r852;
	st.global.v2.u32 	[%rd2+8], {%r850, %r849};
	shl.b32 	%r409, %r848, 4;
	shl.b32 	%r410, %r408, 1;
	xor.b32  	%r411, %r410, %r409;
	xor.b32  	%r412, %r411, %r408;
	xor.b32  	%r413, %r412, %r848;
	st.global.v2.u32 	[%rd2+16], {%r848, %r413};
	mov.b32 	%r414, 832457172;
	st.global.v2.u32 	[%rd2], {%r414, %r851};
	add.s32 	%r415, %r413, 832457172;
	cvt.rn.f32.u32 	%f1, %r415;
	fma.rn.f32 	%f2, %f1, 0f2F800000, 0f2F000000;
	mul.f32 	%f3, %f2, 0f40C00000;
	cvt.rzi.s32.f32 	%r938, %f3;
$L__BB6_45:
	add.s32 	%r202, %r938, 1;
	setp.ne.s32 	%p31, %r939, %r2;
	@%p31 bra 	$L__BB6_113;
	mul.wide.s32 	%rd26, %r939, 4;
	add.s64 	%rd27, %rd1, %rd26;
	ld.global.u32 	%r425, [%rd27];
	setp.ne.s32 	%p32, %r425, -3;
	@%p32 bra 	$L__BB6_113;
	add.u64 	%rd28, %SP, 0;
	add.u64 	%rd29, %SPL, 0;
	st.local.u32 	[%rd29], %r202;
	mov.u64 	%rd30, $str$14;
	cvta.global.u64 	%rd31, %rd30;
	{ // callseq 26, 0
	.param .b64 param0;
	st.param.b64 	[param0], %rd31;
	.param .b64 param1;
	st.param.b64 	[param1], %rd28;
	.param .b32 retval0;
	call.uni (retval0), 
	vprintf, 
	(
	param0, 
	param1
	);
	ld.param.b32 	%r427, [retval0];
	} // callseq 26
	setp.le.s32 	%p33, %r939, %r263;
	mov.b32 	%r940, 0;
	@%p33 bra 	$L__BB6_50;
	mul.wide.s32 	%rd34, %r263, 4;
$L__BB6_49:
	mov.u32 	%r940, %r939;
	sub.s32 	%r939, %r940, %r263;
	mul.wide.s32 	%rd32, %r939, 4;
	add.s64 	%rd33, %rd1, %rd32;
	ld.global.u32 	%r429, [%rd33];
	add.s64 	%rd35, %rd33, %rd34;
	st.global.u32 	[%rd35], %r429;
	setp.gt.s32 	%p34, %r939, %r263;
	@%p34 bra 	$L__BB6_49;
$L__BB6_50:
	setp.ne.s32 	%p35, %r265, 1;
	@%p35 bra 	$L__BB6_52;
	ld.global.v2.u32 	{%r448, %r449}, [%rd2];
	shr.u32 	%r450, %r449, 2;
	xor.b32  	%r451, %r450, %r449;
	ld.global.v2.u32 	{%r452, %r453}, [%rd2+8];
	ld.global.v2.u32 	{%r454, %r455}, [%rd2+16];
	st.global.v2.u32 	[%rd2+8], {%r453, %r454};
	shl.b32 	%r456, %r455, 4;
	shl.b32 	%r457, %r451, 1;
	xor.b32  	%r458, %r457, %r456;
	xor.b32  	%r459, %r458, %r451;
	xor.b32  	%r460, %r459, %r455;
	st.global.v2.u32 	[%rd2+16], {%r455, %r460};
	add.s32 	%r461, %r448, 362437;
	st.global.v2.u32 	[%rd2], {%r461, %r452};
	add.s32 	%r462, %r460, %r461;
	cvt.rn.f32.u32 	%f10, %r462;
	fma.rn.f32 	%f11, %f10, 0f2F800000, 0f2F000000;
	mul.f32 	%f12, %f11, 0f40800000;
	cvt.rzi.s32.f32 	%r463, %f12;
	add.s32 	%r464, %r463, 1;
	sub.s32 	%r465, %r940, %r263;
	mul.wide.s32 	%rd38, %r465, 4;
	add.s64 	%rd39, %rd1, %rd38;
	st.global.u32 	[%rd39], %r464;
	bra.uni 	$L__BB6_53;
$L__BB6_52:
	ld.global.v2.u32 	{%r430, %r431}, [%rd2];
	shr.u32 	%r432, %r431, 2;
	xor.b32  	%r433, %r432, %r431;
	ld.global.v2.u32 	{%r434, %r435}, [%rd2+8];
	ld.global.v2.u32 	{%r436, %r437}, [%rd2+16];
	st.global.v2.u32 	[%rd2+8], {%r435, %r436};
	shl.b32 	%r438, %r437, 4;
	shl.b32 	%r439, %r433, 1;
	xor.b32  	%r440, %r439, %r438;
	xor.b32  	%r441, %r440, %r433;
	xor.b32  	%r442, %r441, %r437;
	st.global.v2.u32 	[%rd2+16], {%r437, %r442};
	add.s32 	%r443, %r430, 362437;
	st.global.v2.u32 	[%rd2], {%r443, %r434};
	add.s32 	%r444, %r442, %r443;
	cvt.rn.f32.u32 	%f7, %r444;
	fma.rn.f32 	%f8, %f7, 0f2F800000, 0f2F000000;
	mul.f32 	%f9, %f8, 0f40C00000;
	cvt.rzi.s32.f32 	%r445, %f9;
	add.s32 	%r446, %r445, 1;
	sub.s32 	%r447, %r940, %r263;
	mul.wide.s32 	%rd36, %r447, 4;
	add.s64 	%rd37, %rd1, %rd36;
	st.global.u32 	[%rd37], %r446;
$L__BB6_53:
	ld.param.u64 	%rd87, [_Z20explotarRompecabezasPiiiiiiS_iP17curandStateXORWOW_param_6];
	cvta.to.global.u64 	%rd40, %rd87;
	ld.global.u32 	%r466, [%rd40];
	add.s32 	%r467, %r466, 1;
	st.global.u32 	[%rd40], %r467;
	setp.lt.s32 	%p36, %r263, 1;
	@%p36 bra 	$L__BB6_113;
	setp.eq.s32 	%p37, %r265, 1;
	mul.lo.s32 	%r206, %r264, %r263;
	@%p37 bra 	$L__BB6_62;
	mov.b32 	%r953, 1;
	mul.wide.u32 	%rd15, %r263, 4;
$L__BB6_56:
	mov.u32 	%r236, %r953;
	sub.s32 	%r954, %r206, %r236;
	setp.lt.s32 	%p38, %r954, %r263;
	@%p38 bra 	$L__BB6_114;
	setp.lt.s32 	%p39, %r954, 1;
	@%p39 bra 	$L__BB6_112;
	sub.s32 	%r238, %r263, %r236;
$L__BB6_59:
	setp.ge.s32 	%p40, %r954, %r263;
	@%p40 bra 	$L__BB6_91;
	mul.wide.u32 	%rd61, %r954, 4;
	add.s64 	%rd13, %rd1, %rd61;
	ld.global.u32 	%r613, [%rd13];
	setp.ne.s32 	%p63, %r613, %r202;
	mov.pred 	%p103, -1;
	@%p63 bra 	$L__BB6_111;
	ld.global.v2.u32 	{%r614, %r615}, [%rd2];
	shr.u32 	%r616, %r615, 2;
	xor.b32  	%r617, %r616, %r615;
	ld.global.v2.u32 	{%r618, %r619}, [%rd2+8];
	ld.global.v2.u32 	{%r620, %r621}, [%rd2+16];
	st.global.v2.u32 	[%rd2+8], {%r619, %r620};
	shl.b32 	%r622, %r621, 4;
	shl.b32 	%r623, %r617, 1;
	xor.b32  	%r624, %r623, %r622;
	xor.b32  	%r625, %r624, %r617;
	xor.b32  	%r626, %r625, %r621;
	st.global.v2.u32 	[%rd2+16], {%r621, %r626};
	add.s32 	%r627, %r614, 362437;
	st.global.v2.u32 	[%rd2], {%r627, %r618};
	add.s32 	%r628, %r626, %r627;
	cvt.rn.f32.u32 	%f37, %r628;
	fma.rn.f32 	%f38, %f37, 0f2F800000, 0f2F000000;
	mul.f32 	%f39, %f38, 0f40C00000;
	cvt.rzi.s32.f32 	%r629, %f39;
	add.s32 	%r630, %r629, 1;
	st.global.u32 	[%rd13], %r630;
	bra.uni 	$L__BB6_111;
$L__BB6_62:
	shl.b32 	%r649, %r263, 1;
	neg.s32 	%r207, %r649;
	mov.b32 	%r941, 1;
	mul.wide.u32 	%rd11, %r263, 4;
$L__BB6_63:
	mov.u32 	%r208, %r941;
	sub.s32 	%r942, %r206, %r208;
	setp.lt.s32 	%p68, %r942, %r263;
	@%p68 bra 	$L__BB6_73;
	setp.gt.s32 	%p69, %r942, 0;
	@%p69 bra 	$L__BB6_65;
	bra.uni 	$L__BB6_74;
$L__BB6_65:
	sub.s32 	%r211, %r263, %r208;
$L__BB6_66:
	setp.lt.s32 	%p70, %r942, %r263;
	@%p70 bra 	$L__BB6_88;
	mul.wide.u32 	%rd64, %r942, 4;
	add.s64 	%rd65, %rd1, %rd64;
	ld.global.u32 	%r650, [%rd65];
	setp.ne.s32 	%p72, %r650, %r202;
	mov.pred 	%p100, -1;
	@%p72 bra 	$L__BB6_90;
	sub.s32 	%r945, %r942, %r263;
	mul.wide.s32 	%rd66, %r945, 4;
	add.s64 	%rd67, %rd1, %rd66;
	ld.global.u32 	%r652, [%rd67];
	setp.ne.s32 	%p75, %r652, %r202;
	mov.b32 	%r946, 1;
	mov.pred 	%p99, -1;
	mov.pred 	%p98, 0;
	@%p75 bra 	$L__BB6_76;
	add.s32 	%r943, %r207, %r942;
	mov.b32 	%r946, 1;
$L__BB6_70:
	mov.u32 	%r945, %r943;
	setp.gt.s32 	%p76, %r945, -1;
	@%p76 bra 	$L__BB6_75;
	add.s32 	%r946, %r946, -1;
	mov.u32 	%r949, %r942;
$L__BB6_72:
	ld.global.v2.u32 	{%r655, %r656}, [%rd2];
	shr.u32 	%r657, %r656, 2;
	xor.b32  	%r658, %r657, %r656;
	ld.global.v2.u32 	{%r659, %r660}, [%rd2+8];
	ld.global.v2.u32 	{%r661, %r662}, [%rd2+16];
	st.global.v2.u32 	[%rd2+8], {%r660, %r661};
	shl.b32 	%r663, %r662, 4;
	shl.b32 	%r664, %r658, 1;
	xor.b32  	%r665, %r664, %r663;
	xor.b32  	%r666, %r665, %r658;
	xor.b32  	%r667, %r666, %r662;
	st.global.v2.u32 	[%rd2+16], {%r662, %r667};
	add.s32 	%r668, %r655, 362437;
	st.global.v2.u32 	[%rd2], {%r668, %r659};
	add.s32 	%r669, %r667, %r668;
	cvt.rn.f32.u32 	%f43, %r669;
	fma.rn.f32 	%f44, %f43, 0f2F800000, 0f2F000000;
	mul.f32 	%f45, %f44, 0f40800000;
	cvt.rzi.s32.f32 	%r670, %f45;
	add.s32 	%r671, %r670, 1;
	mul.wide.u32 	%rd70, %r949, 4;
	add.s64 	%rd71, %rd1, %rd70;
	st.global.u32 	[%rd71], %r671;
	sub.s32 	%r949, %r949, %r263;
	setp.gt.s32 	%p82, %r949, 0;
	mov.pred 	%p99, 0;
	mov.pred 	%p98, -1;
	@%p82 bra 	$L__BB6_72;
	bra.uni 	$L__BB6_76;
$L__BB6_73:
	ld.global.v2.u32 	{%r812, %r813}, [%rd2];
	shr.u32 	%r814, %r813, 2;
	xor.b32  	%r815, %r814, %r813;
	ld.global.v2.u32 	{%r816, %r817}, [%rd2+8];
	ld.global.v2.u32 	{%r818, %r819}, [%rd2+16];
	st.global.v2.u32 	[%rd2+8], {%r817, %r818};
	shl.b32 	%r820, %r819, 4;
	shl.b32 	%r821, %r815, 1;
	xor.b32  	%r822, %r821, %r820;
	xor.b32  	%r823, %r822, %r815;
	xor.b32  	%r824, %r823, %r819;
	st.global.v2.u32 	[%rd2+16], {%r819, %r824};
	add.s32 	%r825, %r812, 362437;
	st.global.v2.u32 	[%rd2], {%r825, %r816};
	add.s32 	%r826, %r824, %r825;
	cvt.rn.f32.u32 	%f70, %r826;
	fma.rn.f32 	%f71, %f70, 0f2F800000, 0f2F000000;
	mul.f32 	%f72, %f71, 0f40800000;
	cvt.rzi.s32.f32 	%r827, %f72;
	add.s32 	%r828, %r827, 1;
	mul.wide.s32 	%rd85, %r942, 4;
	add.s64 	%rd86, %rd1, %rd85;
	st.global.u32 	[%rd86], %r828;
$L__BB6_74:
	add.s32 	%r941, %r208, 1;
	setp.eq.s32 	%p97, %r263, %r208;
	@%p97 bra 	$L__BB6_113;
	bra.uni 	$L__BB6_63;
$L__BB6_75:
	mul.wide.u32 	%rd68, %r945, 4;
	add.s64 	%rd69, %rd1, %rd68;
	ld.global.u32 	%r654, [%rd69];
	setp.eq.s32 	%p79, %r654, %r202;
	add.s32 	%r946, %r946, 1;
	sub.s32 	%r943, %r945, %r263;
	@%p79 bra 	$L__BB6_70;
$L__BB6_76:
	mov.pred 	%p100, 0;
	@%p98 bra 	$L__BB6_90;
	setp.lt.s32 	%p84, %r945, 1;
	@%p84 bra 	$L__BB6_80;
	mov.u32 	%r948, %r942;
$L__BB6_79:
	mul.wide.u32 	%rd72, %r945, 4;
	add.s64 	%rd73, %rd1, %rd72;
	ld.global.u32 	%r672, [%rd73];
	mul.wide.s32 	%rd74, %r948, 4;
	add.s64 	%rd75, %rd1, %rd74;
	st.global.u32 	[%rd75], %r672;
	sub.s32 	%r948, %r948, %r263;
	sub.s32 	%r945, %r945, %r263;
	setp.gt.s32 	%p85, %r945, 0;
	@%p85 bra 	$L__BB6_79;
$L__BB6_80:
	setp.gt.s32 	%p86, %r946, 0;
	mov.pred 	%p100, %p99;
	@%p86 bra 	$L__BB6_81;
	bra.uni 	$L__BB6_90;
$L__BB6_81:
	and.b32  	%r229, %r946, 3;
	setp.lt.u32 	%p87, %r946, 4;
	mov.u32 	%r952, %r211;
	@%p87 bra 	$L__BB6_84;
	and.b32  	%r230, %r946, 2147483644;
	mov.b32 	%r951, 0;
	mov.u32 	%r952, %r211;
$L__BB6_83:
	ld.global.v2.u32 	{%r674, %r675}, [%rd2];
	shr.u32 	%r676, %r675, 2;
	xor.b32  	%r677, %r676, %r675;
	ld.global.v2.u32 	{%r678, %r679}, [%rd2+8];
	ld.global.v2.u32 	{%r680, %r681}, [%rd2+16];
	st.global.v2.u32 	[%rd2+8], {%r679, %r680};
	shl.b32 	%r682, %r681, 4;
	shl.b32 	%r683, %r677, 1;
	xor.b32  	%r684, %r683, %r682;
	xor.b32  	%r685, %r684, %r677;
	xor.b32  	%r686, %r685, %r681;
	st.global.v2.u32 	[%rd2+16], {%r681, %r686};
	add.s32 	%r687, %r674, 362437;
	st.global.v2.u32 	[%rd2], {%r687, %r678};
	add.s32 	%r688, %r686, %r687;
	cvt.rn.f32.u32 	%f46, %r688;
	fma.rn.f32 	%f47, %f46, 0f2F800000, 0f2F000000;
	mul.f32 	%f48, %f47, 0f40800000;
	cvt.rzi.s32.f32 	%r689, %f48;
	add.s32 	%r690, %r689, 1;
	mul.wide.s32 	%rd76, %r952, 4;
	add.s64 	%rd77, %rd1, %rd76;
	st.global.u32 	[%rd77], %r690;
	ld.global.v2.u32 	{%r691, %r692}, [%rd2];
	shr.u32 	%r693, %r692, 2;
	xor.b32  	%r694, %r693, %r692;
	ld.global.v2.u32 	{%r695, %r696}, [%rd2+8];
	ld.global.v2.u32 	{%r697, %r698}, [%rd2+16];
	st.global.v2.u32 	[%rd2+8], {%r696, %r697};
	shl.b32 	%r699, %r698, 4;
	shl.b32 	%r700, %r694, 1;
	xor.b32  	%r701, %r700, %r699;
	xor.b32  	%r702, %r701, %r694;
	xor.b32  	%r703, %r702, %r698;
	st.global.v2.u32 	[%rd2+16], {%r698, %r703};
	add.s32 	%r704, %r691, 362437;
	st.global.v2.u32 	[%rd2], {%r704, %r695};
	add.s32 	%r705, %r703, %r704;
	cvt.rn.f32.u32 	%f49, %r705;
	fma.rn.f32 	%f50, %f49, 0f2F800000, 0f2F000000;
	mul.f32 	%f51, %f50, 0f40800000;
	cvt.rzi.s32.f32 	%r706, %f51;
	add.s32 	%r707, %r706, 1;
	add.s64 	%rd79, %rd77, %rd11;
	st.global.u32 	[%rd79], %r707;
	ld.global.v2.u32 	{%r708, %r709}, [%rd2];
	shr.u32 	%r710, %r709, 2;
	xor.b32  	%r711, %r710, %r709;
	ld.global.v2.u32 	{%r712, %r713}, [%rd2+8];
	ld.global.v2.u32 	{%r714, %r715}, [%rd2+16];
	st.global.v2.u32 	[%rd2+8], {%r713, %r714};
	shl.b32 	%r716, %r715, 4;
	shl.b32 	%r717, %r711, 1;
	xor.b32  	%r718, %r717, %r716;
	xor.b32  	%r719, %r718, %r711;
	xor.b32  	%r720, %r719, %r715;
	st.global.v2.u32 	[%rd2+16], {%r715, %r720};
	add.s32 	%r721, %r708, 362437;
	st.global.v2.u32 	[%rd2], {%r721, %r712};
	add.s32 	%r722, %r720, %r721;
	cvt.rn.f32.u32 	%f52, %r722;
	fma.rn.f32 	%f53, %f52, 0f2F800000, 0f2F000000;
	mul.f32 	%f54, %f53, 0f40800000;
	cvt.rzi.s32.f32 	%r723, %f54;
	add.s32 	%r724, %r723, 1;
	add.s64 	%rd80, %rd79, %rd11;
	st.global.u32 	[%rd80], %r724;
	ld.global.v2.u32 	{%r725, %r726}, [%rd2];
	shr.u32 	%r727, %r726, 2;
	xor.b32  	%r728, %r727, %r726;
	ld.global.v2.u32 	{%r729, %r730}, [%rd2+8];
	ld.global.v2.u32 	{%r731, %r732}, [%rd2+16];
	st.global.v2.u32 	[%rd2+8], {%r730, %r731};
	shl.b32 	%r733, %r732, 4;
	shl.b32 	%r734, %r728, 1;
	xor.b32  	%r735, %r734, %r733;
	xor.b32  	%r736, %r735, %r728;
	xor.b32  	%r737, %r736, %r732;
	st.global.v2.u32 	[%rd2+16], {%r732, %r737};
	add.s32 	%r738, %r725, 362437;
	st.global.v2.u32 	[%rd2], {%r738, %r729};
	add.s32 	%r739, %r737, %r738;
	cvt.rn.f32.u32 	%f55, %r739;
	fma.rn.f32 	%f56, %f55, 0f2F800000, 0f2F000000;
	mul.f32 	%f57, %f56, 0f40800000;
	cvt.rzi.s32.f32 	%r740, %f57;
	add.s32 	%r741, %r740, 1;
	add.s64 	%rd81, %rd80, %rd11;
	st.global.u32 	[%rd81], %r741;
	shl.b32 	%r742, %r263, 2;
	add.s32 	%r952, %r742, %r952;
	add.s32 	%r951, %r951, 4;
	setp.ne.s32 	%p88, %r951, %r230;
	@%p88 bra 	$L__BB6_83;
$L__BB6_84:
	setp.eq.s32 	%p89, %r229, 0;
	mov.pred 	%p100, %p99;
	@%p89 bra 	$L__BB6_90;
	ld.global.v2.u32 	{%r743, %r744}, [%rd2];
	shr.u32 	%r745, %r744, 2;
	xor.b32  	%r746, %r745, %r744;
	ld.global.v2.u32 	{%r747, %r748}, [%rd2+8];
	ld.global.v2.u32 	{%r749, %r750}, [%rd2+16];
	st.global.v2.u32 	[%rd2+8], {%r748, %r749};
	shl.b32 	%r751, %r750, 4;
	shl.b32 	%r752, %r746, 1;
	xor.b32  	%r753, %r752, %r751;
	xor.b32  	%r754, %r753, %r746;
	xor.b32  	%r755, %r754, %r750;
	st.global.v2.u32 	[%rd2+16], {%r750, %r755};
	add.s32 	%r756, %r743, 362437;
	st.global.v2.u32 	[%rd2], {%r756, %r747};
	add.s32 	%r757, %r755, %r756;
	cvt.rn.f32.u32 	%f58, %r757;
	fma.rn.f32 	%f59, %f58, 0f2F800000, 0f2F000000;
	mul.f32 	%f60, %f59, 0f40800000;
	cvt.rzi.s32.f32 	%r758, %f60;
	add.s32 	%r759, %r758, 1;
	mul.wide.s32 	%rd82, %r952, 4;
	add.s64 	%rd10, %rd1, %rd82;
	st.global.u32 	[%rd10], %r759;
	setp.eq.s32 	%p90, %r229, 1;
	mov.pred 	%p100, %p99;
	@%p90 bra 	$L__BB6_90;
	ld.global.v2.u32 	{%r760, %r761}, [%rd2];
	shr.u32 	%r762, %r761, 2;
	xor.b32  	%r763, %r762, %r761;
	ld.global.v2.u32 	{%r764, %r765}, [%rd2+8];
	ld.global.v2.u32 	{%r766, %r767}, [%rd2+16];
	st.global.v2.u32 	[%rd2+8], {%r765, %r766};
	shl.b32 	%r768, %r767, 4;
	shl.b32 	%r769, %r763, 1;
	xor.b32  	%r770, %r769, %r768;
	xor.b32  	%r771, %r770, %r763;
	xor.b32  	%r772, %r771, %r767;
	st.global.v2.u32 	[%rd2+16], {%r767, %r772};
	add.s32 	%r773, %r760, 362437;
	st.global.v2.u32 	[%rd2], {%r773, %r764};
	add.s32 	%r774, %r772, %r773;
	cvt.rn.f32.u32 	%f61, %r774;
	fma.rn.f32 	%f62, %f61, 0f2F800000, 0f2F000000;
	mul.f32 	%f63, %f62, 0f40800000;
	cvt.rzi.s32.f32 	%r775, %f63;
	add.s32 	%r776, %r775, 1;
	add.s64 	%rd12, %rd10, %rd11;
	st.global.u32 	[%rd12], %r776;
	setp.eq.s32 	%p91, %r229, 2;
	mov.pred 	%p100, %p99;
	@%p91 bra 	$L__BB6_90;
	ld.global.v2.u32 	{%r777, %r778}, [%rd2];
	shr.u32 	%r779, %r778, 2;
	xor.b32  	%r780, %r779, %r778;
	ld.global.v2.u32 	{%r781, %r782}, [%rd2+8];
	ld.global.v2.u32 	{%r783, %r784}, [%rd2+16];
	st.global.v2.u32 	[%rd2+8], {%r782, %r783};
	shl.b32 	%r785, %r784, 4;
	shl.b32 	%r786, %r780, 1;
	xor.b32  	%r787, %r786, %r785;
	xor.b32  	%r788, %r787, %r780;
	xor.b32  	%r789, %r788, %r784;
	st.global.v2.u32 	[%rd2+16], {%r784, %r789};
	add.s32 	%r790, %r777, 362437;
	st.global.v2.u32 	[%rd2], {%r790, %r781};
	add.s32 	%r791, %r789, %r790;
	cvt.rn.f32.u32 	%f64, %r791;
	fma.rn.f32 	%f65, %f64, 0f2F800000, 0f2F000000;
	mul.f32 	%f66, %f65, 0f40800000;
	cvt.rzi.s32.f32 	%r792, %f66;
	add.s32 	%r793, %r792, 1;
	add.s64 	%rd83, %rd12, %rd11;
	st.global.u32 	[%rd83], %r793;
	mov.pred 	%p100, %p99;
	bra.uni 	$L__BB6_90;
$L__BB6_88:
	mul.wide.u32 	%rd84, %r942, 4;
	add.s64 	%rd9, %rd1, %rd84;
	ld.global.u32 	%r794, [%rd9];
	setp.ne.s32 	%p93, %r794, %r202;
	mov.pred 	%p100, -1;
	@%p93 bra 	$L__BB6_90;
	ld.global.v2.u32 	{%r795, %r796}, [%rd2];
	shr.u32 	%r797, %r796, 2;
	xor.b32  	%r798, %r797, %r796;
	ld.global.v2.u32 	{%r799, %r800}, [%rd2+8];
	ld.global.v2.u32 	{%r801, %r802}, [%rd2+16];
	st.global.v2.u32 	[%rd2+8], {%r800, %r801};
	shl.b32 	%r803, %r802, 4;
	shl.b32 	%r804, %r798, 1;
	xor.b32  	%r805, %r804, %r803;
	xor.b32  	%r806, %r805, %r798;
	xor.b32  	%r807, %r806, %r802;
	st.global.v2.u32 	[%rd2+16], {%r802, %r807};
	add.s32 	%r808, %r795, 362437;
	st.global.v2.u32 	[%rd2], {%r808, %r799};
	add.s32 	%r809, %r807, %r808;
	cvt.rn.f32.u32 	%f67, %r809;
	fma.rn.f32 	%f68, %f67, 0f2F800000, 0f2F000000;
	mul.f32 	%f69, %f68, 0f40800000;
	cvt.rzi.s32.f32 	%r810, %f69;
	add.s32 	%r811, %r810, 1;
	st.global.u32 	[%rd9], %r811;
$L__BB6_90:
	sub.s32 	%r942, %r942, %r263;
	setp.gt.s32 	%p95, %r942, 0;
	and.pred  	%p96, %p95, %p100;
	@%p96 bra 	$L__BB6_66;
	bra.uni 	$L__BB6_74;
$L__BB6_91:
	mul.wide.u32 	%rd41, %r954, 4;
	add.s64 	%rd42, %rd1, %rd41;
	ld.global.u32 	%r469, [%rd42];
	setp.ne.s32 	%p42, %r469, %r202;
	mov.pred 	%p103, -1;
	@%p42 bra 	$L__BB6_111;
	sub.s32 	%r956, %r954, %r263;
	mul.wide.s32 	%rd43, %r956, 4;
	add.s64 	%rd44, %rd1, %rd43;
	ld.global.u32 	%r471, [%rd44];
	setp.ne.s32 	%p45, %r471, %r202;
	mov.b32 	%r959, 1;
	mov.pred 	%p102, -1;
	mov.pred 	%p101, 0;
	@%p45 bra 	$L__BB6_99;
	mov.b32 	%r955, 0;
$L__BB6_94:
	mov.u32 	%r959, %r955;
	sub.s32 	%r956, %r956, %r263;
	setp.gt.s32 	%p46, %r956, -1;
	@%p46 bra 	$L__BB6_97;
	mov.u32 	%r957, %r954;
$L__BB6_96:
	ld.global.v2.u32 	{%r474, %r475}, [%rd2];
	shr.u32 	%r476, %r475, 2;
	xor.b32  	%r477, %r476, %r475;
	ld.global.v2.u32 	{%r478, %r479}, [%rd2+8];
	ld.global.v2.u32 	{%r480, %r481}, [%rd2+16];
	st.global.v2.u32 	[%rd2+8], {%r479, %r480};
	shl.b32 	%r482, %r481, 4;
	shl.b32 	%r483, %r477, 1;
	xor.b32  	%r484, %r483, %r482;
	xor.b32  	%r485, %r484, %r477;
	xor.b32  	%r486, %r485, %r481;
	st.global.v2.u32 	[%rd2+16], {%r481, %r486};
	add.s32 	%r487, %r474, 362437;
	st.global.v2.u32 	[%rd2], {%r487, %r478};
	add.s32 	%r488, %r486, %r487;
	cvt.rn.f32.u32 	%f13, %r488;
	fma.rn.f32 	%f14, %f13, 0f2F800000, 0f2F000000;
	mul.f32 	%f15, %f14, 0f40C00000;
	cvt.rzi.s32.f32 	%r489, %f15;
	add.s32 	%r490, %r489, 1;
	mul.wide.u32 	%rd47, %r957, 4;
	add.s64 	%rd48, %rd1, %rd47;
	st.global.u32 	[%rd48], %r490;
	sub.s32 	%r957, %r957, %r263;
	setp.gt.s32 	%p52, %r957, 0;
	mov.pred 	%p102, 0;
	mov.pred 	%p101, -1;
	@%p52 bra 	$L__BB6_96;
	bra.uni 	$L__BB6_99;
$L__BB6_97:
	add.s32 	%r955, %r959, 1;
	mul.wide.u32 	%rd45, %r956, 4;
	add.s64 	%rd46, %rd1, %rd45;
	ld.global.u32 	%r473, [%rd46];
	setp.eq.s32 	%p47, %r473, %r202;
	@%p47 bra 	$L__BB6_94;
	add.s32 	%r959, %r959, 2;
$L__BB6_99:
	mov.pred 	%p103, 0;
	@%p101 bra 	$L__BB6_111;
	setp.lt.s32 	%p54, %r956, 1;
	@%p54 bra 	$L__BB6_103;
	mov.u32 	%r961, %r954;
$L__BB6_102:
	mul.wide.u32 	%rd49, %r956, 4;
	add.s64 	%rd50, %rd1, %rd49;
	ld.global.u32 	%r491, [%rd50];
	mul.wide.s32 	%rd51, %r961, 4;
	add.s64 	%rd52, %rd1, %rd51;
	st.global.u32 	[%rd52], %r491;
	sub.s32 	%r961, %r961, %r263;
	sub.s32 	%r956, %r956, %r263;
	setp.gt.s32 	%p55, %r956, 0;
	@%p55 bra 	$L__BB6_102;
$L__BB6_103:
	setp.lt.s32 	%p56, %r959, 1;
	mov.pred 	%p103, %p102;
	@%p56 bra 	$L__BB6_111;
	and.b32  	%r254, %r959, 3;
	setp.lt.u32 	%p57, %r959, 4;
	mov.u32 	%r964, %r238;
	@%p57 bra 	$L__BB6_107;
	and.b32  	%r255, %r959, 2147483644;
	mov.b32 	%r963, 0;
	mov.u32 	%r964, %r238;
$L__BB6_106:
	ld.global.v2.u32 	{%r493, %r494}, [%rd2];
	shr.u32 	%r495, %r494, 2;
	xor.b32  	%r496, %r495, %r494;
	ld.global.v2.u32 	{%r497, %r498}, [%rd2+8];
	ld.global.v2.u32 	{%r499, %r500}, [%rd2+16];
	st.global.v2.u32 	[%rd2+8], {%r498, %r499};
	shl.b32 	%r501, %r500, 4;
	shl.b32 	%r502, %r496, 1;
	xor.b32  	%r503, %r502, %r501;
	xor.b32  	%r504, %r503, %r496;
	xor.b32  	%r505, %r504, %r500;
	st.global.v2.u32 	[%rd2+16], {%r500, %r505};
	add.s32 	%r506, %r493, 362437;
	st.global.v2.u32 	[%rd2], {%r506, %r497};
	add.s32 	%r507, %r505, %r506;
	cvt.rn.f32.u32 	%f16, %r507;
	fma.rn.f32 	%f17, %f16, 0f2F800000, 0f2F000000;
	mul.f32 	%f18, %f17, 0f40C00000;
	cvt.rzi.s32.f32 	%r508, %f18;
	add.s32 	%r509, %r508, 1;
	mul.wide.s32 	%rd53, %r964, 4;
	add.s64 	%rd54, %rd1, %rd53;
	st.global.u32 	[%rd54], %r509;
	ld.global.v2.u32 	{%r510, %r511}, [%rd2];
	shr.u32 	%r512, %r511, 2;
	xor.b32  	%r513, %r512, %r511;
	ld.global.v2.u32 	{%r514, %r515}, [%rd2+8];
	ld.global.v2.u32 	{%r516, %r517}, [%rd2+16];
	st.global.v2.u32 	[%rd2+8], {%r515, %r516};
	shl.b32 	%r518, %r517, 4;
	shl.b32 	%r519, %r513, 1;
	xor.b32  	%r520, %r519, %r518;
	xor.b32  	%r521, %r520, %r513;
	xor.b32  	%r522, %r521, %r517;
	st.global.v2.u32 	[%rd2+16], {%r517, %r522};
	add.s32 	%r523, %r510, 362437;
	st.global.v2.u32 	[%rd2], {%r523, %r514};
	add.s32 	%r524, %r522, %r523;
	cvt.rn.f32.u32 	%f19, %r524;
	fma.rn.f32 	%f20, %f19, 0f2F800000, 0f2F000000;
	mul.f32 	%f21, %f20, 0f40C00000;
	cvt.rzi.s32.f32 	%r525, %f21;
	add.s32 	%r526, %r525, 1;
	add.s64 	%rd56, %rd54, %rd15;
	st.global.u32 	[%rd56], %r526;
	ld.global.v2.u32 	{%r527, %r528}, [%rd2];
	shr.u32 	%r529, %r528, 2;
	xor.b32  	%r530, %r529, %r528;
	ld.global.v2.u32 	{%r531, %r532}, [%rd2+8];
	ld.global.v2.u32 	{%r533, %r534}, [%rd2+16];
	st.global.v2.u32 	[%rd2+8], {%r532, %r533};
	shl.b32 	%r535, %r534, 4;
	shl.b32 	%r536, %r530, 1;
	xor.b32  	%r537, %r536, %r535;
	xor.b32  	%r538, %r537, %r530;
	xor.b32  	%r539, %r538, %r534;
	st.global.v2.u32 	[%rd2+16], {%r534, %r539};
	add.s32 	%r540, %r527, 362437;
	st.global.v2.u32 	[%rd2], {%r540, %r531};
	add.s32 	%r541, %r539, %r540;
	cvt.rn.f32.u32 	%f22, %r541;
	fma.rn.f32 	%f23, %f22, 0f2F800000, 0f2F000000;
	mul.f32 	%f24, %f23, 0f40C00000;
	cvt.rzi.s32.f32 	%r542, %f24;
	add.s32 	%r543, %r542, 1;
	add.s64 	%rd57, %rd56, %rd15;
	st.global.u32 	[%rd57], %r543;
	ld.global.v2.u32 	{%r544, %r545}, [%rd2];
	shr.u32 	%r546, %r545, 2;
	xor.b32  	%r547, %r546, %r545;
	ld.global.v2.u32 	{%r548, %r549}, [%rd2+8];
	ld.global.v2.u32 	{%r550, %r551}, [%rd2+16];
	st.global.v2.u32 	[%rd2+8], {%r549, %r550};
	shl.b32 	%r552, %r551, 4;
	shl.b32 	%r553, %r547, 1;
	xor.b32  	%r554, %r553, %r552;
	xor.b32  	%r555, %r554, %r547;
	xor.b32  	%r556, %r555, %r551;
	st.global.v2.u32 	[%rd2+16], {%r551, %r556};
	add.s32 	%r557, %r544, 362437;
	st.global.v2.u32 	[%rd2], {%r557, %r548};
	add.s32 	%r558, %r556, %r557;
	cvt.rn.f32.u32 	%f25, %r558;
	fma.rn.f32 	%f26, %f25, 0f2F800000, 0f2F000000;
	mul.f32 	%f27, %f26, 0f40C00000;
	cvt.rzi.s32.f32 	%r559, %f27;
	add.s32 	%r560, %r559, 1;
	add.s64 	%rd58, %rd57, %rd15;
	st.global.u32 	[%rd58], %r560;
	shl.b32 	%r561, %r263, 2;
	add.s32 	%r964, %r561, %r964;
	add.s32 	%r963, %r963, 4;
	setp.ne.s32 	%p58, %r963, %r255;
	@%p58 bra 	$L__BB6_106;
$L__BB6_107:
	setp.eq.s32 	%p59, %r254, 0;
	mov.pred 	%p103, %p102;
	@%p59 bra 	$L__BB6_111;
	ld.global.v2.u32 	{%r562, %r563}, [%rd2];
	shr.u32 	%r564, %r563, 2;
	xor.b32  	%r565, %r564, %r563;
	ld.global.v2.u32 	{%r566, %r567}, [%rd2+8];
	ld.global.v2.u32 	{%r568, %r569}, [%rd2+16];
	st.global.v2.u32 	[%rd2+8], {%r567, %r568};
	shl.b32 	%r570, %r569, 4;
	shl.b32 	%r571, %r565, 1;
	xor.b32  	%r572, %r571, %r570;
	xor.b32  	%r573, %r572, %r565;
	xor.b32  	%r574, %r573, %r569;
	st.global.v2.u32 	[%rd2+16], {%r569, %r574};
	add.s32 	%r575, %r562, 362437;
	st.global.v2.u32 	[%rd2], {%r575, %r566};
	add.s32 	%r576, %r574, %r575;
	cvt.rn.f32.u32 	%f28, %r576;
	fma.rn.f32 	%f29, %f28, 0f2F800000, 0f2F000000;
	mul.f32 	%f30, %f29, 0f40C00000;
	cvt.rzi.s32.f32 	%r577, %f30;
	add.s32 	%r578, %r577, 1;
	mul.wide.s32 	%rd59, %r964, 4;
	add.s64 	%rd14, %rd1, %rd59;
	st.global.u32 	[%rd14], %r578;
	setp.eq.s32 	%p60, %r254, 1;
	mov.pred 	%p103, %p102;
	@%p60 bra 	$L__BB6_111;
	ld.global.v2.u32 	{%r579, %r580}, [%rd2];
	shr.u32 	%r581, %r580, 2;
	xor.b32  	%r582, %r581, %r580;
	ld.global.v2.u32 	{%r583, %r584}, [%rd2+8];
	ld.global.v2.u32 	{%r585, %r586}, [%rd2+16];
	st.global.v2.u32 	[%rd2+8], {%r584, %r585};
	shl.b32 	%r587, %r586, 4;
	shl.b32 	%r588, %r582, 1;
	xor.b32  	%r589, %r588, %r587;
	xor.b32  	%r590, %r589, %r582;
	xor.b32  	%r591, %r590, %r586;
	st.global.v2.u32 	[%rd2+16], {%r586, %r591};
	add.s32 	%r592, %r579, 362437;
	st.global.v2.u32 	[%rd2], {%r592, %r583};
	add.s32 	%r593, %r591, %r592;
	cvt.rn.f32.u32 	%f31, %r593;
	fma.rn.f32 	%f32, %f31, 0f2F800000, 0f2F000000;
	mul.f32 	%f33, %f32, 0f40C00000;
	cvt.rzi.s32.f32 	%r594, %f33;
	add.s32 	%r595, %r594, 1;
	add.s64 	%rd16, %rd14, %rd15;
	st.global.u32 	[%rd16], %r595;
	setp.eq.s32 	%p61, %r254, 2;
	mov.pred 	%p103, %p102;
	@%p61 bra 	$L__BB6_111;
	ld.global.v2.u32 	{%r596, %r597}, [%rd2];
	shr.u32 	%r598, %r597, 2;
	xor.b32  	%r599, %r598, %r597;
	ld.global.v2.u32 	{%r600, %r601}, [%rd2+8];
	ld.global.v2.u32 	{%r602, %r603}, [%rd2+16];
	st.global.v2.u32 	[%rd2+8], {%r601, %r602};
	shl.b32 	%r604, %r603, 4;
	shl.b32 	%r605, %r599, 1;
	xor.b32  	%r606, %r605, %r604;
	xor.b32  	%r607, %r606, %r599;
	xor.b32  	%r608, %r607, %r603;
	st.global.v2.u32 	[%rd2+16], {%r603, %r608};
	add.s32 	%r609, %r596, 362437;
	st.global.v2.u32 	[%rd2], {%r609, %r600};
	add.s32 	%r610, %r608, %r609;
	cvt.rn.f32.u32 	%f34, %r610;
	fma.rn.f32 	%f35, %f34, 0f2F800000, 0f2F000000;
	mul.f32 	%f36, %f35, 0f40C00000;
	cvt.rzi.s32.f32 	%r611, %f36;
	add.s32 	%r612, %r611, 1;
	add.s64 	%rd60, %rd16, %rd15;
	st.global.u32 	[%rd60], %r612;
	mov.pred 	%p103, %p102;
$L__BB6_111:
	sub.s32 	%r954, %r954, %r263;
	setp.gt.s32 	%p65, %r954, 0;
	and.pred  	%p66, %p65, %p103;
	@%p66 bra 	$L__BB6_59;
$L__BB6_112:
	add.s32 	%r953, %r236, 1;
	setp.ne.s32 	%p67, %r263, %r236;
	@%p67 bra 	$L__BB6_56;
$L__BB6_113:
	ret;
$L__BB6_114:
	ld.global.v2.u32 	{%r631, %r632}, [%rd2];
	shr.u32 	%r633, %r632, 2;
	xor.b32  	%r634, %r633, %r632;
	ld.global.v2.u32 	{%r635, %r636}, [%rd2+8];
	ld.global.v2.u32 	{%r637, %r638}, [%rd2+16];
	st.global.v2.u32 	[%rd2+8], {%r636, %r637};
	shl.b32 	%r639, %r638, 4;
	shl.b32 	%r640, %r634, 1;
	xor.b32  	%r641, %r640, %r639;
	xor.b32  	%r642, %r641, %r634;
	xor.b32  	%r643, %r642, %r638;
	st.global.v2.u32 	[%rd2+16], {%r638, %r643};
	add.s32 	%r644, %r631, 362437;
	st.global.v2.u32 	[%rd2], {%r644, %r635};
	add.s32 	%r645, %r643, %r644;
	cvt.rn.f32.u32 	%f40, %r645;
	fma.rn.f32 	%f41, %f40, 0f2F800000, 0f2F000000;
	mul.f32 	%f42, %f41, 0f40C00000;
	cvt.rzi.s32.f32 	%r646, %f42;
	add.s32 	%r647, %r646, 1;
	mul.wide.s32 	%rd62, %r954, 4;
	add.s64 	%rd63, %rd1, %rd62;
	st.global.u32 	[%rd63], %r647;
	bra.uni 	$L__BB6_112;

}
	// .globl	_ZN3cub18CUB_300001_SM_10006detail11EmptyKernelIvEEvv
.visible .entry _ZN3cub18CUB_300001_SM_10006detail11EmptyKernelIvEEvv()
{


	ret;

}


// ===== COMPILED SASS (sm_100) =====

	.target	sm_100

	.elftype	@"ET_EXEC"


//--------------------- .note.nv.tkinfo           --------------------------
	.section	.note.nv.tkinfo,"",@"SHT_NOTE"
	.sectionflags	@"SHF_NOTE_NV_TKINFO"
	.tkinfo
        /*0018*/ 	.word	0x00000002
        /*0030*/ 	.string	""
        /*0030*/ 	.string	"ptxas"
        /*0030*/ 	.string	"Cuda compilation tools, release 13.0, V13.0.88"
        /*0030*/ 	.string	"Build cuda_13.0.r13.0/compiler.36424714_0"
        /*0030*/ 	.string	"-arch sm_100 -m 64 "



//--------------------- .note.nv.cuinfo           --------------------------
	.section	.note.nv.cuinfo,"",@"SHT_NOTE"
	.sectionflags	@"SHF_NOTE_NV_CUINFO"
        /*0018*/ 	.short	0x0002
        /*001a*/ 	.short	0x0064
        /*001c*/ 	.short	0x0082
	.zero		2


//--------------------- .nv.info                  --------------------------
	.section	.nv.info,"",@"SHT_CUDA_INFO"
	.align	4


	//----- nvinfo : EIATTR_REGCOUNT
	.align		4
        /*0000*/ 	.byte	0x04, 0x2f
        /*0002*/ 	.short	(.L_69 - .L_68)
	.align		4
.L_68:
        /*0004*/ 	.word	index@(_Z8ponerTNTPiiiiiiS_iiP17curandStateXORWOW)
        /*0008*/ 	.word	0x0000002c


	//----- nvinfo : EIATTR_FRAME_SIZE
	.align		4
.L_69:
        /*000c*/ 	.byte	0x04, 0x11
        /*000e*/ 	.short	(.L_71 - .L_70)
	.align		4
.L_70:
        /*0010*/ 	.word	index@(_Z8ponerTNTPiiiiiiS_iiP17curandStateXORWOW)
        /*0014*/ 	.word	0x00000008


	//----- nvinfo : EIATTR_REGCOUNT
	.align		4
.L_71:
        /*0018*/ 	.byte	0x04, 0x2f
        /*001a*/ 	.short	(.L_73 - .L_72)
	.align		4
.L_72:
        /*001c*/ 	.word	index@(_Z11explotarTNTPiiiiiiiS_iP17curandStateXORWOW)
        /*0020*/ 	.word	0x00000020


	//----- nvinfo : EIATTR_FRAME_SIZE
	.align		4
.L_73:
        /*0024*/ 	.byte	0x04, 0x11
        /*0026*/ 	.short	(.L_75 - .L_74)
	.align		4
.L_74:
        /*0028*/ 	.word	index@(_Z11explotarTNTPiiiiiiiS_iP17curandStateXORWOW)
        /*002c*/ 	.word	0x00000000


	//----- nvinfo : EIATTR_REGCOUNT
	.align		4
.L_75:
        /*0030*/ 	.byte	0x04, 0x2f
        /*0032*/ 	.short	(.L_77 - .L_76)
	.align		4
.L_76:
        /*0034*/ 	.word	index@(_Z10ponerBombaPiiiiiiS_iiP17curandStateXORWOW)
        /*0038*/ 	.word	0x00000028


	//----- nvinfo : EIATTR_FRAME_SIZE
	.align		4
.L_77:
        /*003c*/ 	.byte	0x04, 0x11
        /*003e*/ 	.short	(.L_79 - .L_78)
	.align		4
.L_78:
        /*0040*/ 	.word	index@(_Z10ponerBombaPiiiiiiS_iiP17curandStateXORWOW)
        /*0044*/ 	.word	0x00000000


	//----- nvinfo : EIATTR_REGCOUNT
	.align		4
.L_79:
        /*0048*/ 	.byte	0x04, 0x2f
        /*004a*/ 	.short	(.L_81 - .L_80)
	.align		4
.L_80:
        /*004c*/ 	.word	index@(_Z13explotarBombaPiiiiiiiS_iP17curandStateXORWOW)
        /*0050*/ 	.word	0x00000028


	//----- nvinfo : EIATTR_FRAME_SIZE
	.align		4
.L_81:
        /*0054*/ 	.byte	0x04, 0x11
        /*0056*/ 	.short	(.L_83 - .L_82)
	.align		4
.L_82:
        /*0058*/ 	.word	index@(_Z13explotarBombaPiiiiiiiS_iP17curandStateXORWOW)
        /*005c*/ 	.word	0x00000000


	//----- nvinfo : EIATTR_REGCOUNT
	.align		4
.L_83:
        /*0060*/ 	.byte	0x04, 0x2f
        /*0062*/ 	.short	(.L_85 - .L_84)
	.align		4
.L_84:
        /*0064*/ 	.word	index@(_Z14comprobarParesPiiiiiiS_iP17curandStateXORWOW)
        /*0068*/ 	.word	0x00000028


	//----- nvinfo : EIATTR_FRAME_SIZE
	.align		4
.L_85:
        /*006c*/ 	.byte	0x04, 0x11
        /*006e*/ 	.short	(.L_87 - .L_86)
	.align		4
.L_86:
        /*0070*/ 	.word	index@(_Z14comprobarParesPiiiiiiS_iP17curandStateXORWOW)
        /*0074*/ 	.word	0x00000000


	//----- nvinfo : EIATTR_REGCOUNT
	.align		4
.L_87:
        /*0078*/ 	.byte	0x04, 0x2f
        /*007a*/ 	.short	(.L_89 - .L_88)
	.align		4
.L_88:
        /*007c*/ 	.word	index@(_Z21comprobarRompecabezasPiiiiiiS_iP17curandStateXORWOW)
        /*0080*/ 	.word	0x00000020


	//----- nvinfo : EIATTR_FRAME_SIZE
	.align		4
.L_89:
        /*0084*/ 	.byte	0x04, 0x11
        /*0086*/ 	.short	(.L_91 - .L_90)
	.align		4
.L_90:
        /*0088*/ 	.word	index@(_Z21comprobarRompecabezasPiiiiiiS_iP17curandStateXORWOW)
        /*008c*/ 	.word	0x00000000


	//----- nvinfo : EIATTR_REGCOUNT
	.align		4
.L_91:
        /*0090*/ 	.byte	0x04, 0x2f
        /*0092*/ 	.short	(.L_93 - .L_92)
	.align		4
.L_92:
        /*0094*/ 	.word	index@(_Z20explotarRompecabezasPiiiiiiS_iP17curandStateXORWOW)
        /*0098*/ 	.word	0x00000020


	//----- nvinfo : EIATTR_FRAME_SIZE
	.align		4
.L_93:
        /*009c*/ 	.byte	0x04, 0x11
        /*009e*/ 	.short	(.L_95 - .L_94)
	.align		4
.L_94:
        /*00a0*/ 	.word	index@(_Z20explotarRompecabezasPiiiiiiS_iP17curandStateXORWOW)
        /*00a4*/ 	.word	0x00000008


	//----- nvinfo : EIATTR_REGCOUNT
	.align		4
.L_95:
        /*00a8*/ 	.byte	0x04, 0x2f
        /*00aa*/ 	.short	(.L_97 - .L_96)
	.align		4
.L_96:
        /*00ac*/ 	.word	index@(_ZN3cub18CUB_300001_SM_10006detail11EmptyKernelIvEEvv)
        /*00b0*/ 	.word	0x00000004


	//----- nvinfo : EIATTR_FRAME_SIZE
	.align		4
.L_97:
        /*00b4*/ 	.byte	0x04, 0x11
        /*00b6*/ 	.short	(.L_99 - .L_98)
	.align		4
.L_98:
        /*00b8*/ 	.word	index@(_ZN3cub18CUB_300001_SM_10006detail11EmptyKernelIvEEvv)
        /*00bc*/ 	.word	0x00000000


	//----- nvinfo : EIATTR_MIN_STACK_SIZE
	.align		4
.L_99:
        /*00c0*/ 	.byte	0x04, 0x12
        /*00c2*/ 	.short	(.L_101 - .L_100)
	.align		4
.L_100:
        /*00c4*/ 	.word	index@(_ZN3cub18CUB_300001_SM_10006detail11EmptyKernelIvEEvv)
        /*00c8*/ 	.word	0x00000000


	//----- nvinfo : EIATTR_MIN_STACK_SIZE
	.align		4
.L_101:
        /*00cc*/ 	.byte	0x04, 0x12
        /*00ce*/ 	.short	(.L_103 - .L_102)
	.align		4
.L_102:
        /*00d0*/ 	.word	index@(_Z20explotarRompecabezasPiiiiiiS_iP17curandStateXORWOW)
        /*00d4*/ 	.word	0x00000008


	//----- nvinfo : EIATTR_MIN_STACK_SIZE
	.align		4
.L_103:
        /*00d8*/ 	.byte	0x04, 0x12
        /*00da*/ 	.short	(.L_105 - .L_104)
	.align		4
.L_104:
        /*00dc*/ 	.word	index@(_Z21comprobarRompecabezasPiiiiiiS_iP17curandStateXORWOW)
        /*00e0*/ 	.word	0x00000000


	//----- nvinfo : EIATTR_MIN_STACK_SIZE
	.align		4
.L_105:
        /*00e4*/ 	.byte	0x04, 0x12
        /*00e6*/ 	.short	(.L_107 - .L_106)
	.align		4
.L_106:
        /*00e8*/ 	.word	index@(_Z14comprobarParesPiiiiiiS_iP17curandStateXORWOW)
        /*00ec*/ 	.word	0x00000000


	//----- nvinfo : EIATTR_MIN_STACK_SIZE
	.align		4
.L_107:
        /*00f0*/ 	.byte	0x04, 0x12
        /*00f2*/ 	.short	(.L_109 - .L_108)
	.align		4
.L_108:
        /*00f4*/ 	.word	index@(_Z13explotarBombaPiiiiiiiS_iP17curandStateXORWOW)
        /*00f8*/ 	.word	0x00000000


	//----- nvinfo : EIATTR_MIN_STACK_SIZE
	.align		4
.L_109:
        /*00fc*/ 	.byte	0x04, 0x12
        /*00fe*/ 	.short	(.L_111 - .L_110)
	.align		4
.L_110:
        /*0100*/ 	.word	index@(_Z10ponerBombaPiiiiiiS_iiP17curandStateXORWOW)
        /*0104*/ 	.word	0x00000000


	//----- nvinfo : EIATTR_MIN_STACK_SIZE
	.align		4
.L_111:
        /*0108*/ 	.byte	0x04, 0x12
        /*010a*/ 	.short	(.L_113 - .L_112)
	.align		4
.L_112:
        /*010c*/ 	.word	index@(_Z11explotarTNTPiiiiiiiS_iP17curandStateXORWOW)
        /*0110*/ 	.word	0x00000000


	//----- nvinfo : EIATTR_MIN_STACK_SIZE
	.align		4
.L_113:
        /*0114*/ 	.byte	0x04, 0x12
        /*0116*/ 	.short	(.L_115 - .L_114)
	.align		4
.L_114:
        /*0118*/ 	.word	index@(_Z8ponerTNTPiiiiiiS_iiP17curandStateXORWOW)
        /*011c*/ 	.word	0x00000008
.L_115:


//--------------------- .nv.compat                --------------------------
	.section	.nv.compat,"",@"SHT_CUDA_COMPAT_INFO"
	.align	4
        /*0000*/ 	.byte	0x02, 0x09, 0x00, 0x00, 0x02, 0x02, 0x01, 0x00, 0x02, 0x05, 0x05, 0x00, 0x03, 0x07, 0x01, 0x01
        /*0010*/ 	.byte	0x02, 0x03, 0x00, 0x00, 0x02, 0x06, 0x01, 0x00, 0x04, 0x0b, 0x08, 0x00, 0x09, 0x00, 0x00, 0x00
        /*0020*/ 	.byte	0x00, 0x00, 0x00, 0x00


//--------------------- .nv.info._ZN3cub18CUB_300001_SM_10006detail11EmptyKernelIvEEvv --------------------------
	.section	.nv.info._ZN3cub18CUB_300001_SM_10006detail11EmptyKernelIvEEvv,"",@"SHT_CUDA_INFO"
	.sectionflags	@""
	.align	4


	//----- nvinfo : EIATTR_CUDA_API_VERSION
	.align		4
        /*0000*/ 	.byte	0x04, 0x37
        /*0002*/ 	.short	(.L_117 - .L_116)
.L_116:
        /*0004*/ 	.word	0x00000082


	//----- nvinfo : EIATTR_SPARSE_MMA_MASK
	.align		4
.L_117:
        /*0008*/ 	.byte	0x03, 0x50
        /*000a*/ 	.short	0x0000


	//----- nvinfo : EIATTR_MAXREG_COUNT
	.align		4
        /*000c*/ 	.byte	0x03, 0x1b
        /*000e*/ 	.short	0x00ff


	//----- nvinfo : EIATTR_MERCURY_ISA_VERSION
	.align		4
        /*0010*/ 	.byte	0x03, 0x5f
        /*0012*/ 	.short	0x0101


	//----- nvinfo : EIATTR_VRC_CTA_INIT_COUNT
	.align		4
        /*0014*/ 	.byte	0x02, 0x4a
	.zero		1
	.zero		1


	//----- nvinfo : EIATTR_EXIT_INSTR_OFFSETS
	.align		4
        /*0018*/ 	.byte	0x04, 0x1c
        /*001a*/ 	.short	(.L_119 - .L_118)


	//   ....[0]....
.L_118:
        /*001c*/ 	.word	0x00000010


	//----- nvinfo : EIATTR_SW_WAR
	.align		4
.L_119:
        /*0020*/ 	.byte	0x04, 0x36
        /*0022*/ 	.short	(.L_121 - .L_120)
.L_120:
        /*0024*/ 	.word	0x00000008
.L_121:


//--------------------- .nv.info._Z20explotarRompecabezasPiiiiiiS_iP17curandStateXORWOW --------------------------
	.section	.nv.info._Z20explotarRompecabezasPiiiiiiS_iP17curandStateXORWOW,"",@"SHT_CUDA_INFO"
	.sectionflags	@""
	.align	4


	//----- nvinfo : EIATTR_CUDA_API_VERSION
	.align		4
        /*0000*/ 	.byte	0x04, 0x37
        /*0002*/ 	.short	(.L_123 - .L_122)
.L_122:
        /*0004*/ 	.word	0x00000082


	//----- nvinfo : EIATTR_KPARAM_INFO
	.align		4
.L_123:
        /*0008*/ 	.byte	0x04, 0x17
        /*000a*/ 	.short	(.L_125 - .L_124)
.L_124:
        /*000c*/ 	.word	0x00000000
        /*0010*/ 	.short	0x0008
        /*0012*/ 	.short	0x0030
        /*0014*/ 	.byte	0x00, 0xf5, 0x21, 0x00


	//----- nvinfo : EIATTR_KPARAM_INFO
	.align		4
.L_125:
        /*0018*/ 	.byte	0x04, 0x17
        /*001a*/ 	.short	(.L_127 - .L_126)
.L_126:
        /*001c*/ 	.word	0x00000000
        /*0020*/ 	.short	0x0007
        /*0022*/ 	.short	0x0028
        /*0024*/ 	.byte	0x00, 0xf0, 0x11, 0x00


	//----- nvinfo : EIATTR_KPARAM_INFO
	.align		4
.L_127:
        /*0028*/ 	.byte	0x04, 0x17
        /*002a*/ 	.short	(.L_129 - .L_128)
.L_128:
        /*002c*/ 	.word	0x00000000
        /*0030*/ 	.short	0x0006
        /*0032*/ 	.short	0x0020
        /*0034*/ 	.byte	0x00, 0xf5, 0x21, 0x00


	//----- nvinfo : EIATTR_KPARAM_INFO
	.align		4
.L_129:
        /*0038*/ 	.byte	0x04, 0x17
        /*003a*/ 	.short	(.L_131 - .L_130)
.L_130:
        /*003c*/ 	.word	0x00000000
        /*0040*/ 	.short	0x0005
        /*0042*/ 	.short	0x0018
        /*0044*/ 	.byte	0x00, 0xf0, 0x11, 0x00


	//----- nvinfo : EIATTR_KPARAM_INFO
	.align		4
.L_131:
        /*0048*/ 	.byte	0x04, 0x17
        /*004a*/ 	.short	(.L_133 - .L_132)
.L_132:
        /*004c*/ 	.word	0x00000000
        /*0050*/ 	.short	0x0004
        /*0052*/ 	.short	0x0014
        /*0054*/ 	.byte	0x00, 0xf0, 0x11, 0x00


	//----- nvinfo : EIATTR_KPARAM_INFO
	.align		4
.L_133:
        /*0058*/ 	.byte	0x04, 0x17
        /*005a*/ 	.short	(.L_135 - .L_134)
.L_134:
        /*005c*/ 	.word	0x00000000
        /*0060*/ 	.short	0x0003
        /*0062*/ 	.short	0x0010
        /*0064*/ 	.byte	0x00, 0xf0, 0x11, 0x00


	//----- nvinfo : EIATTR_KPARAM_INFO
	.align		4
.L_135:
        /*0068*/ 	.byte	0x04, 0x17
        /*006a*/ 	.short	(.L_137 - .L_136)
.L_136:
        /*006c*/ 	.word	0x00000000
        /*0070*/ 	.short	0x0002
        /*0072*/ 	.short	0x000c
        /*0074*/ 	.byte	0x00, 0xf0, 0x11, 0x00


	//----- nvinfo : EIATTR_KPARAM_INFO
	.align		4
.L_137:
        /*0078*/ 	.byte	0x04, 0x17
        /*007a*/ 	.short	(.L_139 - .L_138)
.L_138:
        /*007c*/ 	.word	0x00000000
        /*0080*/ 	.short	0x0001
        /*0082*/ 	.short	0x0008
        /*0084*/ 	.byte	0x00, 0xf0, 0x11, 0x00


	//----- nvinfo : EIATTR_KPARAM_INFO
	.align		4
.L_139:
        /*0088*/ 	.byte	0x04, 0x17
        /*008a*/ 	.short	(.L_141 - .L_140)
.L_140:
        /*008c*/ 	.word	0x00000000
        /*0090*/ 	.short	0x0000
        /*0092*/ 	.short	0x0000
        /*0094*/ 	.byte	0x00, 0xf5, 0x21, 0x00


	//----- nvinfo : EIATTR_SPARSE_MMA_MASK
	.align		4
.L_141:
        /*0098*/ 	.byte	0x03, 0x50
        /*009a*/ 	.short	0x0000


	//----- nvinfo : EIATTR_MAXREG_COUNT
	.align		4
        /*009c*/ 	.byte	0x03, 0x1b
        /*009e*/ 	.short	0x00ff


	//----- nvinfo : EIATTR_EXTERNS
	.align		4
        /*00a0*/ 	.byte	0x04, 0x0f
        /*00a2*/ 	.short	(.L_143 - .L_142)


	//   ....[0]....
	.align		4
.L_142:
        /*00a4*/ 	.word	index@(vprintf)


	//----- nvinfo : EIATTR_MERCURY_ISA_VERSION
	.align		4
.L_143:
        /*00a8*/ 	.byte	0x03, 0x5f
        /*00aa*/ 	.short	0x0101


	//----- nvinfo : EIATTR_VRC_CTA_INIT_COUNT
	.align		4
        /*00ac*/ 	.byte	0x02, 0x4a
	.zero		1
	.zero		1


	//----- nvinfo : EIATTR_SYSCALL_OFFSETS
	.align		4
        /*00b0*/ 	.byte	0x04, 0x46
        /*00b2*/ 	.short	(.L_145 - .L_144)


	//   ....[0]....
.L_144:
        /*00b4*/ 	.word	0x000013a0


	//----- nvinfo : EIATTR_EXIT_INSTR_OFFSETS
	.align		4
.L_145:
        /*00b8*/ 	.byte	0x04, 0x1c
        /*00ba*/ 	.short	(.L_147 - .L_146)


	//   ....[0]....
.L_146:
        /*00bc*/ 	.word	0x000012c0


	//   ....[1]....
        /*00c0*/ 	.word	0x00001310


	//   ....[2]....
        /*00c4*/ 	.word	0x000018f0


	//   ....[3]....
        /*00c8*/ 	.word	0x000030b0


	//   ....[4]....
        /*00cc*/ 	.word	0x000048a0


	//----- nvinfo : EIATTR_CRS_STACK_SIZE
	.align		4
.L_147:
        /*00d0*/ 	.byte	0x04, 0x1e
        /*00d2*/ 	.short	(.L_149 - .L_148)
.L_148:
        /*00d4*/ 	.word	0x00000000


	//----- nvinfo : EIATTR_CBANK_PARAM_SIZE
	.align		4
.L_149:
        /*00d8*/ 	.byte	0x03, 0x19
        /*00da*/ 	.short	0x0038


	//----- nvinfo : EIATTR_PARAM_CBANK
	.align		4
        /*00dc*/ 	.byte	0x04, 0x0a
        /*00de*/ 	.short	(.L_151 - .L_150)
	.align		4
.L_150:
        /*00e0*/ 	.word	index@(.nv.constant0._Z20explotarRompecabezasPiiiiiiS_iP17curandStateXORWOW)
        /*00e4*/ 	.short	0x0380
        /*00e6*/ 	.short	0x0038


	//----- nvinfo : EIATTR_SW_WAR
	.align		4
.L_151:
        /*00e8*/ 	.byte	0x04, 0x36
        /*00ea*/ 	.short	(.L_153 - .L_152)
.L_152:
        /*00ec*/ 	.word	0x00000008
.L_153:


//--------------------- .nv.info._Z21comprobarRompecabezasPiiiiiiS_iP17curandStateXORWOW --------------------------
	.section	.nv.info._Z21comprobarRompecabezasPiiiiiiS_iP17curandStateXORWOW,"",@"SHT_CUDA_INFO"
	.sectionflags	@""
	.align	4


	//----- nvinfo : EIATTR_CUDA_API_VERSION
	.align		4
        /*0000*/ 	.byte	0x04, 0x37
        /*0002*/ 	.short	(.L_155 - .L_154)
.L_154:
        /*0004*/ 	.word	0x00000082


	//----- nvinfo : EIATTR_KPARAM_INFO
	.align		4
.L_155:
        /*0008*/ 	.byte	0x04, 0x17
        /*000a*/ 	.short	(.L_157 - .L_156)
.L_156:
        /*000c*/ 	.word	0x00000000
        /*0010*/ 	.short	0x0008
        /*0012*/ 	.short	0x0030
        /*0014*/ 	.byte	0x00, 0xf5, 0x21, 0x00


	//----- nvinfo : EIATTR_KPARAM_INFO
	.align		4
.L_157:
        /*0018*/ 	.byte	0x04, 0x17
        /*001a*/ 	.short	(.L_159 - .L_158)
.L_158:
        /*001c*/ 	.word	0x00000000
        /*0020*/ 	.short	0x0007
        /*0022*/ 	.short	0x0028
        /*0024*/ 	.byte	0x00, 0xf0, 0x11, 0x00


	//----- nvinfo : EIATTR_KPARAM_INFO
	.align		4
.L_159:
        /*0028*/ 	.byte	0x04, 0x17
        /*002a*/ 	.short	(.L_161 - .L_160)
.L_160:
        /*002c*/ 	.word	0x00000000
        /*0030*/ 	.short	0x0006
        /*0032*/ 	.short	0x0020
        /*0034*/ 	.byte	0x00, 0xf5, 0x21, 0x00


	//----- nvinfo : EIATTR_KPARAM_INFO
	.align		4
.L_161:
        /*0038*/ 	.byte	0x04, 0x17
        /*003a*/ 	.short	(.L_163 - .L_162)
.L_162:
        /*003c*/ 	.word	0x00000000
        /*0040*/ 	.short	0x0005
        /*0042*/ 	.short	0x0018
        /*0044*/ 	.byte	0x00, 0xf0, 0x11, 0x00


	//----- nvinfo : EIATTR_KPARAM_INFO
	.align		4
.L_163:
        /*0048*/ 	.byte	0x04, 0x17
        /*004a*/ 	.short	(.L_165 - .L_164)
.L_164:
        /*004c*/ 	.word	0x00000000
        /*0050*/ 	.short	0x0004
        /*0052*/ 	.short	0x0014
        /*0054*/ 	.byte	0x00, 0xf0, 0x11, 0x00


	//----- nvinfo : EIATTR_KPARAM_INFO
	.align		4
.L_165:
        /*0058*/ 	.byte	0x04, 0x17
        /*005a*/ 	.short	(.L_167 - .L_166)
.L_166:
        /*005c*/ 	.word	0x00000000
        /*0060*/ 	.short	0x0003
        /*0062*/ 	.short	0x0010
        /*0064*/ 	.byte	0x00, 0xf0, 0x11, 0x00


	//----- nvinfo : EIATTR_KPARAM_INFO
	.align		4
.L_167:
        /*0068*/ 	.byte	0x04, 0x17
        /*006a*/ 	.short	(.L_169 - .L_168)
.L_168:
        /*006c*/ 	.word	0x00000000
        /*0070*/ 	.short	0x0002
        /*0072*/ 	.short	0x000c
        /*0074*/ 	.byte	0x00, 0xf0, 0x11, 0x00


	//----- nvinfo : EIATTR_KPARAM_INFO
	.align		4
.L_169:
        /*0078*/ 	.byte	0x04, 0x17
        /*007a*/ 	.short	(.L_171 - .L_170)
.L_170:
        /*007c*/ 	.word	0x00000000
        /*0080*/ 	.short	0x0001
        /*0082*/ 	.short	0x0008
        /*0084*/ 	.byte	0x00, 0xf0, 0x11, 0x00


	//----- nvinfo : EIATTR_KPARAM_INFO
	.align		4
.L_171:
        /*0088*/ 	.byte	0x04, 0x17
        /*008a*/ 	.short	(.L_173 - .L_172)
.L_172:
        /*008c*/ 	.word	0x00000000
        /*0090*/ 	.short	0x0000
        /*0092*/ 	.short	0x0000
        /*0094*/ 	.byte	0x00, 0xf5, 0x21, 0x00


	//----- nvinfo : EIATTR_SPARSE_MMA_MASK
	.align		4
.L_173:
        /*0098*/ 	.byte	0x03, 0x50
        /*009a*/ 	.short	0x0000


	//----- nvinfo : EIATTR_MAXREG_COUNT
	.align		4
        /*009c*/ 	.byte	0x03, 0x1b
        /*009e*/ 	.short	0x00ff


	//----- nvinfo : EIATTR_NUM_BARRIERS
	.align		4
        /*00a0*/ 	.byte	0x02, 0x4c
        /*00a2*/ 	.byte	0x01
	.zero		1


	//----- nvinfo : EIATTR_MERCURY_ISA_VERSION
	.align		4
        /*00a4*/ 	.byte	0x03, 0x5f
        /*00a6*/ 	.short	0x0101


	//----- nvinfo : EIATTR_VRC_CTA_INIT_COUNT
	.align		4
        /*00a8*/ 	.byte	0x02, 0x4a
	.zero		1
	.zero		1


	//----- nvinfo : EIATTR_EXIT_INSTR_OFFSETS
	.align		4
        /*00ac*/ 	.byte	0x04, 0x1c
        /*00ae*/ 	.short	(.L_175 - .L_174)


	//   ....[0]....
.L_174:
        /*00b0*/ 	.word	0x00000f70


	//   ....[1]....
        /*00b4*/ 	.word	0x00001710


	//   ....[2]....
        /*00b8*/ 	.word	0x00005610


	//   ....[3]....
        /*00bc*/ 	.word	0x000082a0


	//----- nvinfo : EIATTR_CRS_STACK_SIZE
	.align		4
.L_175:
        /*00c0*/ 	.byte	0x04, 0x1e
        /*00c2*/ 	.short	(.L_177 - .L_176)
.L_176:
        /*00c4*/ 	.word	0x00000000


	//----- nvinfo : EIATTR_CBANK_PARAM_SIZE
	.align		4
.L_177:
        /*00c8*/ 	.byte	0x03, 0x19
        /*00ca*/ 	.short	0x0038


	//----- nvinfo : EIATTR_PARAM_CBANK
	.align		4
        /*00cc*/ 	.byte	0x04, 0x0a
        /*00ce*/ 	.short	(.L_179 - .L_178)
	.align		4
.L_178:
        /*00d0*/ 	.word	index@(.nv.constant0._Z21comprobarRompecabezasPiiiiiiS_iP17curandStateXORWOW)
        /*00d4*/ 	.short	0x0380
        /*00d6*/ 	.short	0x0038


	//----- nvinfo : EIATTR_SW_WAR
	.align		4
.L_179:
        /*00d8*/ 	.byte	0x04, 0x36
        /*00da*/ 	.short	(.L_181 - .L_180)
.L_180:
        /*00dc*/ 	.word	0x00000008
.L_181:


//--------------------- .nv.info._Z14comprobarParesPiiiiiiS_iP17curandStateXORWOW --------------------------
	.section	.nv.info._Z14comprobarParesPiiiiiiS_iP17curandStateXORWOW,"",@"SHT_CUDA_INFO"
	.sectionflags	@""
	.align	4


	//----- nvinfo : EIATTR_CUDA_API_VERSION
	.align		4
        /*0000*/ 	.byte	0x04, 0x37
        /*0002*/ 	.short	(.L_183 - .L_182)
.L_182:
        /*0004*/ 	.word	0x00000082


	//----- nvinfo : EIATTR_KPARAM_INFO
	.align		4
.L_183:
        /*0008*/ 	.byte	0x04, 0x17
        /*000a*/ 	.short	(.L_185 - .L_184)
.L_184:
        /*000c*/ 	.word	0x00000000
        /*0010*/ 	.short	0x0008
        /*0012*/ 	.short	0x0030
        /*0014*/ 	.byte	0x00, 0xf5, 0x21, 0x00


	//----- nvinfo : EIATTR_KPARAM_INFO
	.align		4
.L_185:
        /*0018*/ 	.byte	0x04, 0x17
        /*001a*/ 	.short	(.L_187 - .L_186)
.L_186:
        /*001c*/ 	.word	0x00000000
        /*0020*/ 	.short	0x0007
        /*0022*/ 	.short	0x0028
        /*0024*/ 	.byte	0x00, 0xf0, 0x11, 0x00


	//----- nvinfo : EIATTR_KPARAM_INFO
	.align		4
.L_187:
        /*0028*/ 	.byte	0x04, 0x17
        /*002a*/ 	.short	(.L_189 - .L_188)
.L_188:
        /*002c*/ 	.word	0x00000000
        /*0030*/ 	.short	0x0006
        /*0032*/ 	.short	0x0020
        /*0034*/ 	.byte	0x00, 0xf5, 0x21, 0x00


	//----- nvinfo : EIATTR_KPARAM_INFO
	.align		4
.L_189:
        /*0038*/ 	.byte	0x04, 0x17
        /*003a*/ 	.short	(.L_191 - .L_190)
.L_190:
        /*003c*/ 	.word	0x00000000
        /*0040*/ 	.short	0x0005
        /*0042*/ 	.short	0x0018
        /*0044*/ 	.byte	0x00, 0xf0, 0x11, 0x00


	//----- nvinfo : EIATTR_KPARAM_INFO
	.align		4
.L_191:
        /*0048*/ 	.byte	0x04, 0x17
        /*004a*/ 	.short	(.L_193 - .L_192)
.L_192:
        /*004c*/ 	.word	0x00000000
        /*0050*/ 	.short	0x0004
        /*0052*/ 	.short	0x0014
        /*0054*/ 	.byte	0x00, 0xf0, 0x11, 0x00


	//----- nvinfo : EIATTR_KPARAM_INFO
	.align		4
.L_193:
        /*0058*/ 	.byte	0x04, 0x17
        /*005a*/ 	.short	(.L_195 - .L_194)
.L_194:
        /*005c*/ 	.word	0x00000000
        /*0060*/ 	.short	0x0003
        /*0062*/ 	.short	0x0010
        /*0064*/ 	.byte	0x00, 0xf0, 0x11, 0x00


	//----- nvinfo : EIATTR_KPARAM_INFO
	.align		4
.L_195:
        /*0068*/ 	.byte	0x04, 0x17
        /*006a*/ 	.short	(.L_197 - .L_196)
.L_196:
        /*006c*/ 	.word	0x00000000
        /*0070*/ 	.short	0x0002
        /*0072*/ 	.short	0x000c
        /*0074*/ 	.byte	0x00, 0xf0, 0x11, 0x00


	//----- nvinfo : EIATTR_KPARAM_INFO
	.align		4
.L_197:
        /*0078*/ 	.byte	0x04, 0x17
        /*007a*/ 	.short	(.L_199 - .L_198)
.L_198:
        /*007c*/ 	.word	0x00000000
        /*0080*/ 	.short	0x0001
        /*0082*/ 	.short	0x0008
        /*0084*/ 	.byte	0x00, 0xf0, 0x11, 0x00


	//----- nvinfo : EIATTR_KPARAM_INFO
	.align		4
.L_199:
        /*0088*/ 	.byte	0x04, 0x17
        /*008a*/ 	.short	(.L_201 - .L_200)
.L_200:
        /*008c*/ 	.word	0x00000000
        /*0090*/ 	.short	0x0000
        /*0092*/ 	.short	0x0000
        /*0094*/ 	.byte	0x00, 0xf5, 0x21, 0x00


	//----- nvinfo : EIATTR_SPARSE_MMA_MASK
	.align		4
.L_201:
        /*0098*/ 	.byte	0x03, 0x50
        /*009a*/ 	.short	0x0000


	//----- nvinfo : EIATTR_MAXREG_COUNT
	.align		4
        /*009c*/ 	.byte	0x03, 0x1b
        /*009e*/ 	.short	0x00ff


	//----- nvinfo : EIATTR_NUM_BARRIERS
	.align		4
        /*00a0*/ 	.byte	0x02, 0x4c
        /*00a2*/ 	.byte	0x01
	.zero		1


	//----- nvinfo : EIATTR_MERCURY_ISA_VERSION
	.align		4
        /*00a4*/ 	.byte	0x03, 0x5f
        /*00a6*/ 	.short	0x0101


	//----- nvinfo : EIATTR_VRC_CTA_INIT_COUNT
	.align		4
        /*00a8*/ 	.byte	0x02, 0x4a
	.zero		1
	.zero		1


	//----- nvinfo : EIATTR_EXIT_INSTR_OFFSETS
	.align		4
        /*00ac*/ 	.byte	0x04, 0x1c
        /*00ae*/ 	.short	(.L_203 - .L_202)


	//   ....[0]....
.L_202:
        /*00b0*/ 	.word	0x00004cd0


	//----- nvinfo : EIATTR_CRS_STACK_SIZE
	.align		4
.L_203:
        /*00b4*/ 	.byte	0x04, 0x1e
        /*00b6*/ 	.short	(.L_205 - .L_204)
.L_204:
        /*00b8*/ 	.word	0x00000000


	//----- nvinfo : EIATTR_CBANK_PARAM_SIZE
	.align		4
.L_205:
        /*00bc*/ 	.byte	0x03, 0x19
        /*00be*/ 	.short	0x0038


	//----- nvinfo : EIATTR_PARAM_CBANK
	.align		4
        /*00c0*/ 	.byte	0x04, 0x0a
        /*00c2*/ 	.short	(.L_207 - .L_206)
	.align		4
.L_206:
        /*00c4*/ 	.word	index@(.nv.constant0._Z14comprobarParesPiiiiiiS_iP17curandStateXORWOW)
        /*00c8*/ 	.short	0x0380
        /*00ca*/ 	.short	0x0038


	//----- nvinfo : EIATTR_SW_WAR
	.align		4
.L_207:
        /*00cc*/ 	.byte	0x04, 0x36
        /*00ce*/ 	.short	(.L_209 - .L_208)
.L_208:
        /*00d0*/ 	.word	0x00000008
.L_209:


//--------------------- .nv.info._Z13explotarBombaPiiiiiiiS_iP17curandStateXORWOW --------------------------
	.section	.nv.info._Z13explotarBombaPiiiiiiiS_iP17curandStateXORWOW,"",@"SHT_CUDA_INFO"
	.sectionflags	@""
	.align	4


	//----- nvinfo : EIATTR_CUDA_API_VERSION
	.align		4
        /*0000*/ 	.byte	0x04, 0x37
        /*0002*/ 	.short	(.L_211 - .L_210)
.L_210:
        /*0004*/ 	.word	0x00000082


	//----- nvinfo : EIATTR_KPARAM_INFO
	.align		4
.L_211:
        /*0008*/ 	.byte	0x04, 0x17
        /*000a*/ 	.short	(.L_213 - .L_212)
.L_212:
        /*000c*/ 	.word	0x00000000
        /*0010*/ 	.short	0x0009
        /*0012*/ 	.short	0x0030
        /*0014*/ 	.byte	0x00, 0xf5, 0x21, 0x00


	//----- nvinfo : EIATTR_KPARAM_INFO
	.align		4
.L_213:
        /*0018*/ 	.byte	0x04, 0x17
        /*001a*/ 	.short	(.L_215 - .L_214)
.L_214:
        /*001c*/ 	.word	0x00000000
        /*0020*/ 	.short	0x0008
        /*0022*/ 	.short	0x0028
        /*0024*/ 	.byte	0x00, 0xf0, 0x11, 0x00


	//----- nvinfo : EIATTR_KPARAM_INFO
	.align		4
.L_215:
        /*0028*/ 	.byte	0x04, 0x17
        /*002a*/ 	.short	(.L_217 - .L_216)
.L_216:
        /*002c*/ 	.word	0x00000000
        /*0030*/ 	.short	0x0007
        /*0032*/ 	.short	0x0020
        /*0034*/ 	.byte	0x00, 0xf5, 0x21, 0x00


	//----- nvinfo : EIATTR_KPARAM_INFO
	.align		4
.L_217:
        /*0038*/ 	.byte	0x04, 0x17
        /*003a*/ 	.short	(.L_219 - .L_218)
.L_218:
        /*003c*/ 	.word	0x00000000
        /*0040*/ 	.short	0x0006
        /*0042*/ 	.short	0x001c
        /*0044*/ 	.byte	0x00, 0xf0, 0x11, 0x00


	//----- nvinfo : EIATTR_KPARAM_INFO
	.align		4
.L_219:
        /*0048*/ 	.byte	0x04, 0x17
        /*004a*/ 	.short	(.L_221 - .L_220)
.L_220:
        /*004c*/ 	.word	0x00000000
        /*0050*/ 	.short	0x0005
        /*0052*/ 	.short	0x0018
        /*0054*/ 	.byte	0x00, 0xf0, 0x11, 0x00


	//----- nvinfo : EIATTR_KPARAM_INFO
	.align		4
.L_221:
        /*0058*/ 	.byte	0x04, 0x17
        /*005a*/ 	.short	(.L_223 - .L_222)
.L_222:
        /*005c*/ 	.word	0x00000000
        /*0060*/ 	.short	0x0004
        /*0062*/ 	.short	0x0014
        /*0064*/ 	.byte	0x00, 0xf0, 0x11, 0x00


	//----- nvinfo : EIATTR_KPARAM_INFO
	.align		4
.L_223:
        /*0068*/ 	.byte	0x04, 0x17
        /*006a*/ 	.short	(.L_225 - .L_224)
.L_224:
        /*006c*/ 	.word	0x00000000
        /*0070*/ 	.short	0x0003
        /*0072*/ 	.short	0x0010
        /*0074*/ 	.byte	0x00, 0xf0, 0x11, 0x00


	//----- nvinfo : EIATTR_KPARAM_INFO
	.align		4
.L_225:
        /*0078*/ 	.byte	0x04, 0x17
        /*007a*/ 	.short	(.L_227 - .L_226)
.L_226:
        /*007c*/ 	.word	0x00000000
        /*0080*/ 	.short	0x0002
        /*0082*/ 	.short	0x000c
        /*0084*/ 	.byte	0x00, 0xf0, 0x11, 0x00


	//----- nvinfo : EIATTR_KPARAM_INFO
	.align		4
.L_227:
        /*0088*/ 	.byte	0x04, 0x17
        /*008a*/ 	.short	(.L_229 - .L_228)
.L_228:
        /*008c*/ 	.word	0x00000000
        /*0090*/ 	.short	0x0001
        /*0092*/ 	.short	0x0008
        /*0094*/ 	.byte	0x00, 0xf0, 0x11, 0x00


	//----- nvinfo : EIATTR_KPARAM_INFO
	.align		4
.L_229:
        /*0098*/ 	.byte	0x04, 0x17
        /*009a*/ 	.short	(.L_231 - .L_230)
.L_230:
        /*009c*/ 	.word	0x00000000
        /*00a0*/ 	.short	0x0000
        /*00a2*/ 	.short	0x0000
        /*00a4*/ 	.byte	0x00, 0xf5, 0x21, 0x00


	//----- nvinfo : EIATTR_SPARSE_MMA_MASK
	.align		4
.L_231:
        /*00a8*/ 	.byte	0x03, 0x50
        /*00aa*/ 	.short	0x0000


	//----- nvinfo : EIATTR_MAXREG_COUNT
	.align		4
        /*00ac*/ 	.byte	0x03, 0x1b
        /*00ae*/ 	.short	0x00ff


	//----- nvinfo : EIATTR_EXTERNS
	.align		4
        /*00b0*/ 	.byte	0x04, 0x0f
        /*00b2*/ 	.short	(.L_233 - .L_232)


	//   ....[0]....
	.align		4
.L_232:
        /*00b4*/ 	.word	index@(vprintf)


	//----- nvinfo : EIATTR_MERCURY_ISA_VERSION
	.align		4
.L_233:
        /*00b8*/ 	.byte	0x03, 0x5f
        /*00ba*/ 	.short	0x0101


	//----- nvinfo : EIATTR_VRC_CTA_INIT_COUNT
	.align		4
        /*00bc*/ 	.byte	0x02, 0x4a
	.zero		1
	.zero		1


	//----- nvinfo : EIATTR_SYSCALL_OFFSETS
	.align		4
        /*00c0*/ 	.byte	0x04, 0x46
        /*00c2*/ 	.short	(.L_235 - .L_234)


	//   ....[0]....
.L_234:
        /*00c4*/ 	.word	0x00001060


	//   ....[1]....
        /*00c8*/ 	.word	0x000010d0


	//----- nvinfo : EIATTR_EXIT_INSTR_OFFSETS
	.align		4
.L_235:
        /*00cc*/ 	.byte	0x04, 0x1c
        /*00ce*/ 	.short	(.L_237 - .L_236)


	//   ....[0]....
.L_236:
        /*00d0*/ 	.word	0x00000f70


	//   ....[1]....
        /*00d4*/ 	.word	0x00000fe0


	//   ....[2]....
        /*00d8*/ 	.word	0x00003400


	//----- nvinfo : EIATTR_CRS_STACK_SIZE
	.align		4
.L_237:
        /*00dc*/ 	.byte	0x04, 0x1e
        /*00de*/ 	.short	(.L_239 - .L_238)
.L_238:
        /*00e0*/ 	.word	0x00000000


	//----- nvinfo : EIATTR_CBANK_PARAM_SIZE
	.align		4
.L_239:
        /*00e4*/ 	.byte	0x03, 0x19
        /*00e6*/ 	.short	0x0038


	//----- nvinfo : EIATTR_PARAM_CBANK
	.align		4
        /*00e8*/ 	.byte	0x04, 0x0a
        /*00ea*/ 	.short	(.L_241 - .L_240)
	.align		4
.L_240:
        /*00ec*/ 	.word	index@(.nv.constant0._Z13explotarBombaPiiiiiiiS_iP17curandStateXORWOW)
        /*00f0*/ 	.short	0x0380
        /*00f2*/ 	.short	0x0038


	//----- nvinfo : EIATTR_SW_WAR
	.align		4
.L_241:
        /*00f4*/ 	.byte	0x04, 0x36
        /*00f6*/ 	.short	(.L_243 - .L_242)
.L_242:
        /*00f8*/ 	.word	0x00000008
.L_243:


//--------------------- .nv.info._Z10ponerBombaPiiiiiiS_iiP17curandStateXORWOW --------------------------
	.section	.nv.info._Z10ponerBombaPiiiiiiS_iiP17curandStateXORWOW,"",@"SHT_CUDA_INFO"
	.sectionflags	@""
	.align	4


	//----- nvinfo : EIATTR_CUDA_API_VERSION
	.align		4
        /*0000*/ 	.byte	0x04, 0x37
        /*0002*/ 	.short	(.L_245 - .L_244)
.L_244:
        /*0004*/ 	.word	0x00000082


	//----- nvinfo : EIATTR_KPARAM_INFO
	.align		4
.L_245:
        /*0008*/ 	.byte	0x04, 0x17
        /*000a*/ 	.short	(.L_247 - .L_246)
.L_246:
        /*000c*/ 	.word	0x00000000
        /*0010*/ 	.short	0x0009
        /*0012*/ 	.short	0x0030
        /*0014*/ 	.byte	0x00, 0xf5, 0x21, 0x00


	//----- nvinfo : EIATTR_KPARAM_INFO
	.align		4
.L_247:
        /*0018*/ 	.byte	0x04, 0x17
        /*001a*/ 	.short	(.L_249 - .L_248)
.L_248:
        /*001c*/ 	.word	0x00000000
        /*0020*/ 	.short	0x0008
        /*0022*/ 	.short	0x002c
        /*0024*/ 	.byte	0x00, 0xf0, 0x11, 0x00


	//----- nvinfo : EIATTR_KPARAM_INFO
	.align		4
.L_249:
        /*0028*/ 	.byte	0x04, 0x17
        /*002a*/ 	.short	(.L_251 - .L_250)
.L_250:
        /*002c*/ 	.word	0x00000000
        /*0030*/ 	.short	0x0007
        /*0032*/ 	.short	0x0028
        /*0034*/ 	.byte	0x00, 0xf0, 0x11, 0x00


	//----- nvinfo : EIATTR_KPARAM_INFO
	.align		4
.L_251:
        /*0038*/ 	.byte	0x04, 0x17
        /*003a*/ 	.short	(.L_253 - .L_252)
.L_252:
        /*003c*/ 	.word	0x00000000
        /*0040*/ 	.short	0x0006
        /*0042*/ 	.short	0x0020
        /*0044*/ 	.byte	0x00, 0xf5, 0x21, 0x00


	//----- nvinfo : EIATTR_KPARAM_INFO
	.align		4
.L_253:
        /*0048*/ 	.byte	0x04, 0x17
        /*004a*/ 	.short	(.L_255 - .L_254)
.L_254:
        /*004c*/ 	.word	0x00000000
        /*0050*/ 	.short	0x0005
        /*0052*/ 	.short	0x0018
        /*0054*/ 	.byte	0x00, 0xf0, 0x11, 0x00


	//----- nvinfo : EIATTR_KPARAM_INFO
	.align		4
.L_255:
        /*0058*/ 	.byte	0x04, 0x17
        /*005a*/ 	.short	(.L_257 - .L_256)
.L_256:
        /*005c*/ 	.word	0x00000000
        /*0060*/ 	.short	0x0004
        /*0062*/ 	.short	0x0014
        /*0064*/ 	.byte	0x00, 0xf0, 0x11, 0x00


	//----- nvinfo : EIATTR_KPARAM_INFO
	.align		4
.L_257:
        /*0068*/ 	.byte	0x04, 0x17
        /*006a*/ 	.short	(.L_259 - .L_258)
.L_258:
        /*006c*/ 	.word	0x00000000
        /*0070*/ 	.short	0x0003
        /*0072*/ 	.short	0x0010
        /*0074*/ 	.byte	0x00, 0xf0, 0x11, 0x00


	//----- nvinfo : EIATTR_KPARAM_INFO
	.align		4
.L_259:
        /*0078*/ 	.byte	0x04, 0x17
        /*007a*/ 	.short	(.L_261 - .L_260)
.L_260:
        /*007c*/ 	.word	0x00000000
        /*0080*/ 	.short	0x0002
        /*0082*/ 	.short	0x000c
        /*0084*/ 	.byte	0x00, 0xf0, 0x11, 0x00


	//----- nvinfo : EIATTR_KPARAM_INFO
	.align		4
.L_261:
        /*0088*/ 	.byte	0x04, 0x17
        /*008a*/ 	.short	(.L_263 - .L_262)
.L_262:
        /*008c*/ 	.word	0x00000000
        /*0090*/ 	.short	0x0001
        /*0092*/ 	.short	0x0008
        /*0094*/ 	.byte	0x00, 0xf0, 0x11, 0x00


	//----- nvinfo : EIATTR_KPARAM_INFO
	.align		4
.L_263:
        /*0098*/ 	.byte	0x04, 0x17
        /*009a*/ 	.short	(.L_265 - .L_264)
.L_264:
        /*009c*/ 	.word	0x00000000
        /*00a0*/ 	.short	0x0000
        /*00a2*/ 	.short	0x0000
        /*00a4*/ 	.byte	0x00, 0xf5, 0x21, 0x00


	//----- nvinfo : EIATTR_SPARSE_MMA_MASK
	.align		4
.L_265:
        /*00a8*/ 	.byte	0x03, 0x50
        /*00aa*/ 	.short	0x0000


	//----- nvinfo : EIATTR_MAXREG_COUNT
	.align		4
        /*00ac*/ 	.byte	0x03, 0x1b
        /*00ae*/ 	.short	0x00ff


	//----- nvinfo : EIATTR_NUM_BARRIERS
	.align		4
        /*00b0*/ 	.byte	0x02, 0x4c
        /*00b2*/ 	.byte	0x01
	.zero		1


	//----- nvinfo : EIATTR_EXTERNS
	.align		4
        /*00b4*/ 	.byte	0x04, 0x0f
        /*00b6*/ 	.short	(.L_267 - .L_266)


	//   ....[0]....
	.align		4
.L_266:
        /*00b8*/ 	.word	index@(vprintf)


	//----- nvinfo : EIATTR_MERCURY_ISA_VERSION
	.align		4
.L_267:
        /*00bc*/ 	.byte	0x03, 0x5f
        /*00be*/ 	.short	0x0101


	//----- nvinfo : EIATTR_VRC_CTA_INIT_COUNT
	.align		4
        /*00c0*/ 	.byte	0x02, 0x4a
	.zero		1
	.zero		1


	//----- nvinfo : EIATTR_SYSCALL_OFFSETS
	.align		4
        /*00c4*/ 	.byte	0x04, 0x46
        /*00c6*/ 	.short	(.L_269 - .L_268)


	//   ....[0]....
.L_268:
        /*00c8*/ 	.word	0x00000820


	//   ....[1]....
        /*00cc*/ 	.word	0x000032c0


	//   ....[2]....
        /*00d0*/ 	.word	0x00005d50


	//   ....[3]....
        /*00d4*/ 	.word	0x000087d0


	//   ....[4]....
        /*00d8*/ 	.word	0x0000b290


	//   ....[5]....
        /*00dc*/ 	.word	0x0000dcb0


	//   ....[6]....
        /*00e0*/ 	.word	0x00011c80


	//   ....[7]....
        /*00e4*/ 	.word	0x00015ca0


	//   ....[8]....
        /*00e8*/ 	.word	0x00019cc0


	//   ....[9]....
        /*00ec*/ 	.word	0x0001dd80


	//----- nvinfo : EIATTR_EXIT_INSTR_OFFSETS
	.align		4
.L_269:
        /*00f0*/ 	.byte	0x04, 0x1c
        /*00f2*/ 	.short	(.L_271 - .L_270)


	//   ....[0]....
.L_270:
        /*00f4*/ 	.word	0x00021bd0


	//----- nvinfo : EIATTR_CRS_STACK_SIZE
	.align		4
.L_271:
        /*00f8*/ 	.byte	0x04, 0x1e
        /*00fa*/ 	.short	(.L_273 - .L_272)
.L_272:
        /*00fc*/ 	.word	0x00000000


	//----- nvinfo : EIATTR_CBANK_PARAM_SIZE
	.align		4
.L_273:
        /*0100*/ 	.byte	0x03, 0x19
        /*0102*/ 	.short	0x0038


	//----- nvinfo : EIATTR_PARAM_CBANK
	.align		4
        /*0104*/ 	.byte	0x04, 0x0a
        /*0106*/ 	.short	(.L_275 - .L_274)
	.align		4
.L_274:
        /*0108*/ 	.word	index@(.nv.constant0._Z10ponerBombaPiiiiiiS_iiP17curandStateXORWOW)
        /*010c*/ 	.short	0x0380
        /*010e*/ 	.short	0x0038


	//----- nvinfo : EIATTR_SW_WAR
	.align		4
.L_275:
        /*0110*/ 	.byte	0x04, 0x36
        /*0112*/ 	.short	(.L_277 - .L_276)
.L_276:
        /*0114*/ 	.word	0x00000008
.L_277:


//--------------------- .nv.info._Z11explotarTNTPiiiiiiiS_iP17curandStateXORWOW --------------------------
	.section	.nv.info._Z11explotarTNTPiiiiiiiS_iP17curandStateXORWOW,"",@"SHT_CUDA_INFO"
	.sectionflags	@""
	.align	4


	//----- nvinfo : EIATTR_CUDA_API_VERSION
	.align		4
        /*0000*/ 	.byte	0x04, 0x37
        /*0002*/ 	.short	(.L_279 - .L_278)
.L_278:
        /*0004*/ 	.word	0x00000082


	//----- nvinfo : EIATTR_KPARAM_INFO
	.align		4
.L_279:
        /*0008*/ 	.byte	0x04, 0x17
        /*000a*/ 	.short	(.L_281 - .L_280)
.L_280:
        /*000c*/ 	.word	0x00000000
        /*0010*/ 	.short	0x0009
        /*0012*/ 	.short	0x0030
        /*0014*/ 	.byte	0x00, 0xf5, 0x21, 0x00


	//----- nvinfo : EIATTR_KPARAM_INFO
	.align		4
.L_281:
        /*0018*/ 	.byte	0x04, 0x17
        /*001a*/ 	.short	(.L_283 - .L_282)
.L_282:
        /*001c*/ 	.word	0x00000000
        /*0020*/ 	.short	0x0008
        /*0022*/ 	.short	0x0028
        /*0024*/ 	.byte	0x00, 0xf0, 0x11, 0x00


	//----- nvinfo : EIATTR_KPARAM_INFO
	.align		4
.L_283:
        /*0028*/ 	.byte	0x04, 0x17
        /*002a*/ 	.short	(.L_285 - .L_284)
.L_284:
        /*002c*/ 	.word	0x00000000
        /*0030*/ 	.short	0x0007
        /*0032*/ 	.short	0x0020
        /*0034*/ 	.byte	0x00, 0xf5, 0x21, 0x00


	//----- nvinfo : EIATTR_KPARAM_INFO
	.align		4
.L_285:
        /*0038*/ 	.byte	0x04, 0x17
        /*003a*/ 	.short	(.L_287 - .L_286)
.L_286:
        /*003c*/ 	.word	0x00000000
        /*0040*/ 	.short	0x0006
        /*0042*/ 	.short	0x001c
        /*0044*/ 	.byte	0x00, 0xf0, 0x11, 0x00


	//----- nvinfo : EIATTR_KPARAM_INFO
	.align		4
.L_287:
        /*0048*/ 	.byte	0x04, 0x17
        /*004a*/ 	.short	(.L_289 - .L_288)
.L_288:
        /*004c*/ 	.word	0x00000000
        /*0050*/ 	.short	0x0005
        /*0052*/ 	.short	0x0018
        /*0054*/ 	.byte	0x00, 0xf0, 0x11, 0x00


	//----- nvinfo : EIATTR_KPARAM_INFO
	.align		4
.L_289:
        /*0058*/ 	.byte	0x04, 0x17
        /*005a*/ 	.short	(.L_291 - .L_290)
.L_290:
        /*005c*/ 	.word	0x00000000
        /*0060*/ 	.short	0x0004
        /*0062*/ 	.short	0x0014
        /*0064*/ 	.byte	0x00, 0xf0, 0x11, 0x00


	//----- nvinfo : EIATTR_KPARAM_INFO
	.align		4
.L_291:
        /*0068*/ 	.byte	0x04, 0x17
        /*006a*/ 	.short	(.L_293 - .L_292)
.L_292:
        /*006c*/ 	.word	0x00000000
        /*0070*/ 	.short	0x0003
        /*0072*/ 	.short	0x0010
        /*0074*/ 	.byte	0x00, 0xf0, 0x11, 0x00


	//----- nvinfo : EIATTR_KPARAM_INFO
	.align		4
.L_293:
        /*0078*/ 	.byte	0x04, 0x17
        /*007a*/ 	.short	(.L_295 - .L_294)
.L_294:
        /*007c*/ 	.word	0x00000000
        /*0080*/ 	.short	0x0002
        /*0082*/ 	.short	0x000c
        /*0084*/ 	.byte	0x00, 0xf0, 0x11, 0x00


	//----- nvinfo : EIATTR_KPARAM_INFO
	.align		4
.L_295:
        /*0088*/ 	.byte	0x04, 0x17
        /*008a*/ 	.short	(.L_297 - .L_296)
.L_296:
        /*008c*/ 	.word	0x00000000
        /*0090*/ 	.short	0x0001
        /*0092*/ 	.short	0x0008
        /*0094*/ 	.byte	0x00, 0xf0, 0x11, 0x00


	//----- nvinfo : EIATTR_KPARAM_INFO
	.align		4
.L_297:
        /*0098*/ 	.byte	0x04, 0x17
        /*009a*/ 	.short	(.L_299 - .L_298)
.L_298:
        /*009c*/ 	.word	0x00000000
        /*00a0*/ 	.short	0x0000
        /*00a2*/ 	.short	0x0000
        /*00a4*/ 	.byte	0x00, 0xf5, 0x21, 0x00


	//----- nvinfo : EIATTR_SPARSE_MMA_MASK
	.align		4
.L_299:
        /*00a8*/ 	.byte	0x03, 0x50
        /*00aa*/ 	.short	0x0000


	//----- nvinfo : EIATTR_MAXREG_COUNT
	.align		4
        /*00ac*/ 	.byte	0x03, 0x1b
        /*00ae*/ 	.short	0x00ff


	//----- nvinfo : EIATTR_EXTERNS
	.align		4
        /*00b0*/ 	.byte	0x04, 0x0f
        /*00b2*/ 	.short	(.L_301 - .L_300)


	//   ....[0]....
	.align		4
.L_300:
        /*00b4*/ 	.word	index@(vprintf)


	//----- nvinfo : EIATTR_MERCURY_ISA_VERSION
	.align		4
.L_301:
        /*00b8*/ 	.byte	0x03, 0x5f
        /*00ba*/ 	.short	0x0101


	//----- nvinfo : EIATTR_VRC_CTA_INIT_COUNT
	.align		4
        /*00bc*/ 	.byte	0x02, 0x4a
	.zero		1
	.zero		1


	//----- nvinfo : EIATTR_SYSCALL_OFFSETS
	.align		4
        /*00c0*/ 	.byte	0x04, 0x46
        /*00c2*/ 	.short	(.L_303 - .L_302)


	//   ....[0]....
.L_302:
        /*00c4*/ 	.word	0x000001d0


	//----- nvinfo : EIATTR_EXIT_INSTR_OFFSETS
	.align		4
.L_303:
        /*00c8*/ 	.byte	0x04, 0x1c
        /*00ca*/ 	.short	(.L_305 - .L_304)


	//   ....[0]....
.L_304:
        /*00cc*/ 	.word	0x000000f0


	//   ....[1]....
        /*00d0*/ 	.word	0x00000150


	//   ....[2]....
        /*00d4*/ 	.word	0x00003a40


	//----- nvinfo : EIATTR_CRS_STACK_SIZE
	.align		4
.L_305:
        /*00d8*/ 	.byte	0x04, 0x1e
        /*00da*/ 	.short	(.L_307 - .L_306)
.L_306:
        /*00dc*/ 	.word	0x00000000


	//----- nvinfo : EIATTR_CBANK_PARAM_SIZE
	.align		4
.L_307:
        /*00e0*/ 	.byte	0x03, 0x19
        /*00e2*/ 	.short	0x0038


	//----- nvinfo : EIATTR_PARAM_CBANK
	.align		4
        /*00e4*/ 	.byte	0x04, 0x0a
        /*00e6*/ 	.short	(.L_309 - .L_308)
	.align		4
.L_308:
        /*00e8*/ 	.word	index@(.nv.constant0._Z11explotarTNTPiiiiiiiS_iP17curandStateXORWOW)
        /*00ec*/ 	.short	0x0380
        /*00ee*/ 	.short	0x0038


	//----- nvinfo : EIATTR_SW_WAR
	.align		4
.L_309:
        /*00f0*/ 	.byte	0x04, 0x36
        /*00f2*/ 	.short	(.L_311 - .L_310)
.L_310:
        /*00f4*/ 	.word	0x00000008
.L_311:


//--------------------- .nv.info._Z8ponerTNTPiiiiiiS_iiP17curandStateXORWOW --------------------------
	.section	.nv.info._Z8ponerTNTPiiiiiiS_iiP17curandStateXORWOW,"",@"SHT_CUDA_INFO"
	.sectionflags	@""
	.align	4


	//----- nvinfo : EIATTR_CUDA_API_VERSION
	.align		4
        /*0000*/ 	.byte	0x04, 0x37
        /*0002*/ 	.short	(.L_313 - .L_312)
.L_312:
        /*0004*/ 	.word	0x00000082


	//----- nvinfo : EIATTR_KPARAM_INFO
	.align		4
.L_313:
        /*0008*/ 	.byte	0x04, 0x17
        /*000a*/ 	.short	(.L_315 - .L_314)
.L_314:
        /*000c*/ 	.word	0x00000000
        /*0010*/ 	.short	0x0009
        /*0012*/ 	.short	0x0030
        /*0014*/ 	.byte	0x00, 0xf5, 0x21, 0x00


	//----- nvinfo : EIATTR_KPARAM_INFO
	.align		4
.L_315:
        /*0018*/ 	.byte	0x04, 0x17
        /*001a*/ 	.short	(.L_317 - .L_316)
.L_316:
        /*001c*/ 	.word	0x00000000
        /*0020*/ 	.short	0x0008
        /*0022*/ 	.short	0x002c
        /*0024*/ 	.byte	0x00, 0xf0, 0x11, 0x00


	//----- nvinfo : EIATTR_KPARAM_INFO
	.align		4
.L_317:
        /*0028*/ 	.byte	0x04, 0x17
        /*002a*/ 	.short	(.L_319 - .L_318)
.L_318:
        /*002c*/ 	.word	0x00000000
        /*0030*/ 	.short	0x0007
        /*0032*/ 	.short	0x0028
        /*0034*/ 	.byte	0x00, 0xf0, 0x11, 0x00


	//----- nvinfo : EIATTR_KPARAM_INFO
	.align		4
.L_319:
        /*0038*/ 	.byte	0x04, 0x17
        /*003a*/ 	.short	(.L_321 - .L_320)
.L_320:
        /*003c*/ 	.word	0x00000000
        /*0040*/ 	.short	0x0006
        /*0042*/ 	.short	0x0020
        /*0044*/ 	.byte	0x00, 0xf5, 0x21, 0x00


	//----- nvinfo : EIATTR_KPARAM_INFO
	.align		4
.L_321:
        /*0048*/ 	.byte	0x04, 0x17
        /*004a*/ 	.short	(.L_323 - .L_322)
.L_322:
        /*004c*/ 	.word	0x00000000
        /*0050*/ 	.short	0x0005
        /*0052*/ 	.short	0x0018
        /*0054*/ 	.byte	0x00, 0xf0, 0x11, 0x00


	//----- nvinfo : EIATTR_KPARAM_INFO
	.align		4
.L_323:
        /*0058*/ 	.byte	0x04, 0x17
        /*005a*/ 	.short	(.L_325 - .L_324)
.L_324:
        /*005c*/ 	.word	0x00000000
        /*0060*/ 	.short	0x0004
        /*0062*/ 	.short	0x0014
        /*0064*/ 	.byte	0x00, 0xf0, 0x11, 0x00


	//----- nvinfo : EIATTR_KPARAM_INFO
	.align		4
.L_325:
        /*0068*/ 	.byte	0x04, 0x17
        /*006a*/ 	.short	(.L_327 - .L_326)
.L_326:
        /*006c*/ 	.word	0x00000000
        /*0070*/ 	.short	0x0003
        /*0072*/ 	.short	0x0010
        /*0074*/ 	.byte	0x00, 0xf0, 0x11, 0x00


	//----- nvinfo : EIATTR_KPARAM_INFO
	.align		4
.L_327:
        /*0078*/ 	.byte	0x04, 0x17
        /*007a*/ 	.short	(.L_329 - .L_328)
.L_328:
        /*007c*/ 	.word	0x00000000
        /*0080*/ 	.short	0x0002
        /*0082*/ 	.short	0x000c
        /*0084*/ 	.byte	0x00, 0xf0, 0x11, 0x00


	//----- nvinfo : EIATTR_KPARAM_INFO
	.align		4
.L_329:
        /*0088*/ 	.byte	0x04, 0x17
        /*008a*/ 	.short	(.L_331 - .L_330)
.L_330:
        /*008c*/ 	.word	0x00000000
        /*0090*/ 	.short	0x0001
        /*0092*/ 	.short	0x0008
        /*0094*/ 	.byte	0x00, 0xf0, 0x11, 0x00


	//----- nvinfo : EIATTR_KPARAM_INFO
	.align		4
.L_331:
        /*0098*/ 	.byte	0x04, 0x17
        /*009a*/ 	.short	(.L_333 - .L_332)
.L_332:
        /*009c*/ 	.word	0x00000000
        /*00a0*/ 	.short	0x0000
        /*00a2*/ 	.short	0x0000
        /*00a4*/ 	.byte	0x00, 0xf5, 0x21, 0x00


	//----- nvinfo : EIATTR_SPARSE_MMA_MASK
	.align		4
.L_333:
        /*00a8*/ 	.byte	0x03, 0x50
        /*00aa*/ 	.short	0x0000


	//----- nvinfo : EIATTR_MAXREG_COUNT
	.align		4
        /*00ac*/ 	.byte	0x03, 0x1b
        /*00ae*/ 	.short	0x00ff


	//----- nvinfo : EIATTR_NUM_BARRIERS
	.align		4
        /*00b0*/ 	.byte	0x02, 0x4c
        /*00b2*/ 	.byte	0x01
	.zero		1


	//----- nvinfo : EIATTR_EXTERNS
	.align		4
        /*00b4*/ 	.byte	0x04, 0x0f
        /*00b6*/ 	.short	(.L_335 - .L_334)


	//   ....[0]....
	.align		4
.L_334:
        /*00b8*/ 	.word	index@(vprintf)


	//----- nvinfo : EIATTR_MERCURY_ISA_VERSION
	.align		4
.L_335:
        /*00bc*/ 	.byte	0x03, 0x5f
        /*00be*/ 	.short	0x0101


	//----- nvinfo : EIATTR_VRC_CTA_INIT_COUNT
	.align		4
        /*00c0*/ 	.byte	0x02, 0x4a
	.zero		1
	.zero		1


	//----- nvinfo : EIATTR_SYSCALL_OFFSETS
	.align		4
        /*00c4*/ 	.byte	0x04, 0x46
        /*00c6*/ 	.short	(.L_337 - .L_336)


	//   ....[0]....
.L_336:
        /*00c8*/ 	.word	0x000009d0


	//   ....[1]....
        /*00cc*/ 	.word	0x00004320


	//   ....[2]....
        /*00d0*/ 	.word	0x00007c70


	//   ....[3]....
        /*00d4*/ 	.word	0x0000b5a0


	//   ....[4]....
        /*00d8*/ 	.word	0x0000eec0


	//   ....[5]....
        /*00dc*/ 	.word	0x00012870


	//   ....[6]....
        /*00e0*/ 	.word	0x00012900


	//   ....[7]....
        /*00e4*/ 	.word	0x00015de0


	//   ....[8]....
        /*00e8*/ 	.word	0x00019040


	//   ....[9]....
        /*00ec*/ 	.word	0x0001c2a0


	//   ....[10]....
        /*00f0*/ 	.word	0x0001f530


	//   ....[11]....
        /*00f4*/ 	.word	0x00022760


	//   ....[12]....
        /*00f8*/ 	.word	0x00025a20


	//----- nvinfo : EIATTR_EXIT_INSTR_OFFSETS
	.align		4
.L_337:
        /*00fc*/ 	.byte	0x04, 0x1c
        /*00fe*/ 	.short	(.L_339 - .L_338)


	//   ....[0]....
.L_338:
        /*0100*/ 	.word	0x00028a00


	//----- nvinfo : EIATTR_CRS_STACK_SIZE
	.align		4
.L_339:
        /*0104*/ 	.byte	0x04, 0x1e
        /*0106*/ 	.short	(.L_341 - .L_340)
.L_340:
        /*0108*/ 	.word	0x00000000


	//----- nvinfo : EIATTR_CBANK_PARAM_SIZE
	.align		4
.L_341:
        /*010c*/ 	.byte	0x03, 0x19
        /*010e*/ 	.short	0x0038


	//----- nvinfo : EIATTR_PARAM_CBANK
	.align		4
        /*0110*/ 	.byte	0x04, 0x0a
        /*0112*/ 	.short	(.L_343 - .L_342)
	.align		4
.L_342:
        /*0114*/ 	.word	index@(.nv.constant0._Z8ponerTNTPiiiiiiS_iiP17curandStateXORWOW)
        /*0118*/ 	.short	0x0380
        /*011a*/ 	.short	0x0038


	//----- nvinfo : EIATTR_SW_WAR
	.align		4
.L_343:
        /*011c*/ 	.byte	0x04, 0x36
        /*011e*/ 	.short	(.L_345 - .L_344)
.L_344:
        /*0120*/ 	.word	0x00000008
.L_345:


//--------------------- .nv.callgraph             --------------------------
	.section	.nv.callgraph,"",@"SHT_CUDA_CALLGRAPH"
	.align	4
	.sectionentsize	8
	.align		4
        /*0000*/ 	.word	0x00000000
	.align		4
        /*0004*/ 	.word	0xffffffff
	.align		4
        /*0008*/ 	.word	index@(_Z20explotarRompecabezasPiiiiiiS_iP17curandStateXORWOW)
	.align		4
        /*000c*/ 	.word	index@(vprintf)
	.align		4
        /*0010*/ 	.word	index@(_Z13explotarBombaPiiiiiiiS_iP17curandStateXORWOW)
	.align		4
        /*0014*/ 	.word	index@(vprintf)
	.align		4
        /*0018*/ 	.word	index@(_Z10ponerBombaPiiiiiiS_iiP17curandStateXORWOW)
	.align		4
        /*001c*/ 	.word	index@(vprintf)
	.align		4
        /*0020*/ 	.word	index@(_Z11explotarTNTPiiiiiiiS_iP17curandStateXORWOW)
	.align		4
        /*0024*/ 	.word	index@(vprintf)
	.align		4
        /*0028*/ 	.word	index@(_Z8ponerTNTPiiiiiiS_iiP17curandStateXORWOW)
	.align		4
        /*002c*/ 	.word	index@(vprintf)
	.align		4
        /*0030*/ 	.word	0x00000000
	.align		4
        /*0034*/ 	.word	0xfffffffe
	.align		4
        /*0038*/ 	.word	0x00000000
	.align		4
        /*003c*/ 	.word	0xfffffffd
	.align		4
        /*0040*/ 	.word	0x00000000
	.align		4
        /*0044*/ 	.word	0xfffffffc


//--------------------- .nv.constant4             --------------------------
	.section	.nv.constant4,"a",@progbits
	.align	8
	.align		8
.nv.constant4:
        /*0000*/ 	.dword	precalc_xorwow_matrix
	.align		8
        /*0008*/ 	.dword	precalc_xorwow_offset_matrix
	.align		8
        /*0010*/ 	.dword	mrg32k3aM1
	.align		8
        /*0018*/ 	.dword	mrg32k3aM2
	.align		8
        /*0020*/ 	.dword	mrg32k3aM1SubSeq
	.align		8
        /*0028*/ 	.dword	mrg32k3aM2SubSeq
	.align		8
        /*0030*/ 	.dword	mrg32k3aM1Seq
	.align		8
        /*0038*/ 	.dword	mrg32k3aM2Seq
	.align		8
        /*0040*/ 	.dword	_ZN34_INTERNAL_185cb5a8_4_k_cu_76828ac04cuda3std3__45__cpo5beginE
	.align		8
        /*0048*/ 	.dword	_ZN34_INTERNAL_185cb5a8_4_k_cu_76828ac04cuda3std3__45__cpo3endE
	.align		8
        /*0050*/ 	.dword	_ZN34_INTERNAL_185cb5a8_4_k_cu_76828ac04cuda3std3__45__cpo6cbeginE
	.align		8
        /*0058*/ 	.dword	_ZN34_INTERNAL_185cb5a8_4_k_cu_76828ac04cuda3std3__45__cpo4cendE
	.align		8
        /*0060*/ 	.dword	_ZN34_INTERNAL_185cb5a8_4_k_cu_76828ac04cuda3std3__45__cpo6rbeginE
	.align		8
        /*0068*/ 	.dword	_ZN34_INTERNAL_185cb5a8_4_k_cu_76828ac04cuda3std3__45__cpo4rendE
	.align		8
        /*0070*/ 	.dword	_ZN34_INTERNAL_185cb5a8_4_k_cu_76828ac04cuda3std3__45__cpo7crbeginE
	.align		8
        /*0078*/ 	.dword	_ZN34_INTERNAL_185cb5a8_4_k_cu_76828ac04cuda3std3__45__cpo5crendE
	.align		8
        /*0080*/ 	.dword	_ZN34_INTERNAL_185cb5a8_4_k_cu_76828ac04cuda3std3__436_GLOBAL__N__185cb5a8_4_k_cu_76828ac06ignoreE
	.align		8
        /*0088*/ 	.dword	_ZN34_INTERNAL_185cb5a8_4_k_cu_76828ac04cuda3std3__419piecewise_constructE
	.align		8
        /*0090*/ 	.dword	_ZN34_INTERNAL_185cb5a8_4_k_cu_76828ac04cuda3std3__48in_placeE
	.align		8
        /*0098*/ 	.dword	_ZN34_INTERNAL_185cb5a8_4_k_cu_76828ac04cuda3std3__420unreachable_sentinelE
	.align		8
        /*00a0*/ 	.dword	_ZN34_INTERNAL_185cb5a8_4_k_cu_76828ac04cuda3std3__47nulloptE
	.align		8
        /*00a8*/ 	.dword	_ZN34_INTERNAL_185cb5a8_4_k_cu_76828ac04cuda3std3__48unexpectE
	.align		8
        /*00b0*/ 	.dword	_ZN34_INTERNAL_185cb5a8_4_k_cu_76828ac04cuda3std6ranges3__45__cpo4swapE
	.align		8
        /*00b8*/ 	.dword	_ZN34_INTERNAL_185cb5a8_4_k_cu_76828ac04cuda3std6ranges3__45__cpo9iter_moveE
	.align		8
        /*00c0*/ 	.dword	_ZN34_INTERNAL_185cb5a8_4_k_cu_76828ac04cuda3std6ranges3__45__cpo5beginE
	.align		8
        /*00c8*/ 	.dword	_ZN34_INTERNAL_185cb5a8_4_k_cu_76828ac04cuda3std6ranges3__45__cpo3endE
	.align		8
        /*00d0*/ 	.dword	_ZN34_INTERNAL_185cb5a8_4_k_cu_76828ac04cuda3std6ranges3__45__cpo6cbeginE
	.align		8
        /*00d8*/ 	.dword	_ZN34_INTERNAL_185cb5a8_4_k_cu_76828ac04cuda3std6ranges3__45__cpo4cendE
	.align		8
        /*00e0*/ 	.dword	_ZN34_INTERNAL_185cb5a8_4_k_cu_76828ac04cuda3std6ranges3__45__cpo7advanceE
	.align		8
        /*00e8*/ 	.dword	_ZN34_INTERNAL_185cb5a8_4_k_cu_76828ac04cuda3std6ranges3__45__cpo9iter_swapE
	.align		8
        /*00f0*/ 	.dword	_ZN34_INTERNAL_185cb5a8_4_k_cu_76828ac04cuda3std6ranges3__45__cpo4nextE
	.align		8
        /*00f8*/ 	.dword	_ZN34_INTERNAL_185cb5a8_4_k_cu_76828ac04cuda3std6ranges3__45__cpo4prevE
	.align		8
        /*0100*/ 	.dword	_ZN34_INTERNAL_185cb5a8_4_k_cu_76828ac04cuda3std6ranges3__45__cpo4dataE
	.align		8
        /*0108*/ 	.dword	_ZN34_INTERNAL_185cb5a8_4_k_cu_76828ac04cuda3std6ranges3__45__cpo5cdataE
	.align		8
        /*0110*/ 	.dword	_ZN34_INTERNAL_185cb5a8_4_k_cu_76828ac04cuda3std6ranges3__45__cpo4sizeE
	.align		8
        /*0118*/ 	.dword	_ZN34_INTERNAL_185cb5a8_4_k_cu_76828ac04cuda3std6ranges3__45__cpo5ssizeE
	.align		8
        /*0120*/ 	.dword	_ZN34_INTERNAL_185cb5a8_4_k_cu_76828ac04cuda3std6ranges3__45__cpo8distanceE
	.align		8
        /*0128*/ 	.dword	_ZN34_INTERNAL_185cb5a8_4_k_cu_76828ac06thrust24THRUST_300001_SM_1000_NS8cuda_cub3parE
	.align		8
        /*0130*/ 	.dword	_ZN34_INTERNAL_185cb5a8_4_k_cu_76828ac06thrust24THRUST_300001_SM_1000_NS8cuda_cub10par_nosyncE
	.align		8
        /*0138*/ 	.dword	_ZN34_INTERNAL_185cb5a8_4_k_cu_76828ac06thrust24THRUST_300001_SM_1000_NS6system6detail10sequential3seqE
	.align		8
        /*0140*/ 	.dword	_ZN34_INTERNAL_185cb5a8_4_k_cu_76828ac06thrust24THRUST_300001_SM_1000_NS6system3cpp3parE
	.align		8
        /*0148*/ 	.dword	_ZN34_INTERNAL_185cb5a8_4_k_cu_76828ac06thrust24THRUST_300001_SM_1000_NS12placeholders2_1E
	.align		8
        /*0150*/ 	.dword	_ZN34_INTERNAL_185cb5a8_4_k_cu_76828ac06thrust24THRUST_300001_SM_1000_NS12placeholders2_2E
	.align		8
        /*0158*/ 	.dword	_ZN34_INTERNAL_185cb5a8_4_k_cu_76828ac06thrust24THRUST_300001_SM_1000_NS12placeholders2_3E
	.align		8
        /*0160*/ 	.dword	_ZN34_INTERNAL_185cb5a8_4_k_cu_76828ac06thrust24THRUST_300001_SM_1000_NS12placeholders2_4E
	.align		8
        /*0168*/ 	.dword	_ZN34_INTERNAL_185cb5a8_4_k_cu_76828ac06thrust24THRUST_300001_SM_1000_NS12placeholders2_5E
	.align		8
        /*0170*/ 	.dword	_ZN34_INTERNAL_185cb5a8_4_k_cu_76828ac06thrust24THRUST_300001_SM_1000_NS12placeholders2_6E
	.align		8
        /*0178*/ 	.dword	_ZN34_INTERNAL_185cb5a8_4_k_cu_76828ac06thrust24THRUST_300001_SM_1000_NS12placeholders2_7E
	.align		8
        /*0180*/ 	.dword	_ZN34_INTERNAL_185cb5a8_4_k_cu_76828ac06thrust24THRUST_300001_SM_1000_NS12placeholders2_8E
	.align		8
        /*0188*/ 	.dword	_ZN34_INTERNAL_185cb5a8_4_k_cu_76828ac06thrust24THRUST_300001_SM_1000_NS12placeholders2_9E
	.align		8
        /*0190*/ 	.dword	_ZN34_INTERNAL_185cb5a8_4_k_cu_76828ac06thrust24THRUST_300001_SM_1000_NS12placeholders3_10E
	.align		8
        /*0198*/ 	.dword	_ZN34_INTERNAL_185cb5a8_4_k_cu_76828ac06thrust24THRUST_300001_SM_1000_NS3seqE
	.align		8
        /*01a0*/ 	.dword	_ZN34_INTERNAL_185cb5a8_4_k_cu_76828ac06thrust24THRUST_300001_SM_1000_NS6deviceE
	.align		8
        /*01a8*/ 	.dword	$str
	.align		8
        /*01b0*/ 	.dword	$str$1
	.align		8
        /*01b8*/ 	.dword	$str$2
	.align		8
        /*01c0*/ 	.dword	$str$3
	.align		8
        /*01c8*/ 	.dword	$str$4
	.align		8
        /*01d0*/ 	.dword	$str$5
	.align		8
        /*01d8*/ 	.dword	$str$6
	.align		8
        /*01e0*/ 	.dword	$str$7
	.align		8
        /*01e8*/ 	.dword	$str$8
	.align		8
        /*01f0*/ 	.dword	$str$9
	.align		8
        /*01f8*/ 	.dword	$str$10
	.align		8
        /*0200*/ 	.dword	$str$11
	.align		8
        /*0208*/ 	.dword	$str$12
	.align		8
        /*0210*/ 	.dword	$str$14
	.align		8
        /*0218*/ 	.dword	vprintf


//--------------------- .nv.constant3             --------------------------
	.section	.nv.constant3,"a",@progbits
	.align	8
.nv.constant3:
	.type		__cr_lgamma_table,@object
	.size		__cr_lgamma_table,(.L_8 - __cr_lgamma_table)
__cr_lgamma_table:
        /*0000*/ 	.byte	0x00, 0x00, 0x00, 0x00, 0x00, 0x00, 0x00, 0x00, 0x00, 0x00, 0x00, 0x00, 0x00, 0x00, 0x00, 0x00
        /*0010*/ 	.byte	0xef, 0x39, 0xfa, 0xfe, 0x42, 0x2e, 0xe6, 0x3f, 0x02, 0x20, 0x2a, 0xfa, 0x0b, 0xab, 0xfc, 0x3f
        /*0020*/ 	.byte	0xf9, 0x2c, 0x92, 0x7c, 0xa7, 0x6c, 0x09, 0x40, 0xc9, 0x79, 0x44, 0x3c, 0x64, 0x26, 0x13, 0x40
        /*0030*/ 	.byte	0xca, 0x01, 0xcf, 0x3a, 0x27, 0x51, 0x1a, 0x40, 0x30, 0xcc, 0x2d, 0xf3, 0xe1, 0x0c, 0x21, 0x40
        /*0040*/ 	.byte	0x0d, 0xb7, 0xfc, 0x82, 0x8e, 0x35, 0x25, 0x40
.L_8:


//--------------------- .text._ZN3cub18CUB_300001_SM_10006detail11EmptyKernelIvEEvv --------------------------
	.section	.text._ZN3cub18CUB_300001_SM_10006detail11EmptyKernelIvEEvv,"ax",@progbits
	.align	128
        .global         _ZN3cub18CUB_300001_SM_10006detail11EmptyKernelIvEEvv
        .type           _ZN3cub18CUB_300001_SM_10006detail11EmptyKernelIvEEvv,@function
        .size           _ZN3cub18CUB_300001_SM_10006detail11EmptyKernelIvEEvv,(.L_x_675 - _ZN3cub18CUB_300001_SM_10006detail11EmptyKernelIvEEvv)
        .other          _ZN3cub18CUB_300001_SM_10006detail11EmptyKernelIvEEvv,@"STO_CUDA_ENTRY STV_DEFAULT"
_ZN3cub18CUB_300001_SM_10006detail11EmptyKernelIvEEvv:
.text._ZN3cub18CUB_300001_SM_10006detail11EmptyKernelIvEEvv:
[----:B------:R-:W-:Y:S01]  /*0000*/  LDC R1, c[0x0][0x37c] ;  /* 0x0000df00ff017b82 */ /* 0x000fe20000000800 */
[----:B------:R-:W-:Y:S05]  /*0010*/  EXIT ;  /* 0x000000000000794d */ /* 0x000fea0003800000 */
.L_x_0:
[----:B------:R-:W-:-:S00]  /*0020*/  BRA `(.L_x_0) ;  /* 0xfffffffc00fc7947 */ /* 0x000fc0000383ffff */
[----:B------:R-:W-:-:S00]  /*0030*/  NOP ;  /* 0x0000000000007918 */ /* 0x000fc00000000000 */
        /* <DEDUP_REMOVED lines=12> */
.L_x_675:


//--------------------- .text._Z20explotarRompecabezasPiiiiiiS_iP17curandStateXORWOW --------------------------
	.section	.text._Z20explotarRompecabezasPiiiiiiS_iP17curandStateXORWOW,"ax",@progbits
	.align	128
        .global         _Z20explotarRompecabezasPiiiiiiS_iP17curandStateXORWOW
        .type           _Z20explotarRompecabezasPiiiiiiS_iP17curandStateXORWOW,@function
        .size           _Z20explotarRompecabezasPiiiiiiS_iP17curandStateXORWOW,(.L_x_676 - _Z20explotarRompecabezasPiiiiiiS_iP17curandStateXORWOW)
        .other          _Z20explotarRompecabezasPiiiiiiS_iP17curandStateXORWOW,@"STO_CUDA_ENTRY STV_DEFAULT"
_Z20explotarRompecabezasPiiiiiiS_iP17curandStateXORWOW:
.text._Z20explotarRompecabezasPiiiiiiS_iP17curandStateXORWOW:
[----:B------:R-:W0:Y:S01]  /*0000*/  LDC R1, c[0x0][0x37c] ;  /* 0x0000df00ff017b82 */ /* 0x000e220000000800 */
[----:B------:R-:W1:Y:S07]  /*0010*/  S2R R0, SR_TID.X ;  /* 0x0000000000007919 */ /* 0x000e6e0000002100 */
[----:B------:R-:W2:Y:S01]  /*0020*/  LDC.64 R10, c[0x0][0x3b0] ;  /* 0x0000ec00ff0a7b82 */ /* 0x000ea20000000a00 */
[----:B------:R-:W3:Y:S01]  /*0030*/  LDCU UR5, c[0x0][0x2fc] ;  /* 0x00005f80ff0577ac */ /* 0x000ee20008000800 */
[----:B------:R-:W-:Y:S01]  /*0040*/  HFMA2 R18, -RZ, RZ, -310, -36736 ;  /* 0xdcd8f87cff127431 */ /* 0x000fe200000001ff */
[----:B------:R-:W1:Y:S01]  /*0050*/  S2R R3, SR_CTAID.X ;  /* 0x0000000000037919 */ /* 0x000e620000002500 */
[----:B------:R-:W-:Y:S01]  /*0060*/  IMAD.MOV.U32 R12, RZ, RZ, 0x3198c20f ;  /* 0x3198c20fff0c7424 */ /* 0x000fe200078e00ff */
[----:B------:R-:W1:Y:S01]  /*0070*/  LDCU UR6, c[0x0][0x360] ;  /* 0x00006c00ff0677ac */ /* 0x000e620008000800 */
[----:B------:R-:W-:Y:S01]  /*0080*/  IMAD.MOV.U32 R13, RZ, RZ, 0x5efdb30c ;  /* 0x5efdb30cff0d7424 */ /* 0x000fe200078e00ff */
[----:B------:R-:W4:Y:S01]  /*0090*/  S2R R2, SR_TID.Y ;  /* 0x0000000000027919 */ /* 0x000f220000002200 */
[----:B------:R-:W-:Y:S01]  /*00a0*/  IMAD.MOV.U32 R19, RZ, RZ, 0x57fa2510 ;  /* 0x57fa2510ff137424 */ /* 0x000fe200078e00ff */
[----:B------:R-:W4:Y:S01]  /*00b0*/  LDCU UR7, c[0x0][0x364] ;  /* 0x00006c80ff0777ac */ /* 0x000f220008000800 */
[----:B0-----:R-:W-:Y:S01]  /*00c0*/  VIADD R1, R1, 0xfffffff8 ;  /* 0xfffffff801017836 */ /* 0x001fe20000000000 */
[----:B------:R-:W4:Y:S01]  /*00d0*/  S2R R5, SR_CTAID.Y ;  /* 0x0000000000057919 */ /* 0x000f220000002600 */
[----:B------:R-:W-:Y:S01]  /*00e0*/  IMAD.MOV.U32 R16, RZ, RZ, 0x423bb012 ;  /* 0x423bb012ff107424 */ /* 0x000fe200078e00ff */
[----:B------:R-:W2:Y:S01]  /*00f0*/  LDCU.64 UR36, c[0x0][0x358] ;  /* 0x00006b00ff2477ac */ /* 0x000ea20008000a00 */
[----:B------:R-:W-:Y:S01]  /*0100*/  IMAD.MOV.U32 R17, RZ, RZ, -0x75bd8fc ;  /* 0xf8a42704ff117424 */ /* 0x000fe200078e00ff */
[----:B------:R-:W-:Y:S01]  /*0110*/  BSSY.RECONVERGENT B0, `(.L_x_1) ;  /* 0x00000ec000007945 */ /* 0x000fe20003800200 */
[----:B------:R-:W-:Y:S01]  /*0120*/  IMAD.MOV.U32 R8, RZ, RZ, -0x75bd8fc ;  /* 0xf8a42704ff087424 */ /* 0x000fe200078e00ff */
[----:B------:R-:W0:Y:S01]  /*0130*/  LDCU UR8, c[0x0][0x388] ;  /* 0x00007100ff0877ac */ /* 0x000e220008000800 */
[----:B------:R-:W-:Y:S01]  /*0140*/  MOV R9, 0xdcd8f87c ;  /* 0xdcd8f87c00097802 */ /* 0x000fe20000000f00 */
[----:B------:R-:W5:Y:S01]  /*0150*/  LDCU UR4, c[0x0][0x2f8] ;  /* 0x00005f00ff0477ac */ /* 0x000f620008000800 */
[----:B--2---:R-:W-:Y:S01]  /*0160*/  STG.E.64 desc[UR36][R10.64], R12 ;  /* 0x0000000c0a007986 */ /* 0x004fe2000c101b24 */
[----:B-1----:R-:W-:-:S03]  /*0170*/  IMAD R0, R3, UR6, R0 ;  /* 0x0000000603007c24 */ /* 0x002fc6000f8e0200 */
[----:B------:R-:W-:Y:S01]  /*0180*/  STG.E.64 desc[UR36][R10.64+0x10], R18 ;  /* 0x000010120a007986 */ /* 0x000fe2000c101b24 */
[----:B-----5:R-:W-:-:S03]  /*0190*/  IADD3 R6, P1, PT, R1, UR4, RZ ;  /* 0x0000000401067c10 */ /* 0x020fc6000ff3e0ff */
[----:B------:R1:W-:Y:S01]  /*01a0*/  STG.E.64 desc[UR36][R10.64+0x8], R16 ;  /* 0x000008100a007986 */ /* 0x0003e2000c101b24 */
[----:B----4-:R-:W-:Y:S02]  /*01b0*/  IMAD R3, R5, UR7, R2 ;  /* 0x0000000705037c24 */ /* 0x010fe4000f8e0202 */
[----:B---3--:R-:W-:Y:S02]  /*01c0*/  IMAD.X R7, RZ, RZ, UR5, P1 ;  /* 0x00000005ff077e24 */ /* 0x008fe400088e06ff */
[----:B0-----:R-:W-:Y:S02]  /*01d0*/  IMAD R15, R3, UR8, R0 ;  /* 0x00000008030f7c24 */ /* 0x001fe4000f8e0200 */
[----:B------:R-:W-:Y:S02]  /*01e0*/  IMAD.MOV.U32 R0, RZ, RZ, 0x5efdb30c ;  /* 0x5efdb30cff007424 */ /* 0x000fe400078e00ff */
[----:B------:R-:W-:Y:S01]  /*01f0*/  IMAD.MOV.U32 R5, RZ, RZ, 0x423bb012 ;  /* 0x423bb012ff057424 */ /* 0x000fe200078e00ff */
[----:B------:R-:W-:Y:S01]  /*0200*/  ISETP.NE.AND P0, PT, R15, RZ, PT ;  /* 0x000000ff0f00720c */ /* 0x000fe20003f05270 */
[----:B------:R-:W-:-:S02]  /*0210*/  IMAD.MOV.U32 R2, RZ, RZ, 0x57fa2510 ;  /* 0x57fa2510ff027424 */ /* 0x000fc400078e00ff */
[----:B-1----:R-:W-:-:S10]  /*0220*/  IMAD.MOV.U32 R16, RZ, RZ, R15 ;  /* 0x000000ffff107224 */ /* 0x002fd400078e000f */
[----:B------:R-:W-:Y:S05]  /*0230*/  @!P0 BRA `(.L_x_2) ;  /* 0x0000000c00648947 */ /* 0x000fea0003800000 */
[----:B------:R-:W-:Y:S01]  /*0240*/  SHF.R.S32.HI R4, RZ, 0x1f, R15 ;  /* 0x0000001fff047819 */ /* 0x000fe2000001140f */
[----:B------:R-:W-:Y:S01]  /*0250*/  IMAD.MOV.U32 R14, RZ, RZ, RZ ;  /* 0x000000ffff0e7224 */ /* 0x000fe200078e00ff */
[----:B------:R-:W-:Y:S01]  /*0260*/  MOV R8, 0xf8a42704 ;  /* 0xf8a4270400087802 */ /* 0x000fe20000000f00 */
[----:B------:R-:W-:Y:S02]  /*0270*/  IMAD.MOV.U32 R0, RZ, RZ, 0x5efdb30c ;  /* 0x5efdb30cff007424 */ /* 0x000fe400078e00ff */
[----:B------:R-:W-:Y:S02]  /*0280*/  IMAD.MOV.U32 R5, RZ, RZ, 0x423bb012 ;  /* 0x423bb012ff057424 */ /* 0x000fe400078e00ff */
[----:B------:R-:W-:Y:S02]  /*0290*/  IMAD.MOV.U32 R9, RZ, RZ, -0x23270784 ;  /* 0xdcd8f87cff097424 */ /* 0x000fe400078e00ff */
[----:B------:R-:W-:-:S07]  /*02a0*/  IMAD.MOV.U32 R2, RZ, RZ, 0x57fa2510 ;  /* 0x57fa2510ff027424 */ /* 0x000fce00078e00ff */
.L_x_8:
[----:B------:R-:W-:Y:S01]  /*02b0*/  LOP3.LUT R18, R15, 0x3, RZ, 0xc0, !PT ;  /* 0x000000030f127812 */ /* 0x000fe200078ec0ff */
[----:B------:R-:W-:Y:S03]  /*02c0*/  BSSY.RECONVERGENT B1, `(.L_x_3) ;  /* 0x00000ca000017945 */ /* 0x000fe60003800200 */
[----:B------:R-:W-:-:S04]  /*02d0*/  ISETP.NE.U32.AND P0, PT, R18, RZ, PT ;  /* 0x000000ff1200720c */ /* 0x000fc80003f05070 */
[----:B------:R-:W-:-:S13]  /*02e0*/  ISETP.NE.AND.EX P0, PT, RZ, RZ, PT, P0 ;  /* 0x000000ffff00720c */ /* 0x000fda0003f05300 */
[----:B0-----:R-:W-:Y:S05]  /*02f0*/  @!P0 BRA `(.L_x_4) ;  /* 0x0000000c00188947 */ /* 0x001fea0003800000 */
[----:B------:R-:W0:Y:S01]  /*0300*/  LDC.64 R10, c[0x4][RZ] ;  /* 0x01000000ff0a7b82 */ /* 0x000e220000000a00 */
[----:B------:R-:W-:Y:S02]  /*0310*/  IMAD.MOV.U32 R3, RZ, RZ, RZ ;  /* 0x000000ffff037224 */ /* 0x000fe400078e00ff */
[----:B0-----:R-:W-:-:S07]  /*0320*/  IMAD.WIDE.U32 R10, R14, 0xc80, R10 ;  /* 0x00000c800e0a7825 */ /* 0x001fce00078e000a */
.L_x_7:
[----:B0-----:R-:W-:Y:S02]  /*0330*/  HFMA2 R2, -RZ, RZ, 0, 0 ;  /* 0x00000000ff027431 */ /* 0x001fe400000001ff */
[----:B------:R-:W-:Y:S01]  /*0340*/  IMAD.MOV.U32 R0, RZ, RZ, RZ ;  /* 0x000000ffff007224 */ /* 0x000fe200078e00ff */
[----:B------:R-:W-:Y:S01]  /*0350*/  CS2R R8, SRZ ;  /* 0x0000000000087805 */ /* 0x000fe2000001ff00 */
[----:B------:R-:W-:Y:S02]  /*0360*/  IMAD.MOV.U32 R17, RZ, RZ, RZ ;  /* 0x000000ffff117224 */ /* 0x000fe400078e00ff */
[----:B------:R-:W-:-:S07]  /*0370*/  IMAD.MOV.U32 R5, RZ, RZ, RZ ;  /* 0x000000ffff057224 */ /* 0x000fce00078e00ff */
.L_x_6:
[----:B------:R-:W0:Y:S02]  /*0380*/  LDC.64 R12, c[0x0][0x3b0] ;  /* 0x0000ec00ff0c7b82 */ /* 0x000e240000000a00 */
[----:B0-----:R-:W-:-:S05]  /*0390*/  IMAD.WIDE.U32 R12, R17, 0x4, R12 ;  /* 0x00000004110c7825 */ /* 0x001fca00078e000c */
[----:B------:R0:W5:Y:S01]  /*03a0*/  LDG.E R19, desc[UR36][R12.64+0x4] ;  /* 0x000004240c137981 */ /* 0x000162000c1e1900 */
[----:B------:R-:W-:Y:S02]  /*03b0*/  IMAD.SHL.U32 R20, R17, 0x20, RZ ;  /* 0x0000002011147824 */ /* 0x000fe400078e00ff */
[----:B------:R-:W-:-:S07]  /*03c0*/  IMAD.MOV.U32 R21, RZ, RZ, RZ ;  /* 0x000000ffff157224 */ /* 0x000fce00078e00ff */
.L_x_5:
[----:B-----5:R-:W-:Y:S01]  /*03d0*/  SHF.R.U32.HI R24, RZ, R21, R19 ;  /* 0x00000015ff187219 */ /* 0x020fe20000011613 */
[----:B0-----:R-:W-:-:S03]  /*03e0*/  IMAD.IADD R12, R20, 0x1, R21 ;  /* 0x00000001140c7824 */ /* 0x001fc600078e0215 */
[----:B------:R-:W-:-:S04]  /*03f0*/  LOP3.LUT R13, R24, 0x1, RZ, 0xc0, !PT ;  /* 0x00000001180d7812 */ /* 0x000fc800078ec0ff */
[----:B------:R-:W-:Y:S01]  /*0400*/  ISETP.NE.U32.AND P0, PT, R13, 0x1, PT ;  /* 0x000000010d00780c */ /* 0x000fe20003f05070 */
[----:B------:R-:W-:-:S03]  /*0410*/  IMAD R13, R12, 0x5, RZ ;  /* 0x000000050c0d7824 */ /* 0x000fc600078e02ff */
[----:B------:R-:W-:Y:S01]  /*0420*/  R2P PR, R24, 0x7e ;  /* 0x0000007e18007804 */ /* 0x000fe20000000000 */
[----:B------:R-:W-:-:S08]  /*0430*/  IMAD.WIDE.U32 R12, R13, 0x4, R10 ;  /* 0x000000040d0c7825 */ /* 0x000fd000078e000a */
[----:B------:R-:W2:Y:S04]  /*0440*/  @!P0 LDG.E R23, desc[UR36][R12.64+0x10] ;  /* 0x000010240c178981 */ /* 0x000ea8000c1e1900 */
[----:B------:R-:W3:Y:S04]  /*0450*/  @P1 LDG.E R25, desc[UR36][R12.64+0x24] ;  /* 0x000024240c191981 */ /* 0x000ee8000c1e1900 */
[----:B------:R-:W4:Y:S04]  /*0460*/  @P2 LDG.E R27, desc[UR36][R12.64+0x38] ;  /* 0x000038240c1b2981 */ /* 0x000f28000c1e1900 */
[----:B------:R-:W4:Y:S04]  /*0470*/  @P3 LDG.E R29, desc[UR36][R12.64+0x4c] ;  /* 0x00004c240c1d3981 */ /* 0x000f28000c1e1900 */
[----:B------:R-:W4:Y:S04]  /*0480*/  @!P0 LDG.E R22, desc[UR36][R12.64+0x4] ;  /* 0x000004240c168981 */ /* 0x000f28000c1e1900 */
[----:B------:R-:W4:Y:S01]  /*0490*/  @P1 LDG.E R26, desc[UR36][R12.64+0x20] ;  /* 0x000020240c1a1981 */ /* 0x000f22000c1e1900 */
[----:B--2---:R-:W-:-:S03]  /*04a0*/  @!P0 LOP3.LUT R2, R2, R23, RZ, 0x3c, !PT ;  /* 0x0000001702028212 */ /* 0x004fc600078e3cff */
[----:B------:R-:W2:Y:S01]  /*04b0*/  @!P0 LDG.E R23, desc[UR36][R12.64] ;  /* 0x000000240c178981 */ /* 0x000ea2000c1e1900 */
[----:B---3--:R-:W-:-:S03]  /*04c0*/  @P1 LOP3.LUT R2, R2, R25, RZ, 0x3c, !PT ;  /* 0x0000001902021212 */ /* 0x008fc600078e3cff */
[----:B------:R-:W3:Y:S01]  /*04d0*/  @P4 LDG.E R25, desc[UR36][R12.64+0x60] ;  /* 0x000060240c194981 */ /* 0x000ee2000c1e1900 */
[----:B----4-:R-:W-:-:S03]  /*04e0*/  @P2 LOP3.LUT R2, R2, R27, RZ, 0x3c, !PT ;  /* 0x0000001b02022212 */ /* 0x010fc600078e3cff */
[----:B------:R-:W4:Y:S01]  /*04f0*/  @P5 LDG.E R27, desc[UR36][R12.64+0x74] ;  /* 0x000074240c1b5981 */ /* 0x000f22000c1e1900 */
[----:B------:R-:W-:Y:S02]  /*0500*/  @P3 LOP3.LUT R2, R2, R29, RZ, 0x3c, !PT ;  /* 0x0000001d02023212 */ /* 0x000fe400078e3cff */
[----:B------:R-:W-:Y:S02]  /*0510*/  @!P0 LOP3.LUT R5, R5, R22, RZ, 0x3c, !PT ;  /* 0x0000001605058212 */ /* 0x000fe400078e3cff */
[----:B------:R-:W4:Y:S01]  /*0520*/  @!P0 LDG.E R22, desc[UR36][R12.64+0xc] ;  /* 0x00000c240c168981 */ /* 0x000f22000c1e1900 */
[----:B--2---:R-:W-:-:S03]  /*0530*/  @!P0 LOP3.LUT R0, R0, R23, RZ, 0x3c, !PT ;  /* 0x0000001700008212 */ /* 0x004fc600078e3cff */
[----:B------:R-:W2:Y:S01]  /*0540*/  @!P0 LDG.E R23, desc[UR36][R12.64+0x8] ;  /* 0x000008240c178981 */ /* 0x000ea2000c1e1900 */
[----:B---3--:R-:W-:-:S03]  /*0550*/  @P4 LOP3.LUT R2, R2, R25, RZ, 0x3c, !PT ;  /* 0x0000001902024212 */ /* 0x008fc600078e3cff */
[----:B------:R-:W3:Y:S01]  /*0560*/  @P1 LDG.E R25, desc[UR36][R12.64+0x14] ;  /* 0x000014240c191981 */ /* 0x000ee2000c1e1900 */
[----:B----4-:R-:W-:-:S03]  /*0570*/  @!P0 LOP3.LUT R9, R9, R22, RZ, 0x3c, !PT ;  /* 0x0000001609098212 */ /* 0x010fc600078e3cff */
[----:B------:R-:W4:Y:S01]  /*0580*/  @P1 LDG.E R22, desc[UR36][R12.64+0x18] ;  /* 0x000018240c161981 */ /* 0x000f22000c1e1900 */
[----:B--2---:R-:W-:-:S03]  /*0590*/  @!P0 LOP3.LUT R8, R8, R23, RZ, 0x3c, !PT ;  /* 0x0000001708088212 */ /* 0x004fc600078e3cff */
[----:B------:R-:W2:Y:S01]  /*05a0*/  @P1 LDG.E R23, desc[UR36][R12.64+0x1c] ;  /* 0x00001c240c171981 */ /* 0x000ea2000c1e1900 */
[----:B---3--:R-:W-:-:S03]  /*05b0*/  @P1 LOP3.LUT R0, R0, R25, RZ, 0x3c, !PT ;  /* 0x0000001900001212 */ /* 0x008fc600078e3cff */
[----:B------:R-:W3:Y:S01]  /*05c0*/  @P2 LDG.E R25, desc[UR36][R12.64+0x28] ;  /* 0x000028240c192981 */ /* 0x000ee2000c1e1900 */
[----:B------:R-:W-:-:S03]  /*05d0*/  @P1 LOP3.LUT R9, R9, R26, RZ, 0x3c, !PT ;  /* 0x0000001a09091212 */ /* 0x000fc600078e3cff */
[----:B------:R-:W3:Y:S01]  /*05e0*/  @P2 LDG.E R26, desc[UR36][R12.64+0x34] ;  /* 0x000034240c1a2981 */ /* 0x000ee2000c1e1900 */
[----:B----4-:R-:W-:-:S03]  /*05f0*/  @P1 LOP3.LUT R5, R5, R22, RZ, 0x3c, !PT ;  /* 0x0000001605051212 */ /* 0x010fc600078e3cff */
[----:B------:R-:W4:Y:S01]  /*0600*/  @P2 LDG.E R22, desc[UR36][R12.64+0x2c] ;  /* 0x00002c240c162981 */ /* 0x000f22000c1e1900 */
[----:B--2---:R-:W-:-:S03]  /*0610*/  @P1 LOP3.LUT R8, R8, R23, RZ, 0x3c, !PT ;  /* 0x0000001708081212 */ /* 0x004fc600078e3cff */
        /* <DEDUP_REMOVED lines=27> */
[----:B------:R-:W-:Y:S02]  /*07d0*/  LOP3.LUT P0, RZ, R24, 0x80, RZ, 0xc0, !PT ;  /* 0x0000008018ff7812 */ /* 0x000fe4000780c0ff */
[----:B------:R-:W-:Y:S02]  /*07e0*/  @P5 LOP3.LUT R9, R9, R26, RZ, 0x3c, !PT ;  /* 0x0000001a09095212 */ /* 0x000fe400078e3cff */
        /* <DEDUP_REMOVED lines=17> */
[----:B------:R-:W-:Y:S02]  /*0900*/  @P6 LOP3.LUT R2, R2, R27, RZ, 0x3c, !PT ;  /* 0x0000001b02026212 */ /* 0x000fe400078e3cff */
[----:B------:R-:W-:Y:S02]  /*0910*/  @P0 LOP3.LUT R9, R9, R26, RZ, 0x3c, !PT ;  /* 0x0000001a09090212 */ /* 0x000fe400078e3cff */
[----:B----4-:R-:W-:Y:S02]  /*0920*/  @P0 LOP3.LUT R5, R5, R22, RZ, 0x3c, !PT ;  /* 0x0000001605050212 */ /* 0x010fe400078e3cff */
[----:B--2---:R-:W-:Y:S02]  /*0930*/  @P0 LOP3.LUT R8, R8, R23, RZ, 0x3c, !PT ;  /* 0x0000001708080212 */ /* 0x004fe400078e3cff */
[----:B---3--:R-:W-:Y:S02]  /*0940*/  @P0 LOP3.LUT R2, R2, R25, RZ, 0x3c, !PT ;  /* 0x0000001902020212 */ /* 0x008fe400078e3cff */
[----:B------:R-:W-:-:S13]  /*0950*/  R2P PR, R24.B1, 0x7f ;  /* 0x0000007f18007804 */ /* 0x000fda0000001000 */
[----:B------:R-:W2:Y:S04]  /*0960*/  @P0 LDG.E R23, desc[UR36][R12.64+0xa0] ;  /* 0x0000a0240c170981 */ /* 0x000ea8000c1e1900 */
[----:B------:R-:W3:Y:S04]  /*0970*/  @P0 LDG.E R22, desc[UR36][R12.64+0xa4] ;  /* 0x0000a4240c160981 */ /* 0x000ee8000c1e1900 */
[----:B------:R-:W4:Y:S04]  /*0980*/  @P0 LDG.E R25, desc[UR36][R12.64+0xa8] ;  /* 0x0000a8240c190981 */ /* 0x000f28000c1e1900 */
[----:B------:R-:W4:Y:S04]  /*0990*/  @P1 LDG.E R27, desc[UR36][R12.64+0xb4] ;  /* 0x0000b4240c1b1981 */ /* 0x000f28000c1e1900 */
[----:B------:R-:W4:Y:S01]  /*09a0*/  @P0 LDG.E R26, desc[UR36][R12.64+0xac] ;  /* 0x0000ac240c1a0981 */ /* 0x000f22000c1e1900 */
[----:B--2---:R-:W-:-:S03]  /*09b0*/  @P0 LOP3.LUT R0, R0, R23, RZ, 0x3c, !PT ;  /* 0x0000001700000212 */ /* 0x004fc600078e3cff */
[----:B------:R-:W2:Y:S01]  /*09c0*/  @P1 LDG.E R23, desc[UR36][R12.64+0xbc] ;  /* 0x0000bc240c171981 */ /* 0x000ea2000c1e1900 */
[----:B---3--:R-:W-:-:S03]  /*09d0*/  @P0 LOP3.LUT R5, R5, R22, RZ, 0x3c, !PT ;  /* 0x0000001605050212 */ /* 0x008fc600078e3cff */
[----:B------:R-:W3:Y:S01]  /*09e0*/  @P1 LDG.E R22, desc[UR36][R12.64+0xb8] ;  /* 0x0000b8240c161981 */ /* 0x000ee2000c1e1900 */
[----:B----4-:R-:W-:-:S03]  /*09f0*/  @P0 LOP3.LUT R8, R8, R25, RZ, 0x3c, !PT ;  /* 0x0000001908080212 */ /* 0x010fc600078e3cff */
[----:B------:R-:W4:Y:S01]  /*0a00*/  @P2 LDG.E R25, desc[UR36][R12.64+0xc8] ;  /* 0x0000c8240c192981 */ /* 0x000f22000c1e1900 */
[----:B------:R-:W-:-:S03]  /*0a10*/  @P1 LOP3.LUT R0, R0, R27, RZ, 0x3c, !PT ;  /* 0x0000001b00001212 */ /* 0x000fc600078e3cff */
[----:B------:R-:W4:Y:S01]  /*0a20*/  @P0 LDG.E R27, desc[UR36][R12.64+0xb0] ;  /* 0x0000b0240c1b0981 */ /* 0x000f22000c1e1900 */
[----:B------:R-:W-:Y:S02]  /*0a30*/  @P0 LOP3.LUT R9, R9, R26, RZ, 0x3c, !PT ;  /* 0x0000001a09090212 */ /* 0x000fe400078e3cff */
[----:B--2---:R-:W-:Y:S02]  /*0a40*/  @P1 LOP3.LUT R8, R8, R23, RZ, 0x3c, !PT ;  /* 0x0000001708081212 */ /* 0x004fe400078e3cff */
[----:B------:R-:W2:Y:S01]  /*0a50*/  @P2 LDG.E R23, desc[UR36][R12.64+0xd0] ;  /* 0x0000d0240c172981 */ /* 0x000ea2000c1e1900 */
[----:B---3--:R-:W-:-:S03]  /*0a60*/  @P1 LOP3.LUT R5, R5, R22, RZ, 0x3c, !PT ;  /* 0x0000001605051212 */ /* 0x008fc600078e3cff */
[----:B------:R-:W3:Y:S01]  /*0a70*/  @P1 LDG.E R22, desc[UR36][R12.64+0xc0] ;  /* 0x0000c0240c161981 */ /* 0x000ee2000c1e1900 */
[----:B----4-:R-:W-:-:S03]  /*0a80*/  @P2 LOP3.LUT R0, R0, R25, RZ, 0x3c, !PT ;  /* 0x0000001900002212 */ /* 0x010fc600078e3cff */
[----:B------:R-:W4:Y:S01]  /*0a90*/  @P1 LDG.E R25, desc[UR36][R12.64+0xc4] ;  /* 0x0000c4240c191981 */ /* 0x000f22000c1e1900 */
[----:B------:R-:W-:Y:S02]  /*0aa0*/  @P0 LOP3.LUT R2, R2, R27, RZ, 0x3c, !PT ;  /* 0x0000001b02020212 */ /* 0x000fe400078e3cff */
[----:B------:R-:W-:Y:S01]  /*0ab0*/  LOP3.LUT P0, RZ, R24, 0x8000, RZ, 0xc0, !PT ;  /* 0x0000800018ff7812 */ /* 0x000fe2000780c0ff */
[----:B------:R-:W4:Y:S04]  /*0ac0*/  @P3 LDG.E R27, desc[UR36][R12.64+0xdc] ;  /* 0x0000dc240c1b3981 */ /* 0x000f28000c1e1900 */
[----:B------:R-:W4:Y:S08]  /*0ad0*/  @P2 LDG.E R24, desc[UR36][R12.64+0xcc] ;  /* 0x0000cc240c182981 */ /* 0x000f30000c1e1900 */
        /* <DEDUP_REMOVED lines=9> */
[----:B------:R-:W-:-:S03]  /*0b70*/  @P2 LOP3.LUT R5, R5, R24, RZ, 0x3c, !PT ;  /* 0x0000001805052212 */ /* 0x000fc600078e3cff */
        /* <DEDUP_REMOVED lines=31> */
[----:B------:R-:W-:Y:S01]  /*0d70*/  VIADD R21, R21, 0x10 ;  /* 0x0000001015157836 */ /* 0x000fe20000000000 */
[----:B--2---:R-:W-:Y:S02]  /*0d80*/  @P6 LOP3.LUT R8, R8, R23, RZ, 0x3c, !PT ;  /* 0x0000001708086212 */ /* 0x004fe400078e3cff */
        /* <DEDUP_REMOVED lines=9> */
[----:B------:R-:W-:Y:S02]  /*0e20*/  ISETP.NE.AND P1, PT, R21, 0x20, PT ;  /* 0x000000201500780c */ /* 0x000fe40003f25270 */
[----:B--2---:R-:W-:Y:S02]  /*0e30*/  @P0 LOP3.LUT R8, R8, R23, RZ, 0x3c, !PT ;  /* 0x0000001708080212 */ /* 0x004fe400078e3cff */
[----:B---3--:R-:W-:Y:S02]  /*0e40*/  @P6 LOP3.LUT R9, R9, R22, RZ, 0x3c, !PT ;  /* 0x0000001609096212 */ /* 0x008fe400078e3cff */
[----:B----4-:R-:W-:Y:S02]  /*0e50*/  @P6 LOP3.LUT R2, R2, R25, RZ, 0x3c, !PT ;  /* 0x0000001902026212 */ /* 0x010fe400078e3cff */
[----:B------:R-:W-:Y:S02]  /*0e60*/  @P0 LOP3.LUT R9, R9, R26, RZ, 0x3c, !PT ;  /* 0x0000001a09090212 */ /* 0x000fe400078e3cff */
[----:B------:R-:W-:-:S02]  /*0e70*/  @P0 LOP3.LUT R2, R2, R27, RZ, 0x3c, !PT ;  /* 0x0000001b02020212 */ /* 0x000fc400078e3cff */
[----:B------:R-:W-:Y:S01]  /*0e80*/  @P0 LOP3.LUT R5, R5, R24, RZ, 0x3c, !PT ;  /* 0x0000001805050212 */ /* 0x000fe200078e3cff */
[----:B------:R-:W-:Y:S06]  /*0e90*/  @P1 BRA `(.L_x_5) ;  /* 0xfffffff4004c1947 */ /* 0x000fec000383ffff */
[----:B------:R-:W-:-:S04]  /*0ea0*/  IADD3 R17, PT, PT, R17, 0x1, RZ ;  /* 0x0000000111117810 */ /* 0x000fc80007ffe0ff */
[----:B------:R-:W-:-:S13]  /*0eb0*/  ISETP.NE.AND P0, PT, R17, 0x5, PT ;  /* 0x000000051100780c */ /* 0x000fda0003f05270 */
[----:B------:R-:W-:Y:S05]  /*0ec0*/  @P0 BRA `(.L_x_6) ;  /* 0xfffffff4002c0947 */ /* 0x000fea000383ffff */
[----:B------:R-:W0:Y:S01]  /*0ed0*/  LDC.64 R12, c[0x0][0x3b0] ;  /* 0x0000ec00ff0c7b82 */ /* 0x000e220000000a00 */
[----:B------:R-:W-:-:S05]  /*0ee0*/  VIADD R3, R3, 0x1 ;  /* 0x0000000103037836 */ /* 0x000fca0000000000 */
[----:B------:R-:W-:Y:S01]  /*0ef0*/  ISETP.GE.U32.AND P0, PT, R3, R18, PT ;  /* 0x000000120300720c */ /* 0x000fe20003f06070 */
[----:B0-----:R0:W-:Y:S04]  /*0f00*/  STG.E desc[UR36][R12.64+0x4], R0 ;  /* 0x000004000c007986 */ /* 0x0011e8000c101924 */
[----:B------:R0:W-:Y:S04]  /*0f10*/  STG.E desc[UR36][R12.64+0x8], R5 ;  /* 0x000008050c007986 */ /* 0x0001e8000c101924 */
[----:B------:R0:W-:Y:S04]  /*0f20*/  STG.E desc[UR36][R12.64+0xc], R8 ;  /* 0x00000c080c007986 */ /* 0x0001e8000c101924 */
[----:B------:R0:W-:Y:S04]  /*0f30*/  STG.E desc[UR36][R12.64+0x10], R9 ;  /* 0x000010090c007986 */ /* 0x0001e8000c101924 */
[----:B------:R0:W-:Y:S01]  /*0f40*/  STG.E desc[UR36][R12.64+0x14], R2 ;  /* 0x000014020c007986 */ /* 0x0001e2000c101924 */
[----:B------:R-:W-:Y:S05]  /*0f50*/  @!P0 BRA `(.L_x_7) ;  /* 0xfffffff000f48947 */ /* 0x000fea000383ffff */
.L_x_4:
[----:B------:R-:W-:Y:S05]  /*0f60*/  BSYNC.RECONVERGENT B1 ;  /* 0x0000000000017941 */ /* 0x000fea0003800200 */
.L_x_3:
[C---:B------:R-:W-:Y:S01]  /*0f70*/  ISETP.GT.U32.AND P0, PT, R15.reuse, 0x3, PT ;  /* 0x000000030f00780c */ /* 0x040fe20003f04070 */
[----:B------:R-:W-:Y:S01]  /*0f80*/  VIADD R14, R14, 0x1 ;  /* 0x000000010e0e7836 */ /* 0x000fe20000000000 */
[--C-:B------:R-:W-:Y:S02]  /*0f90*/  SHF.R.U64 R15, R15, 0x2, R4.reuse ;  /* 0x000000020f0f7819 */ /* 0x100fe40000001204 */
[----:B------:R-:W-:Y:S02]  /*0fa0*/  ISETP.GT.U32.AND.EX P0, PT, R4, RZ, PT, P0 ;  /* 0x000000ff0400720c */ /* 0x000fe40003f04100 */
[----:B------:R-:W-:-:S11]  /*0fb0*/  SHF.R.U32.HI R4, RZ, 0x2, R4 ;  /* 0x00000002ff047819 */ /* 0x000fd60000011604 */
[----:B------:R-:W-:Y:S05]  /*0fc0*/  @P0 BRA `(.L_x_8) ;  /* 0xfffffff000b80947 */ /* 0x000fea000383ffff */
.L_x_2:
[----:B------:R-:W-:Y:S05]  /*0fd0*/  BSYNC.RECONVERGENT B0 ;  /* 0x0000000000007941 */ /* 0x000fea0003800200 */
.L_x_1:
[----:B------:R-:W1:Y:S01]  /*0fe0*/  LDC.64 R10, c[0x0][0x3b0] ;  /* 0x0000ec00ff0a7b82 */ /* 0x000e620000000a00 */
[----:B------:R-:W2:Y:S01]  /*0ff0*/  LDCU UR7, c[0x0][0x3a8] ;  /* 0x00007500ff0777ac */ /* 0x000ea20008000800 */
[----:B------:R-:W3:Y:S01]  /*1000*/  LDCU UR4, c[0x0][0x394] ;  /* 0x00007280ff0477ac */ /* 0x000ee20008000800 */
[----:B------:R-:W3:Y:S01]  /*1010*/  LDCU UR6, c[0x0][0x388] ;  /* 0x00007100ff0677ac */ /* 0x000ee20008000800 */
[----:B------:R-:W3:Y:S01]  /*1020*/  LDCU UR5, c[0x0][0x398] ;  /* 0x00007300ff0577ac */ /* 0x000ee20008000800 */
[----:B--2---:R-:W-:Y:S01]  /*1030*/  UISETP.NE.AND UP0, UPT, UR7, 0x1, UPT ;  /* 0x000000010700788c */ /* 0x004fe2000bf05270 */
[----:B-1----:R1:W-:Y:S04]  /*1040*/  STG.E.64 desc[UR36][R10.64+0x18], RZ ;  /* 0x000018ff0a007986 */ /* 0x0023e8000c101b24 */
[----:B------:R1:W-:Y:S01]  /*1050*/  STG.E desc[UR36][R10.64+0x20], RZ ;  /* 0x000020ff0a007986 */ /* 0x0003e2000c101924 */
[----:B---3--:R-:W-:-:S03]  /*1060*/  UIMAD UR4, UR6, UR4, UR5 ;  /* 0x00000004060472a4 */ /* 0x008fc6000f8e0205 */
[----:B------:R1:W-:Y:S01]  /*1070*/  STG.E.64 desc[UR36][R10.64+0x28], RZ ;  /* 0x000028ff0a007986 */ /* 0x0003e2000c101b24 */
[----:B------:R-:W-:Y:S08]  /*1080*/  BRA.U UP0, `(.L_x_9) ;  /* 0x0000000100447547 */ /* 0x000ff0000b800000 */
[----:B------:R-:W-:Y:S01]  /*1090*/  SHF.R.U32.HI R3, RZ, 0x2, R0 ;  /* 0x00000002ff037819 */ /* 0x000fe20000011600 */
[----:B0-----:R-:W-:Y:S01]  /*10a0*/  IMAD.MOV.U32 R13, RZ, RZ, 0x2f800000 ;  /* 0x2f800000ff0d7424 */ /* 0x001fe200078e00ff */
[----:B------:R0:W-:Y:S02]  /*10b0*/  STG.E.64 desc[UR36][R10.64+0x8], R8 ;  /* 0x000008080a007986 */ /* 0x0001e4000c101b24 */
[----:B------:R-:W-:Y:S01]  /*10c0*/  LOP3.LUT R3, R3, R0, RZ, 0x3c, !PT ;  /* 0x0000000003037212 */ /* 0x000fe200078e3cff */
[----:B------:R-:W-:-:S04]  /*10d0*/  IMAD.SHL.U32 R0, R2, 0x10, RZ ;  /* 0x0000001002007824 */ /* 0x000fc800078e00ff */
[----:B------:R-:W-:-:S05]  /*10e0*/  IMAD.SHL.U32 R4, R3, 0x2, RZ ;  /* 0x0000000203047824 */ /* 0x000fca00078e00ff */
[----:B------:R-:W-:Y:S01]  /*10f0*/  LOP3.LUT R3, R3, R4, R0, 0x96, !PT ;  /* 0x0000000403037212 */ /* 0x000fe200078e9600 */
[----:B------:R-:W-:-:S03]  /*1100*/  HFMA2 R4, -RZ, RZ, 0.175537109375, 11.65625 ;  /* 0x319e49d4ff047431 */ /* 0x000fc600000001ff */
[----:B------:R-:W-:Y:S02]  /*1110*/  LOP3.LUT R3, R3, R2, RZ, 0x3c, !PT ;  /* 0x0000000203037212 */ /* 0x000fe400078e3cff */
[----:B------:R0:W-:Y:S03]  /*1120*/  STG.E.64 desc[UR36][R10.64], R4 ;  /* 0x000000040a007986 */ /* 0x0001e6000c101b24 */
[----:B------:R-:W-:Y:S01]  /*1130*/  VIADD R0, R3, 0x319e49d4 ;  /* 0x319e49d403007836 */ /* 0x000fe20000000000 */
[----:B------:R0:W-:Y:S04]  /*1140*/  STG.E.64 desc[UR36][R10.64+0x10], R2 ;  /* 0x000010020a007986 */ /* 0x0001e8000c101b24 */
[----:B------:R-:W-:-:S05]  /*1150*/  I2FP.F32.U32 R0, R0 ;  /* 0x0000000000007245 */ /* 0x000fca0000201000 */
[----:B------:R-:W-:-:S04]  /*1160*/  FFMA R0, R0, R13, 1.1641532182693481445e-10 ;  /* 0x2f00000000007423 */ /* 0x000fc8000000000d */
[----:B------:R-:W-:-:S06]  /*1170*/  FMUL R0, R0, 4 ;  /* 0x4080000000007820 */ /* 0x000fcc0000400000 */
[----:B------:R-:W3:Y:S01]  /*1180*/  F2I.TRUNC.NTZ R0, R0 ;  /* 0x0000000000007305 */ /* 0x000ee2000020f100 */
[----:B0-----:R-:W-:Y:S05]  /*1190*/  BRA `(.L_x_10) ;  /* 0x0000000000447947 */ /* 0x001fea0003800000 */
.L_x_9:
[----:B------:R-:W-:Y:S01]  /*11a0*/  SHF.R.U32.HI R3, RZ, 0x2, R0 ;  /* 0x00000002ff037819 */ /* 0x000fe20000011600 */
[----:B0-----:R-:W-:Y:S01]  /*11b0*/  IMAD.MOV.U32 R12, RZ, RZ, R2 ;  /* 0x000000ffff0c7224 */ /* 0x001fe200078e0002 */
[----:B------:R0:W-:Y:S02]  /*11c0*/  STG.E.64 desc[UR36][R10.64+0x8], R8 ;  /* 0x000008080a007986 */ /* 0x0001e4000c101b24 */
[----:B------:R-:W-:Y:S01]  /*11d0*/  LOP3.LUT R3, R3, R0, RZ, 0x3c, !PT ;  /* 0x0000000003037212 */ /* 0x000fe200078e3cff */
[----:B------:R-:W-:-:S04]  /*11e0*/  IMAD.SHL.U32 R0, R2, 0x10, RZ ;  /* 0x0000001002007824 */ /* 0x000fc800078e00ff */
[----:B------:R-:W-:-:S05]  /*11f0*/  IMAD.SHL.U32 R4, R3, 0x2, RZ ;  /* 0x0000000203047824 */ /* 0x000fca00078e00ff */
[----:B------:R-:W-:Y:S02]  /*1200*/  LOP3.LUT R3, R3, R4, R0, 0x96, !PT ;  /* 0x0000000403037212 */ /* 0x000fe400078e9600 */
[----:B------:R-:W-:Y:S02]  /*1210*/  MOV R4, 0x319e49d4 ;  /* 0x319e49d400047802 */ /* 0x000fe40000000f00 */
[----:B------:R-:W-:Y:S01]  /*1220*/  LOP3.LUT R13, R3, R2, RZ, 0x3c, !PT ;  /* 0x00000002030d7212 */ /* 0x000fe200078e3cff */
[----:B------:R-:W-:Y:S02]  /*1230*/  IMAD.MOV.U32 R3, RZ, RZ, 0x2f800000 ;  /* 0x2f800000ff037424 */ /* 0x000fe400078e00ff */
[----:B------:R0:W-:Y:S02]  /*1240*/  STG.E.64 desc[UR36][R10.64], R4 ;  /* 0x000000040a007986 */ /* 0x0001e4000c101b24 */
[----:B------:R-:W-:Y:S02]  /*1250*/  VIADD R0, R13, 0x319e49d4 ;  /* 0x319e49d40d007836 */ /* 0x000fe40000000000 */
[----:B------:R0:W-:Y:S03]  /*1260*/  STG.E.64 desc[UR36][R10.64+0x10], R12 ;  /* 0x0000100c0a007986 */ /* 0x0001e6000c101b24 */
[----:B------:R-:W-:-:S05]  /*1270*/  I2FP.F32.U32 R0, R0 ;  /* 0x0000000000007245 */ /* 0x000fca0000201000 */
[----:B------:R-:W-:-:S04]  /*1280*/  FFMA R0, R0, R3, 1.1641532182693481445e-10 ;  /* 0x2f00000000007423 */ /* 0x000fc80000000003 */
[----:B------:R-:W-:-:S06]  /*1290*/  FMUL R0, R0, 6 ;  /* 0x40c0000000007820 */ /* 0x000fcc0000400000 */
[----:B0-----:R-:W2:Y:S02]  /*12a0*/  F2I.TRUNC.NTZ R0, R0 ;  /* 0x0000000000007305 */ /* 0x001ea4000020f100 */
.L_x_10:
[----:B------:R-:W-:-:S13]  /*12b0*/  ISETP.NE.AND P0, PT, R16, UR4, PT ;  /* 0x0000000410007c0c */ /* 0x000fda000bf05270 */
[----:B------:R-:W-:Y:S05]  /*12c0*/  @P0 EXIT ;  /* 0x000000000000094d */ /* 0x000fea0003800000 */
[----:B------:R-:W0:Y:S02]  /*12d0*/  LDC.64 R2, c[0x0][0x380] ;  /* 0x0000e000ff027b82 */ /* 0x000e240000000a00 */
[----:B0-----:R-:W-:-:S06]  /*12e0*/  IMAD.WIDE R2, R16, 0x4, R2 ;  /* 0x0000000410027825 */ /* 0x001fcc00078e0202 */
[----:B------:R-:W4:Y:S02]  /*12f0*/  LDG.E R2, desc[UR36][R2.64] ;  /* 0x0000002402027981 */ /* 0x000f24000c1e1900 */
[----:B----4-:R-:W-:-:S13]  /*1300*/  ISETP.NE.AND P0, PT, R2, -0x3, PT ;  /* 0xfffffffd0200780c */ /* 0x010fda0003f05270 */
[----:B------:R-:W-:Y:S05]  /*1310*/  @P0 EXIT ;  /* 0x000000000000094d */ /* 0x000fea0003800000 */
[----:B--23--:R-:W-:Y:S01]  /*1320*/  VIADD R2, R0, 0x1 ;  /* 0x0000000100027836 */ /* 0x00cfe20000000000 */
[----:B------:R-:W-:Y:S01]  /*1330*/  MOV R0, 0x218 ;  /* 0x0000021800007802 */ /* 0x000fe20000000f00 */
[----:B------:R-:W0:Y:S03]  /*1340*/  LDCU.64 UR4, c[0x4][0x210] ;  /* 0x01004200ff0477ac */ /* 0x000e260008000a00 */
[----:B------:R2:W-:Y:S01]  /*1350*/  STL [R1], R2 ;  /* 0x0000000201007387 */ /* 0x0005e20000100800 */
[----:B------:R2:W3:Y:S01]  /*1360*/  LDC.64 R8, c[0x4][R0] ;  /* 0x0100000000087b82 */ /* 0x0004e20000000a00 */
[----:B0-----:R-:W-:Y:S02]  /*1370*/  IMAD.U32 R4, RZ, RZ, UR4 ;  /* 0x00000004ff047e24 */ /* 0x001fe4000f8e00ff */
[----:B--2---:R-:W-:-:S07]  /*1380*/  IMAD.U32 R5, RZ, RZ, UR5 ;  /* 0x00000005ff057e24 */ /* 0x004fce000f8e00ff */
[----:B------:R-:W-:-:S07]  /*1390*/  LEPC R20, `(.L_x_11) ;  /* 0x000000001014794e */ /* 0x000fce0000000000 */
[----:B-1-3--:R-:W-:Y:S05]  /*13a0*/  CALL.ABS.NOINC R8 ;  /* 0x0000000008007343 */ /* 0x00afea0003c00000 */
.L_x_11:
[----:B------:R-:W0:Y:S01]  /*13b0*/  LDC R3, c[0x0][0x388] ;  /* 0x0000e200ff037b82 */ /* 0x000e220000000800 */
[----:B------:R-:W-:Y:S01]  /*13c0*/  BSSY.RECONVERGENT B0, `(.L_x_12) ;  /* 0x000000f000007945 */ /* 0x000fe20003800200 */
[----:B------:R-:W-:-:S06]  /*13d0*/  IMAD.MOV.U32 R0, RZ, RZ, RZ ;  /* 0x000000ffff007224 */ /* 0x000fcc00078e00ff */
[----:B------:R-:W1:Y:S01]  /*13e0*/  LDC.64 R8, c[0x0][0x380] ;  /* 0x0000e000ff087b82 */ /* 0x000e620000000a00 */
[----:B0-----:R-:W-:-:S13]  /*13f0*/  ISETP.GT.AND P0, PT, R16, R3, PT ;  /* 0x000000031000720c */ /* 0x001fda0003f04270 */
[----:B-1----:R-:W-:Y:S05]  /*1400*/  @!P0 BRA `(.L_x_13) ;  /* 0x0000000000288947 */ /* 0x002fea0003800000 */
[----:B------:R-:W-:Y:S01]  /*1410*/  BSSY.RECONVERGENT B1, `(.L_x_13) ;  /* 0x0000009000017945 */ /* 0x000fe20003800200 */
.L_x_14:
[----:B------:R-:W-:Y:S01]  /*1420*/  MOV R0, R16 ;  /* 0x0000001000007202 */ /* 0x000fe20000000f00 */
[----:B------:R-:W-:-:S04]  /*1430*/  IMAD.IADD R16, R16, 0x1, -R3 ;  /* 0x0000000110107824 */ /* 0x000fc800078e0a03 */
[----:B------:R-:W-:-:S05]  /*1440*/  IMAD.WIDE R4, R16, 0x4, R8 ;  /* 0x0000000410047825 */ /* 0x000fca00078e0208 */
[----:B0-----:R-:W2:Y:S01]  /*1450*/  LDG.E R11, desc[UR36][R4.64] ;  /* 0x00000024040b7981 */ /* 0x001ea2000c1e1900 */
[----:B------:R-:W-:Y:S01]  /*1460*/  IMAD.WIDE R6, R3, 0x4, R4 ;  /* 0x0000000403067825 */ /* 0x000fe200078e0204 */
[----:B------:R-:W-:-:S04]  /*1470*/  ISETP.GT.AND P0, PT, R16, R3, PT ;  /* 0x000000031000720c */ /* 0x000fc80003f04270 */
[----:B--2---:R0:W-:Y:S09]  /*1480*/  STG.E desc[UR36][R6.64], R11 ;  /* 0x0000000b06007986 */ /* 0x0041f2000c101924 */
[----:B------:R-:W-:Y:S05]  /*1490*/  @P0 BRA `(.L_x_14) ;  /* 0xfffffffc00e00947 */ /* 0x000fea000383ffff */
[----:B------:R-:W-:Y:S05]  /*14a0*/  BSYNC.RECONVERGENT B1 ;  /* 0x0000000000017941 */ /* 0x000fea0003800200 */
.L_x_13:
[----:B------:R-:W-:Y:S05]  /*14b0*/  BSYNC.RECONVERGENT B0 ;  /* 0x0000000000007941 */ /* 0x000fea0003800200 */
.L_x_12:
[----:B------:R-:W1:Y:S02]  /*14c0*/  LDCU UR4, c[0x0][0x3a8] ;  /* 0x00007500ff0477ac */ /* 0x000e640008000800 */
[----:B-1----:R-:W-:-:S09]  /*14d0*/  UISETP.NE.AND UP0, UPT, UR4, 0x1, UPT ;  /* 0x000000010400788c */ /* 0x002fd2000bf05270 */
[----:B------:R-:W-:Y:S05]  /*14e0*/  BRA.U UP0, `(.L_x_15) ;  /* 0x0000000100787547 */ /* 0x000fea000b800000 */
[----:B------:R-:W0:Y:S08]  /*14f0*/  LDC.64 R4, c[0x0][0x3b0] ;  /* 0x0000ec00ff047b82 */ /* 0x000e300000000a00 */
[----:B------:R-:W1:Y:S01]  /*1500*/  LDC.64 R14, c[0x0][0x380] ;  /* 0x0000e000ff0e7b82 */ /* 0x000e620000000a00 */
[----:B0-----:R-:W2:Y:S04]  /*1510*/  LDG.E.64 R10, desc[UR36][R4.64] ;  /* 0x00000024040a7981 */ /* 0x001ea8000c1e1b00 */
[----:B------:R-:W3:Y:S04]  /*1520*/  LDG.E.64 R8, desc[UR36][R4.64+0x10] ;  /* 0x0000102404087981 */ /* 0x000ee8000c1e1b00 */
[----:B------:R-:W4:Y:S01]  /*1530*/  LDG.E.64 R6, desc[UR36][R4.64+0x8] ;  /* 0x0000082404067981 */ /* 0x000f22000c1e1b00 */
[----:B--2---:R-:W-:Y:S01]  /*1540*/  SHF.R.U32.HI R12, RZ, 0x2, R11 ;  /* 0x00000002ff0c7819 */ /* 0x004fe2000001160b */
[----:B------:R-:W-:-:S03]  /*1550*/  VIADD R10, R10, 0x587c5 ;  /* 0x000587c50a0a7836 */ /* 0x000fc60000000000 */
[----:B------:R-:W-:Y:S01]  /*1560*/  LOP3.LUT R12, R12, R11, RZ, 0x3c, !PT ;  /* 0x0000000b0c0c7212 */ /* 0x000fe200078e3cff */
[----:B---3--:R-:W-:Y:S02]  /*1570*/  IMAD.SHL.U32 R11, R9, 0x10, RZ ;  /* 0x00000010090b7824 */ /* 0x008fe400078e00ff */
[----:B------:R-:W-:Y:S02]  /*1580*/  IMAD.MOV.U32 R19, RZ, RZ, R8 ;  /* 0x000000ffff137224 */ /* 0x000fe400078e0008 */
[----:B------:R-:W-:Y:S02]  /*1590*/  IMAD.SHL.U32 R13, R12, 0x2, RZ ;  /* 0x000000020c0d7824 */ /* 0x000fe400078e00ff */
[----:B----4-:R-:W-:-:S03]  /*15a0*/  IMAD.MOV.U32 R18, RZ, RZ, R7 ;  /* 0x000000ffff127224 */ /* 0x010fc600078e0007 */
[----:B------:R-:W-:Y:S02]  /*15b0*/  LOP3.LUT R12, R12, R13, R11, 0x96, !PT ;  /* 0x0000000d0c0c7212 */ /* 0x000fe400078e960b */
[----:B------:R0:W-:Y:S02]  /*15c0*/  STG.E.64 desc[UR36][R4.64+0x8], R18 ;  /* 0x0000081204007986 */ /* 0x0001e4000c101b24 */
[----:B------:R-:W-:Y:S01]  /*15d0*/  LOP3.LUT R13, R12, R9, RZ, 0x3c, !PT ;  /* 0x000000090c0d7212 */ /* 0x000fe200078e3cff */
[----:B------:R-:W-:-:S04]  /*15e0*/  HFMA2 R12, -RZ, RZ, 0.1171875, 0 ;  /* 0x2f800000ff0c7431 */ /* 0x000fc800000001ff */
[----:B------:R-:W-:-:S05]  /*15f0*/  IMAD.IADD R11, R13, 0x1, R10 ;  /* 0x000000010d0b7824 */ /* 0x000fca00078e020a */
[----:B------:R-:W-:-:S05]  /*1600*/  I2FP.F32.U32 R11, R11 ;  /* 0x0000000b000b7245 */ /* 0x000fca0000201000 */
[----:B------:R-:W-:Y:S01]  /*1610*/  FFMA R11, R11, R12, 1.1641532182693481445e-10 ;  /* 0x2f0000000b0b7423 */ /* 0x000fe2000000000c */
[----:B------:R-:W-:-:S03]  /*1620*/  IMAD.MOV.U32 R12, RZ, RZ, R9 ;  /* 0x000000ffff0c7224 */ /* 0x000fc600078e0009 */
[----:B------:R-:W-:Y:S01]  /*1630*/  FMUL R16, R11, 4 ;  /* 0x408000000b107820 */ /* 0x000fe20000400000 */
[----:B------:R-:W-:Y:S01]  /*1640*/  IMAD.IADD R11, R0, 0x1, -R3 ;  /* 0x00000001000b7824 */ /* 0x000fe200078e0a03 */
[----:B------:R0:W-:Y:S03]  /*1650*/  STG.E.64 desc[UR36][R4.64+0x10], R12 ;  /* 0x0000100c04007986 */ /* 0x0001e6000c101b24 */
[----:B-1----:R-:W-:Y:S01]  /*1660*/  IMAD.WIDE R14, R11, 0x4, R14 ;  /* 0x000000040b0e7825 */ /* 0x002fe200078e020e */
[----:B------:R-:W1:Y:S03]  /*1670*/  F2I.TRUNC.NTZ R16, R16 ;  /* 0x0000001000107305 */ /* 0x000e66000020f100 */
[----:B------:R-:W-:-:S05]  /*1680*/  IMAD.MOV.U32 R11, RZ, RZ, R6 ;  /* 0x000000ffff0b7224 */ /* 0x000fca00078e0006 */
[----:B------:R0:W-:Y:S01]  /*1690*/  STG.E.64 desc[UR36][R4.64], R10 ;  /* 0x0000000a04007986 */ /* 0x0001e2000c101b24 */
[----:B-1----:R-:W-:-:S05]  /*16a0*/  IADD3 R7, PT, PT, R16, 0x1, RZ ;  /* 0x0000000110077810 */ /* 0x002fca0007ffe0ff */
[----:B------:R0:W-:Y:S01]  /*16b0*/  STG.E desc[UR36][R14.64], R7 ;  /* 0x000000070e007986 */ /* 0x0001e2000c101924 */
[----:B------:R-:W-:Y:S05]  /*16c0*/  BRA `(.L_x_16) ;  /* 0x0000000000747947 */ /* 0x000fea0003800000 */
.L_x_15:
        /* <DEDUP_REMOVED lines=15> */
[----:B------:R-:W-:-:S04]  /*17c0*/  IMAD.MOV.U32 R12, RZ, RZ, 0x2f800000 ;  /* 0x2f800000ff0c7424 */ /* 0x000fc800078e00ff */
[----:B------:R-:W-:-:S05]  /*17d0*/  IMAD.IADD R11, R13, 0x1, R10 ;  /* 0x000000010d0b7824 */ /* 0x000fca00078e020a */
[----:B------:R-:W-:-:S05]  /*17e0*/  I2FP.F32.U32 R11, R11 ;  /* 0x0000000b000b7245 */ /* 0x000fca0000201000 */
[----:B------:R-:W-:Y:S01]  /*17f0*/  FFMA R11, R11, R12, 1.1641532182693481445e-10 ;  /* 0x2f0000000b0b7423 */ /* 0x000fe2000000000c */
[----:B------:R-:W-:-:S03]  /*1800*/  IMAD.MOV.U32 R12, RZ, RZ, R9 ;  /* 0x000000ffff0c7224 */ /* 0x000fc600078e0009 */
[----:B------:R-:W-:Y:S01]  /*1810*/  FMUL R16, R11, 6 ;  /* 0x40c000000b107820 */ /* 0x000fe20000400000 */
[----:B------:R-:W-:Y:S01]  /*1820*/  IADD3 R11, PT, PT, R0, -R3, RZ ;  /* 0x80000003000b7210 */ /* 0x000fe20007ffe0ff */
[----:B------:R2:W-:Y:S04]  /*1830*/  STG.E.64 desc[UR36][R4.64+0x10], R12 ;  /* 0x0000100c04007986 */ /* 0x0005e8000c101b24 */
[----:B------:R-:W0:Y:S01]  /*1840*/  F2I.TRUNC.NTZ R16, R16 ;  /* 0x0000001000107305 */ /* 0x000e22000020f100 */
[----:B-1----:R-:W-:-:S04]  /*1850*/  IMAD.WIDE R14, R11, 0x4, R14 ;  /* 0x000000040b0e7825 */ /* 0x002fc800078e020e */
[----:B------:R-:W-:-:S05]  /*1860*/  IMAD.MOV.U32 R11, RZ, RZ, R6 ;  /* 0x000000ffff0b7224 */ /* 0x000fca00078e0006 */
[----:B------:R2:W-:Y:S01]  /*1870*/  STG.E.64 desc[UR36][R4.64], R10 ;  /* 0x0000000a04007986 */ /* 0x0005e2000c101b24 */
[----:B0-----:R-:W-:-:S05]  /*1880*/  IADD3 R7, PT, PT, R16, 0x1, RZ ;  /* 0x0000000110077810 */ /* 0x001fca0007ffe0ff */
[----:B------:R2:W-:Y:S02]  /*1890*/  STG.E desc[UR36][R14.64], R7 ;  /* 0x000000070e007986 */ /* 0x0005e4000c101924 */
.L_x_16:
[----:B0-2---:R-:W0:Y:S02]  /*18a0*/  LDC.64 R4, c[0x0][0x3a0] ;  /* 0x0000e800ff047b82 */ /* 0x005e240000000a00 */
[----:B0-----:R-:W2:Y:S01]  /*18b0*/  LDG.E R0, desc[UR36][R4.64] ;  /* 0x0000002404007981 */ /* 0x001ea2000c1e1900 */
[----:B------:R-:W-:Y:S01]  /*18c0*/  ISETP.GE.AND P0, PT, R3, 0x1, PT ;  /* 0x000000010300780c */ /* 0x000fe20003f06270 */
[----:B--2---:R-:W-:-:S05]  /*18d0*/  VIADD R7, R0, 0x1 ;  /* 0x0000000100077836 */ /* 0x004fca0000000000 */
[----:B------:R0:W-:Y:S07]  /*18e0*/  STG.E desc[UR36][R4.64], R7 ;  /* 0x0000000704007986 */ /* 0x0001ee000c101924 */
[----:B------:R-:W-:Y:S05]  /*18f0*/  @!P0 EXIT ;  /* 0x000000000000894d */ /* 0x000fea0003800000 */
[----:B------:R-:W-:-:S09]  /*1900*/  UISETP.NE.AND UP0, UPT, UR4, 0x1, UPT ;  /* 0x000000010400788c */ /* 0x000fd2000bf05270 */
[----:B------:R-:W-:Y:S05]  /*1910*/  BRA.U !UP0, `(.L_x_17) ;  /* 0x0000001508e87547 */ /* 0x000fea000b800000 */
[----:B------:R-:W-:-:S07]  /*1920*/  IMAD.MOV.U32 R23, RZ, RZ, 0x1 ;  /* 0x00000001ff177424 */ /* 0x000fce00078e00ff */
.L_x_37:
[----:B-1----:R-:W1:Y:S01]  /*1930*/  LDCU.64 UR4, c[0x0][0x388] ;  /* 0x00007100ff0477ac */ /* 0x002e620008000a00 */
[----:B------:R-:W-:Y:S01]  /*1940*/  BSSY.RECONVERGENT B1, `(.L_x_18) ;  /* 0x0000173000017945 */ /* 0x000fe20003800200 */
[----:B-1----:R-:W-:-:S04]  /*1950*/  IMAD.U32 R0, RZ, RZ, UR4 ;  /* 0x00000004ff007e24 */ /* 0x002fc8000f8e00ff */
[----:B0-----:R-:W-:-:S05]  /*1960*/  IMAD R3, R0, UR5, -R23 ;  /* 0x0000000500037c24 */ /* 0x001fca000f8e0a17 */
[----:B------:R-:W-:-:S13]  /*1970*/  ISETP.GE.AND P0, PT, R3, R0, PT ;  /* 0x000000000300720c */ /* 0x000fda0003f06270 */
[----:B--234-:R-:W-:Y:S05]  /*1980*/  @P0 BRA `(.L_x_19) ;  /* 0x0000000000740947 */ /* 0x01cfea0003800000 */
[----:B0-----:R-:W0:Y:S08]  /*1990*/  LDC.64 R4, c[0x0][0x3b0] ;  /* 0x0000ec00ff047b82 */ /* 0x001e300000000a00 */
[----:B------:R-:W1:Y:S01]  /*19a0*/  LDC.64 R14, c[0x0][0x380] ;  /* 0x0000e000ff0e7b82 */ /* 0x000e620000000a00 */
[----:B0-----:R-:W2:Y:S04]  /*19b0*/  LDG.E.64 R10, desc[UR36][R4.64] ;  /* 0x00000024040a7981 */ /* 0x001ea8000c1e1b00 */
[----:B------:R-:W3:Y:S04]  /*19c0*/  LDG.E.64 R8, desc[UR36][R4.64+0x10] ;  /* 0x0000102404087981 */ /* 0x000ee8000c1e1b00 */
[----:B------:R-:W4:Y:S01]  /*19d0*/  LDG.E.64 R6, desc[UR36][R4.64+0x8] ;  /* 0x0000082404067981 */ /* 0x000f22000c1e1b00 */
[----:B-1----:R-:W-:Y:S01]  /*19e0*/  IMAD.WIDE R14, R3, 0x4, R14 ;  /* 0x00000004030e7825 */ /* 0x002fe200078e020e */
[----:B--2---:R-:W-:-:S03]  /*19f0*/  SHF.R.U32.HI R12, RZ, 0x2, R11 ;  /* 0x00000002ff0c7819 */ /* 0x004fc6000001160b */
[----:B------:R-:W-:Y:S01]  /*1a00*/  VIADD R10, R10, 0x587c5 ;  /* 0x000587c50a0a7836 */ /* 0x000fe20000000000 */
[----:B------:R-:W-:Y:S01]  /*1a10*/  LOP3.LUT R12, R12, R11, RZ, 0x3c, !PT ;  /* 0x0000000b0c0c7212 */ /* 0x000fe200078e3cff */
[----:B---3--:R-:W-:Y:S02]  /*1a20*/  IMAD.SHL.U32 R11, R9, 0x10, RZ ;  /* 0x00000010090b7824 */ /* 0x008fe400078e00ff */
[----:B------:R-:W-:Y:S01]  /*1a30*/  IMAD.MOV.U32 R19, RZ, RZ, R8 ;  /* 0x000000ffff137224 */ /* 0x000fe200078e0008 */
[----:B------:R-:W-:Y:S01]  /*1a40*/  SHF.L.U32 R13, R12, 0x1, RZ ;  /* 0x000000010c0d7819 */ /* 0x000fe200000006ff */
        /* <DEDUP_REMOVED lines=8> */
[----:B------:R-:W-:-:S03]  /*1ad0*/  MOV R12, R9 ;  /* 0x00000009000c7202 */ /* 0x000fc60000000f00 */
[----:B------:R-:W-:Y:S01]  /*1ae0*/  FMUL R16, R11, 6 ;  /* 0x40c000000b107820 */ /* 0x000fe20000400000 */
[----:B------:R-:W-:Y:S01]  /*1af0*/  IMAD.MOV.U32 R11, RZ, RZ, R6 ;  /* 0x000000ffff0b7224 */ /* 0x000fe200078e0006 */
[----:B------:R0:W-:Y:S04]  /*1b00*/  STG.E.64 desc[UR36][R4.64+0x10], R12 ;  /* 0x0000100c04007986 */ /* 0x0001e8000c101b24 */
[----:B------:R-:W1:Y:S01]  /*1b10*/  F2I.TRUNC.NTZ R16, R16 ;  /* 0x0000001000107305 */ /* 0x000e62000020f100 */
[----:B------:R0:W-:Y:S01]  /*1b20*/  STG.E.64 desc[UR36][R4.64], R10 ;  /* 0x0000000a04007986 */ /* 0x0001e2000c101b24 */
[----:B-1----:R-:W-:-:S05]  /*1b30*/  VIADD R3, R16, 0x1 ;  /* 0x0000000110037836 */ /* 0x002fca0000000000 */
[----:B------:R0:W-:Y:S01]  /*1b40*/  STG.E desc[UR36][R14.64], R3 ;  /* 0x000000030e007986 */ /* 0x0001e2000c101924 */
[----:B------:R-:W-:Y:S05]  /*1b50*/  BRA `(.L_x_20) ;  /* 0x0000001400447947 */ /* 0x000fea0003800000 */
.L_x_19:
[----:B------:R-:W-:-:S13]  /*1b60*/  ISETP.GE.AND P0, PT, R3, 0x1, PT ;  /* 0x000000010300780c */ /* 0x000fda0003f06270 */
[----:B------:R-:W-:Y:S05]  /*1b70*/  @!P0 BRA `(.L_x_20) ;  /* 0x00000014003c8947 */ /* 0x000fea0003800000 */
[----:B0-----:R-:W-:-:S07]  /*1b80*/  IMAD.IADD R4, R0, 0x1, -R23 ;  /* 0x0000000100047824 */ /* 0x001fce00078e0a17 */
.L_x_36:
[----:B0-----:R-:W0:Y:S01]  /*1b90*/  LDCU UR4, c[0x0][0x388] ;  /* 0x00007100ff0477ac */ /* 0x001e220008000800 */
[----:B------:R-:W-:Y:S01]  /*1ba0*/  BSSY.RECONVERGENT B0, `(.L_x_21) ;  /* 0x0000149000007945 */ /* 0x000fe20003800200 */
[----:B0-----:R-:W-:-:S04]  /*1bb0*/  MOV R0, UR4 ;  /* 0x0000000400007c02 */ /* 0x001fc80008000f00 */
[----:B------:R-:W-:-:S13]  /*1bc0*/  ISETP.GE.AND P0, PT, R3, R0, PT ;  /* 0x000000000300720c */ /* 0x000fda0003f06270 */
[----:B-1234-:R-:W-:Y:S05]  /*1bd0*/  @P0 BRA `(.L_x_22) ;  /* 0x0000000000840947 */ /* 0x01efea0003800000 */
[----:B------:R-:W0:Y:S02]  /*1be0*/  LDC.64 R6, c[0x0][0x380] ;  /* 0x0000e000ff067b82 */ /* 0x000e240000000a00 */
[----:B0-----:R-:W-:-:S05]  /*1bf0*/  IMAD.WIDE.U32 R6, R3, 0x4, R6 ;  /* 0x0000000403067825 */ /* 0x001fca00078e0006 */
[----:B------:R-:W2:Y:S01]  /*1c00*/  LDG.E R5, desc[UR36][R6.64] ;  /* 0x0000002406057981 */ /* 0x000ea2000c1e1900 */
[----:B------:R-:W-:Y:S02]  /*1c10*/  PLOP3.LUT P1, PT, PT, PT, PT, 0x80, 0x8 ;  /* 0x000000000008781c */ /* 0x000fe40003f2f070 */
[----:B--2---:R-:W-:-:S13]  /*1c20*/  ISETP.NE.AND P0, PT, R5, R2, PT ;  /* 0x000000020500720c */ /* 0x004fda0003f05270 */
[----:B------:R-:W-:Y:S05]  /*1c30*/  @P0 BRA `(.L_x_23) ;  /* 0x0000001000fc0947 */ /* 0x000fea0003800000 */
[----:B------:R-:W0:Y:S02]  /*1c40*/  LDC.64 R8, c[0x0][0x3b0] ;  /* 0x0000ec00ff087b82 */ /* 0x000e240000000a00 */
        /* <DEDUP_REMOVED lines=10> */
[----:B------:R-:W-:Y:S01]  /*1cf0*/  LOP3.LUT R16, R16, R15, R5, 0x96, !PT ;  /* 0x0000000f10107212 */ /* 0x000fe200078e9605 */
[----:B------:R-:W-:Y:S01]  /*1d00*/  IMAD.MOV.U32 R15, RZ, RZ, R10 ;  /* 0x000000ffff0f7224 */ /* 0x000fe200078e000a */
[----:B------:R0:W-:Y:S02]  /*1d10*/  STG.E.64 desc[UR36][R8.64+0x8], R18 ;  /* 0x0000081208007986 */ /* 0x0001e4000c101b24 */
[----:B------:R-:W-:Y:S01]  /*1d20*/  LOP3.LUT R17, R16, R13, RZ, 0x3c, !PT ;  /* 0x0000000d10117212 */ /* 0x000fe200078e3cff */
[----:B------:R-:W-:Y:S01]  /*1d30*/  HFMA2 R16, -RZ, RZ, 0.1171875, 0 ;  /* 0x2f800000ff107431 */ /* 0x000fe200000001ff */
[----:B------:R0:W-:Y:S03]  /*1d40*/  STG.E.64 desc[UR36][R8.64], R14 ;  /* 0x0000000e08007986 */ /* 0x0001e6000c101b24 */
[----:B------:R-:W-:-:S05]  /*1d50*/  IMAD.IADD R5, R17, 0x1, R14 ;  /* 0x0000000111057824 */ /* 0x000fca00078e020e */
[----:B------:R-:W-:-:S05]  /*1d60*/  I2FP.F32.U32 R5, R5 ;  /* 0x0000000500057245 */ /* 0x000fca0000201000 */
[----:B------:R-:W-:Y:S01]  /*1d70*/  FFMA R5, R5, R16, 1.1641532182693481445e-10 ;  /* 0x2f00000005057423 */ /* 0x000fe20000000010 */
[----:B------:R-:W-:-:S03]  /*1d80*/  IMAD.MOV.U32 R16, RZ, RZ, R13 ;  /* 0x000000ffff107224 */ /* 0x000fc600078e000d */
[----:B------:R-:W-:Y:S02]  /*1d90*/  FMUL R5, R5, 6 ;  /* 0x40c0000005057820 */ /* 0x000fe40000400000 */
[----:B------:R0:W-:Y:S04]  /*1da0*/  STG.E.64 desc[UR36][R8.64+0x10], R16 ;  /* 0x0000101008007986 */ /* 0x0001e8000c101b24 */
[----:B------:R-:W1:Y:S02]  /*1db0*/  F2I.TRUNC.NTZ R5, R5 ;  /* 0x0000000500057305 */ /* 0x000e64000020f100 */
[----:B-1----:R-:W-:-:S05]  /*1dc0*/  IADD3 R11, PT, PT, R5, 0x1, RZ ;  /* 0x00000001050b7810 */ /* 0x002fca0007ffe0ff */
[----:B------:R0:W-:Y:S01]  /*1dd0*/  STG.E desc[UR36][R6.64], R11 ;  /* 0x0000000b06007986 */ /* 0x0001e2000c101924 */
[----:B------:R-:W-:Y:S05]  /*1de0*/  BRA `(.L_x_23) ;  /* 0x0000001000907947 */ /* 0x000fea0003800000 */
.L_x_22:
[----:B------:R-:W0:Y:S02]  /*1df0*/  LDCU.64 UR4, c[0x0][0x380] ;  /* 0x00007000ff0477ac */ /* 0x000e240008000a00 */
[----:B0-----:R-:W-:Y:S02]  /*1e00*/  IMAD.U32 R26, RZ, RZ, UR4 ;  /* 0x00000004ff1a7e24 */ /* 0x001fe4000f8e00ff */
[----:B------:R-:W-:Y:S02]  /*1e10*/  IMAD.U32 R27, RZ, RZ, UR5 ;  /* 0x00000005ff1b7e24 */ /* 0x000fe4000f8e00ff */
[----:B------:R-:W-:-:S06]  /*1e20*/  IMAD.WIDE.U32 R6, R3, 0x4, R26 ;  /* 0x0000000403067825 */ /* 0x000fcc00078e001a */
[----:B------:R-:W2:Y:S01]  /*1e30*/  LDG.E R7, desc[UR36][R6.64] ;  /* 0x0000002406077981 */ /* 0x000ea2000c1e1900 */
[----:B------:R-:W-:Y:S02]  /*1e40*/  PLOP3.LUT P1, PT, PT, PT, PT, 0x80, 0x8 ;  /* 0x000000000008781c */ /* 0x000fe40003f2f070 */
[----:B--2---:R-:W-:-:S13]  /*1e50*/  ISETP.NE.AND P0, PT, R7, R2, PT ;  /* 0x000000020700720c */ /* 0x004fda0003f05270 */
[----:B------:R-:W-:Y:S05]  /*1e60*/  @P0 BRA `(.L_x_23) ;  /* 0x0000001000700947 */ /* 0x000fea0003800000 */
[----:B------:R-:W-:-:S04]  /*1e70*/  IMAD.IADD R5, R3, 0x1, -R0 ;  /* 0x0000000103057824 */ /* 0x000fc800078e0a00 */
[----:B------:R-:W-:-:S06]  /*1e80*/  IMAD.WIDE R6, R5, 0x4, R26 ;  /* 0x0000000405067825 */ /* 0x000fcc00078e021a */
[----:B------:R-:W2:Y:S01]  /*1e90*/  LDG.E R7, desc[UR36][R6.64] ;  /* 0x0000002406077981 */ /* 0x000ea2000c1e1900 */
[----:B------:R-:W-:Y:S01]  /*1ea0*/  BSSY.RECONVERGENT B2, `(.L_x_24) ;  /* 0x000003c000027945 */ /* 0x000fe20003800200 */
[----:B------:R-:W-:Y:S01]  /*1eb0*/  PLOP3.LUT P0, PT, PT, PT, PT, 0x80, 0x8 ;  /* 0x000000000008781c */ /* 0x000fe20003f0f070 */
[----:B------:R-:W-:Y:S01]  /*1ec0*/  IMAD.MOV.U32 R18, RZ, RZ, 0x1 ;  /* 0x00000001ff127424 */ /* 0x000fe200078e00ff */
[----:B------:R-:W-:Y:S02]  /*1ed0*/  PLOP3.LUT P2, PT, PT, PT, PT, 0x8, 0x80 ;  /* 0x000000000080781c */ /* 0x000fe40003f4e170 */
[----:B--2---:R-:W-:-:S13]  /*1ee0*/  ISETP.NE.AND P1, PT, R7, R2, PT ;  /* 0x000000020700720c */ /* 0x004fda0003f25270 */
[----:B------:R-:W-:Y:S05]  /*1ef0*/  @P1 BRA `(.L_x_25) ;  /* 0x0000000000d81947 */ /* 0x000fea0003800000 */
[----:B------:R-:W0:Y:S01]  /*1f00*/  LDC R0, c[0x0][0x388] ;  /* 0x0000e200ff007b82 */ /* 0x000e220000000800 */
[----:B------:R-:W-:-:S07]  /*1f10*/  HFMA2 R8, -RZ, RZ, 0, 0 ;  /* 0x00000000ff087431 */ /* 0x000fce00000001ff */
.L_x_27:
[----:B0-----:R-:W-:Y:S02]  /*1f20*/  IMAD.IADD R5, R5, 0x1, -R0 ;  /* 0x0000000105057824 */ /* 0x001fe400078e0a00 */
[----:B------:R-:W-:-:S03]  /*1f30*/  IMAD.MOV.U32 R18, RZ, RZ, R8 ;  /* 0x000000ffff127224 */ /* 0x000fc600078e0008 */
[----:B------:R-:W-:-:S13]  /*1f40*/  ISETP.GT.AND P1, PT, R5, -0x1, PT ;  /* 0xffffffff0500780c */ /* 0x000fda0003f24270 */
[----:B------:R-:W-:Y:S05]  /*1f50*/  @!P1 BRA `(.L_x_26) ;  /* 0x0000000000289947 */ /* 0x000fea0003800000 */
[----:B------:R-:W0:Y:S02]  /*1f60*/  LDCU.64 UR4, c[0x0][0x380] ;  /* 0x00007000ff0477ac */ /* 0x000e240008000a00 */
[----:B0-----:R-:W-:Y:S02]  /*1f70*/  IMAD.U32 R26, RZ, RZ, UR4 ;  /* 0x00000004ff1a7e24 */ /* 0x001fe4000f8e00ff */
[----:B------:R-:W-:Y:S02]  /*1f80*/  IMAD.U32 R27, RZ, RZ, UR5 ;  /* 0x00000005ff1b7e24 */ /* 0x000fe4000f8e00ff */
[----:B------:R-:W-:-:S06]  /*1f90*/  IMAD.WIDE.U32 R6, R5, 0x4, R26 ;  /* 0x0000000405067825 */ /* 0x000fcc00078e001a */
[----:B------:R-:W2:Y:S01]  /*1fa0*/  LDG.E R7, desc[UR36][R6.64] ;  /* 0x0000002406077981 */ /* 0x000ea2000c1e1900 */
[----:B------:R-:W-:Y:S02]  /*1fb0*/  IADD3 R8, PT, PT, R18, 0x1, RZ ;  /* 0x0000000112087810 */ /* 0x000fe40007ffe0ff */
[----:B--2---:R-:W-:-:S13]  /*1fc0*/  ISETP.NE.AND P1, PT, R7, R2, PT ;  /* 0x000000020700720c */ /* 0x004fda0003f25270 */
[----:B------:R-:W-:Y:S05]  /*1fd0*/  @!P1 BRA `(.L_x_27) ;  /* 0xfffffffc00d09947 */ /* 0x000fea000383ffff */
[----:B------:R-:W-:Y:S01]  /*1fe0*/  VIADD R18, R18, 0x2 ;  /* 0x0000000212127836 */ /* 0x000fe20000000000 */
[----:B------:R-:W-:Y:S06]  /*1ff0*/  BRA `(.L_x_25) ;  /* 0x0000000000987947 */ /* 0x000fec0003800000 */
.L_x_26:
[----:B------:R-:W0:Y:S01]  /*2000*/  LDC.64 R6, c[0x0][0x3b0] ;  /* 0x0000ec00ff067b82 */ /* 0x000e220000000a00 */
[----:B------:R-:W-:Y:S01]  /*2010*/  BSSY.RECONVERGENT B3, `(.L_x_28) ;  /* 0x0000022000037945 */ /* 0x000fe20003800200 */
[----:B------:R-:W-:-:S07]  /*2020*/  IMAD.MOV.U32 R19, RZ, RZ, R3 ;  /* 0x000000ffff137224 */ /* 0x000fce00078e0003 */
.L_x_29:
[----:B01----:R-:W2:Y:S04]  /*2030*/  LDG.E.64 R16, desc[UR36][R6.64] ;  /* 0x0000002406107981 */ /* 0x003ea8000c1e1b00 */
[----:B------:R-:W3:Y:S04]  /*2040*/  LDG.E.64 R8, desc[UR36][R6.64+0x10] ;  /* 0x0000102406087981 */ /* 0x000ee8000c1e1b00 */
[----:B------:R-:W4:Y:S01]  /*2050*/  LDG.E.64 R10, desc[UR36][R6.64+0x8] ;  /* 0x00000824060a7981 */ /* 0x000f22000c1e1b00 */
[----:B------:R-:W-:Y:S01]  /*2060*/  IMAD.MOV.U32 R15, RZ, RZ, 0x2f800000 ;  /* 0x2f800000ff0f7424 */ /* 0x000fe200078e00ff */
[----:B------:R-:W0:Y:S02]  /*2070*/  LDCU.64 UR4, c[0x0][0x380] ;  /* 0x00007000ff0477ac */ /* 0x000e240008000a00 */
[----:B0-----:R-:W-:-:S02]  /*2080*/  IMAD.U32 R26, RZ, RZ, UR4 ;  /* 0x00000004ff1a7e24 */ /* 0x001fc4000f8e00ff */
[----:B------:R-:W-:Y:S01]  /*2090*/  IMAD.U32 R27, RZ, RZ, UR5 ;  /* 0x00000005ff1b7e24 */ /* 0x000fe2000f8e00ff */
[----:B--2---:R-:W-:Y:S02]  /*20a0*/  SHF.R.U32.HI R12, RZ, 0x2, R17 ;  /* 0x00000002ff0c7819 */ /* 0x004fe40000011611 */
[----:B------:R-:W-:Y:S02]  /*20b0*/  IADD3 R16, PT, PT, R16, 0x587c5, RZ ;  /* 0x000587c510107810 */ /* 0x000fe40007ffe0ff */
[----:B------:R-:W-:Y:S01]  /*20c0*/  LOP3.LUT R12, R12, R17, RZ, 0x3c, !PT ;  /* 0x000000110c0c7212 */ /* 0x000fe200078e3cff */
[----:B---3--:R-:W-:Y:S02]  /*20d0*/  IMAD.SHL.U32 R13, R9, 0x10, RZ ;  /* 0x00000010090d7824 */ /* 0x008fe400078e00ff */
[----:B----4-:R-:W-:Y:S02]  /*20e0*/  IMAD.MOV.U32 R17, RZ, RZ, R10 ;  /* 0x000000ffff117224 */ /* 0x010fe400078e000a */
[----:B------:R-:W-:-:S03]  /*20f0*/  IMAD.SHL.U32 R14, R12, 0x2, RZ ;  /* 0x000000020c0e7824 */ /* 0x000fc600078e00ff */
[----:B------:R1:W-:Y:S02]  /*2100*/  STG.E.64 desc[UR36][R6.64], R16 ;  /* 0x0000001006007986 */ /* 0x0003e4000c101b24 */
[----:B------:R-:W-:-:S04]  /*2110*/  LOP3.LUT R14, R12, R14, R13, 0x96, !PT ;  /* 0x0000000e0c0e7212 */ /* 0x000fc800078e960d */
[----:B------:R-:W-:Y:S01]  /*2120*/  LOP3.LUT R13, R14, R9, RZ, 0x3c, !PT ;  /* 0x000000090e0d7212 */ /* 0x000fe200078e3cff */
[----:B------:R-:W-:-:S04]  /*2130*/  IMAD.MOV.U32 R14, RZ, RZ, R11 ;  /* 0x000000ffff0e7224 */ /* 0x000fc800078e000b */
[----:B------:R-:W-:-:S05]  /*2140*/  IMAD.IADD R12, R13, 0x1, R16 ;  /* 0x000000010d0c7824 */ /* 0x000fca00078e0210 */
[----:B------:R-:W-:-:S05]  /*2150*/  I2FP.F32.U32 R12, R12 ;  /* 0x0000000c000c7245 */ /* 0x000fca0000201000 */
[----:B------:R-:W-:Y:S01]  /*2160*/  FFMA R12, R12, R15, 1.1641532182693481445e-10 ;  /* 0x2f0000000c0c7423 */ /* 0x000fe2000000000f */
[----:B------:R-:W-:-:S03]  /*2170*/  MOV R15, R8 ;  /* 0x00000008000f7202 */ /* 0x000fc60000000f00 */
[----:B------:R-:W-:Y:S01]  /*2180*/  FMUL R20, R12, 6 ;  /* 0x40c000000c147820 */ /* 0x000fe20000400000 */
[----:B------:R-:W-:Y:S01]  /*2190*/  IMAD.MOV.U32 R12, RZ, RZ, R9 ;  /* 0x000000ffff0c7224 */ /* 0x000fe200078e0009 */
[----:B------:R1:W-:Y:S01]  /*21a0*/  STG.E.64 desc[UR36][R6.64+0x8], R14 ;  /* 0x0000080e06007986 */ /* 0x0003e2000c101b24 */
[C---:B------:R-:W-:Y:S01]  /*21b0*/  IMAD.WIDE.U32 R8, R19.reuse, 0x4, R26 ;  /* 0x0000000413087825 */ /* 0x040fe200078e001a */
[----:B------:R-:W-:Y:S02]  /*21c0*/  IADD3 R19, PT, PT, R19, -R0, RZ ;  /* 0x8000000013137210 */ /* 0x000fe40007ffe0ff */
[----:B------:R-:W0:Y:S01]  /*21d0*/  F2I.TRUNC.NTZ R20, R20 ;  /* 0x0000001400147305 */ /* 0x000e22000020f100 */
[----:B------:R1:W-:Y:S01]  /*21e0*/  STG.E.64 desc[UR36][R6.64+0x10], R12 ;  /* 0x0000100c06007986 */ /* 0x0003e2000c101b24 */
[----:B------:R-:W-:Y:S01]  /*21f0*/  ISETP.GT.AND P0, PT, R19, RZ, PT ;  /* 0x000000ff1300720c */ /* 0x000fe20003f04270 */
[----:B0-----:R-:W-:-:S05]  /*2200*/  VIADD R11, R20, 0x1 ;  /* 0x00000001140b7836 */ /* 0x001fca0000000000 */
[----:B------:R1:W-:Y:S07]  /*2210*/  STG.E desc[UR36][R8.64], R11 ;  /* 0x0000000b08007986 */ /* 0x0003ee000c101924 */
[----:B------:R-:W-:Y:S05]  /*2220*/  @P0 BRA `(.L_x_29) ;  /* 0xfffffffc00800947 */ /* 0x000fea000383ffff */
[----:B------:R-:W-:Y:S05]  /*2230*/  BSYNC.RECONVERGENT B3 ;  /* 0x0000000000037941 */ /* 0x000fea0003800200 */
.L_x_28:
[----:B------:R-:W-:Y:S02]  /*2240*/  PLOP3.LUT P0, PT, PT, PT, PT, 0x8, 0x80 ;  /* 0x000000000080781c */ /* 0x000fe40003f0e170 */
[----:B------:R-:W-:-:S13]  /*2250*/  PLOP3.LUT P2, PT, PT, PT, PT, 0x80, 0x8 ;  /* 0x000000000008781c */ /* 0x000fda0003f4f070 */
.L_x_25:
[----:B------:R-:W-:Y:S05]  /*2260*/  BSYNC.RECONVERGENT B2 ;  /* 0x0000000000027941 */ /* 0x000fea0003800200 */
.L_x_24:
[----:B------:R-:W-:Y:S01]  /*2270*/  PLOP3.LUT P1, PT, PT, PT, PT, 0x8, 0x80 ;  /* 0x000000000080781c */ /* 0x000fe20003f2e170 */
[----:B------:R-:W-:-:S12]  /*2280*/  @P2 BRA `(.L_x_23) ;  /* 0x0000000c00682947 */ /* 0x000fd80003800000 */
[----:B------:R-:W-:Y:S01]  /*2290*/  ISETP.GE.AND P2, PT, R5, 0x1, PT ;  /* 0x000000010500780c */ /* 0x000fe20003f46270 */
[----:B------:R-:W-:Y:S01]  /*22a0*/  BSSY.RECONVERGENT B2, `(.L_x_30) ;  /* 0x000000d000027945 */ /* 0x000fe20003800200 */
[----:B------:R-:W-:Y:S02]  /*22b0*/  ISETP.GE.AND P3, PT, R18, 0x1, PT ;  /* 0x000000011200780c */ /* 0x000fe40003f66270 */
[----:B------:R-:W-:-:S09]  /*22c0*/  PLOP3.LUT P1, PT, P0, PT, PT, 0x80, 0x8 ;  /* 0x000000000008781c */ /* 0x000fd2000072f070 */
[----:B------:R-:W-:Y:S05]  /*22d0*/  @!P2 BRA `(.L_x_31) ;  /* 0x000000000024a947 */ /* 0x000fea0003800000 */
[----:B-1----:R-:W-:-:S07]  /*22e0*/  IMAD.MOV.U32 R11, RZ, RZ, R3 ;  /* 0x000000ffff0b7224 */ /* 0x002fce00078e0003 */
.L_x_32:
[----:B0-----:R-:W-:-:S06]  /*22f0*/  IMAD.WIDE.U32 R6, R5, 0x4, R26 ;  /* 0x0000000405067825 */ /* 0x001fcc00078e001a */
[----:B------:R-:W2:Y:S01]  /*2300*/  LDG.E R7, desc[UR36][R6.64] ;  /* 0x0000002406077981 */ /* 0x000ea2000c1e1900 */
[----:B------:R-:W-:-:S04]  /*2310*/  IMAD.WIDE R8, R11, 0x4, R26 ;  /* 0x000000040b087825 */ /* 0x000fc800078e021a */
[--C-:B------:R-:W-:Y:S02]  /*2320*/  IMAD.IADD R5, R5, 0x1, -R0.reuse ;  /* 0x0000000105057824 */ /* 0x100fe400078e0a00 */
[----:B------:R-:W-:-:S03]  /*2330*/  IMAD.IADD R11, R11, 0x1, -R0 ;  /* 0x000000010b0b7824 */ /* 0x000fc600078e0a00 */
[----:B------:R-:W-:Y:S01]  /*2340*/  ISETP.GT.AND P2, PT, R5, RZ, PT ;  /* 0x000000ff0500720c */ /* 0x000fe20003f44270 */
[----:B--2---:R0:W-:-:S12]  /*2350*/  STG.E desc[UR36][R8.64], R7 ;  /* 0x0000000708007986 */ /* 0x0041d8000c101924 */
[----:B------:R-:W-:Y:S05]  /*2360*/  @P2 BRA `(.L_x_32) ;  /* 0xfffffffc00e02947 */ /* 0x000fea000383ffff */
.L_x_31:
[----:B------:R-:W-:Y:S05]  /*2370*/  BSYNC.RECONVERGENT B2 ;  /* 0x0000000000027941 */ /* 0x000fea0003800200 */
.L_x_30:
[----:B------:R-:W-:Y:S05]  /*2380*/  @!P3 BRA `(.L_x_23) ;  /* 0x0000000c0028b947 */ /* 0x000fea0003800000 */
[C---:B------:R-:W-:Y:S01]  /*2390*/  ISETP.GE.U32.AND P2, PT, R18.reuse, 0x4, PT ;  /* 0x000000041200780c */ /* 0x040fe20003f46070 */
[----:B------:R-:W-:Y:S01]  /*23a0*/  BSSY.RECONVERGENT B2, `(.L_x_33) ;  /* 0x0000073000027945 */ /* 0x000fe20003800200 */
[----:B------:R-:W-:Y:S01]  /*23b0*/  LOP3.LUT R5, R18, 0x3, RZ, 0xc0, !PT ;  /* 0x0000000312057812 */ /* 0x000fe200078ec0ff */
[----:B01----:R-:W-:Y:S01]  /*23c0*/  IMAD.MOV.U32 R7, RZ, RZ, R4 ;  /* 0x000000ffff077224 */ /* 0x003fe200078e0004 */
[----:B------:R-:W-:Y:S02]  /*23d0*/  PLOP3.LUT P1, PT, P0, PT, PT, 0x80, 0x8 ;  /* 0x000000000008781c */ /* 0x000fe4000072f070 */
[----:B------:R-:W-:-:S07]  /*23e0*/  ISETP.NE.AND P3, PT, R5, RZ, PT ;  /* 0x000000ff0500720c */ /* 0x000fce0003f65270 */
[----:B------:R-:W-:Y:S06]  /*23f0*/  @!P2 BRA `(.L_x_34) ;  /* 0x0000000400b4a947 */ /* 0x000fec0003800000 */
[----:B------:R-:W-:Y:S01]  /*2400*/  HFMA2 R9, -RZ, RZ, 0, 0 ;  /* 0x00000000ff097431 */ /* 0x000fe200000001ff */
[----:B------:R-:W-:Y:S01]  /*2410*/  LOP3.LUT R6, R18, 0x7ffffffc, RZ, 0xc0, !PT ;  /* 0x7ffffffc12067812 */ /* 0x000fe200078ec0ff */
[----:B------:R-:W-:-:S07]  /*2420*/  IMAD.MOV.U32 R7, RZ, RZ, R4 ;  /* 0x000000ffff077224 */ /* 0x000fce00078e0004 */
.L_x_35:
[----:B0-----:R-:W0:Y:S02]  /*2430*/  LDC.64 R24, c[0x0][0x3b0] ;  /* 0x0000ec00ff187b82 */ /* 0x001e240000000a00 */
[----:B0-----:R-:W2:Y:S04]  /*2440*/  LDG.E.64 R18, desc[UR36][R24.64] ;  /* 0x0000002418127981 */ /* 0x001ea8000c1e1b00 */
[----:B------:R-:W3:Y:S04]  /*2450*/  LDG.E.64 R10, desc[UR36][R24.64+0x10] ;  /* 0x00001024180a7981 */ /* 0x000ee8000c1e1b00 */
[----:B------:R-:W4:Y:S01]  /*2460*/  LDG.E.64 R12, desc[UR36][R24.64+0x8] ;  /* 0x00000824180c7981 */ /* 0x000f22000c1e1b00 */
[----:B------:R-:W-:Y:S01]  /*2470*/  IMAD.WIDE R28, R7, 0x4, R26 ;  /* 0x00000004071c7825 */ /* 0x000fe200078e021a */
[----:B--2---:R-:W-:-:S03]  /*2480*/  SHF.R.U32.HI R8, RZ, 0x2, R19 ;  /* 0x00000002ff087819 */ /* 0x004fc60000011613 */
[----:B------:R-:W-:Y:S01]  /*2490*/  VIADD R18, R18, 0x587c5 ;  /* 0x000587c512127836 */ /* 0x000fe20000000000 */
[----:B------:R-:W-:Y:S01]  /*24a0*/  LOP3.LUT R8, R8, R19, RZ, 0x3c, !PT ;  /* 0x0000001308087212 */ /* 0x000fe200078e3cff */
[----:B---3--:R-:W-:Y:S02]  /*24b0*/  IMAD.SHL.U32 R15, R11, 0x10, RZ ;  /* 0x000000100b0f7824 */ /* 0x008fe400078e00ff */
[----:B----4-:R-:W-:Y:S01]  /*24c0*/  IMAD.MOV.U32 R16, RZ, RZ, R13 ;  /* 0x000000ffff107224 */ /* 0x010fe200078e000d */
[----:B------:R-:W-:Y:S01]  /*24d0*/  MOV R19, R12 ;  /* 0x0000000c00137202 */ /* 0x000fe20000000f00 */
[----:B------:R-:W-:-:S04]  /*24e0*/  IMAD.SHL.U32 R14, R8, 0x2, RZ ;  /* 0x00000002080e7824 */ /* 0x000fc800078e00ff */
[----:B------:R-:W-:Y:S01]  /*24f0*/  STG.E.64 desc[UR36][R24.64], R18 ;  /* 0x0000001218007986 */ /* 0x000fe2000c101b24 */
[----:B------:R-:W-:Y:S01]  /*2500*/  LOP3.LUT R14, R8, R14, R15, 0x96, !PT ;  /* 0x0000000e080e7212 */ /* 0x000fe200078e960f */
[----:B------:R-:W-:-:S03]  /*2510*/  IMAD.MOV.U32 R8, RZ, RZ, 0x2f800000 ;  /* 0x2f800000ff087424 */ /* 0x000fc600078e00ff */
[----:B------:R-:W-:-:S04]  /*2520*/  LOP3.LUT R15, R14, R11, RZ, 0x3c, !PT ;  /* 0x0000000b0e0f7212 */ /* 0x000fc800078e3cff */
[----:B------:R-:W-:-:S04]  /*2530*/  IADD3 R14, PT, PT, R15, R18, RZ ;  /* 0x000000120f0e7210 */ /* 0x000fc80007ffe0ff */
[----:B------:R-:W-:Y:S01]  /*2540*/  I2FP.F32.U32 R17, R14 ;  /* 0x0000000e00117245 */ /* 0x000fe20000201000 */
[----:B------:R-:W-:-:S04]  /*2550*/  IMAD.MOV.U32 R14, RZ, RZ, R11 ;  /* 0x000000ffff0e7224 */ /* 0x000fc800078e000b */
[----:B------:R-:W-:Y:S01]  /*2560*/  FFMA R17, R17, R8, 1.1641532182693481445e-10 ;  /* 0x2f00000011117423 */ /* 0x000fe20000000008 */
[----:B------:R-:W-:Y:S03]  /*2570*/  STG.E.64 desc[UR36][R24.64+0x10], R14 ;  /* 0x0000100e18007986 */ /* 0x000fe6000c101b24 */
[----:B------:R-:W-:Y:S01]  /*2580*/  FMUL R20, R17, 6 ;  /* 0x40c0000011147820 */ /* 0x000fe20000400000 */
[----:B------:R-:W-:-:S05]  /*2590*/  IMAD.MOV.U32 R17, RZ, RZ, R10 ;  /* 0x000000ffff117224 */ /* 0x000fca00078e000a */
[----:B------:R-:W0:Y:S01]  /*25a0*/  F2I.TRUNC.NTZ R20, R20 ;  /* 0x0000001400147305 */ /* 0x000e22000020f100 */
[----:B------:R-:W-:Y:S01]  /*25b0*/  STG.E.64 desc[UR36][R24.64+0x8], R16 ;  /* 0x0000081018007986 */ /* 0x000fe2000c101b24 */
[----:B0-----:R-:W-:-:S05]  /*25c0*/  VIADD R22, R20, 0x1 ;  /* 0x0000000114167836 */ /* 0x001fca0000000000 */
[----:B------:R0:W-:Y:S04]  /*25d0*/  STG.E desc[UR36][R28.64], R22 ;  /* 0x000000161c007986 */ /* 0x0001e8000c101924 */
[----:B------:R-:W2:Y:S04]  /*25e0*/  LDG.E.64 R20, desc[UR36][R24.64] ;  /* 0x0000002418147981 */ /* 0x000ea8000c1e1b00 */
[----:B------:R-:W3:Y:S04]  /*25f0*/  LDG.E.64 R10, desc[UR36][R24.64+0x10] ;  /* 0x00001024180a7981 */ /* 0x000ee8000c1e1b00 */
[----:B------:R-:W4:Y:S01]  /*2600*/  LDG.E.64 R12, desc[UR36][R24.64+0x8] ;  /* 0x00000824180c7981 */ /* 0x000f22000c1e1b00 */
[----:B0-----:R-:W-:Y:S01]  /*2610*/  IMAD.WIDE.U32 R28, R0, 0x4, R28 ;  /* 0x00000004001c7825 */ /* 0x001fe200078e001c */
[----:B--2---:R-:W-:-:S03]  /*2620*/  SHF.R.U32.HI R14, RZ, 0x2, R21 ;  /* 0x00000002ff0e7819 */ /* 0x004fc60000011615 */
[----:B------:R-:W-:Y:S01]  /*2630*/  VIADD R20, R20, 0x587c5 ;  /* 0x000587c514147836 */ /* 0x000fe20000000000 */
[----:B------:R-:W-:Y:S01]  /*2640*/  LOP3.LUT R21, R14, R21, RZ, 0x3c, !PT ;  /* 0x000000150e157212 */ /* 0x000fe200078e3cff */
[----:B---3--:R-:W-:Y:S02]  /*2650*/  IMAD.SHL.U32 R14, R11, 0x10, RZ ;  /* 0x000000100b0e7824 */ /* 0x008fe400078e00ff */
[----:B----4-:R-:W-:Y:S02]  /*2660*/  IMAD.MOV.U32 R16, RZ, RZ, R13 ;  /* 0x000000ffff107224 */ /* 0x010fe400078e000d */
[----:B------:R-:W-:-:S05]  /*2670*/  IMAD.SHL.U32 R15, R21, 0x2, RZ ;  /* 0x00000002150f7824 */ /* 0x000fca00078e00ff */
[----:B------:R-:W-:Y:S01]  /*2680*/  LOP3.LUT R14, R21, R15, R14, 0x96, !PT ;  /* 0x0000000f150e7212 */ /* 0x000fe200078e960e */
[----:B------:R-:W-:-:S03]  /*2690*/  IMAD.MOV.U32 R21, RZ, RZ, R12 ;  /* 0x000000ffff157224 */ /* 0x000fc600078e000c */
[----:B------:R-:W-:Y:S02]  /*26a0*/  LOP3.LUT R15, R14, R11, RZ, 0x3c, !PT ;  /* 0x0000000b0e0f7212 */ /* 0x000fe400078e3cff */
[----:B------:R-:W-:Y:S02]  /*26b0*/  STG.E.64 desc[UR36][R24.64], R20 ;  /* 0x0000001418007986 */ /* 0x000fe4000c101b24 */
        /* <DEDUP_REMOVED lines=9> */
[----:B0-----:R-:W-:-:S05]  /*2750*/  IADD3 R22, PT, PT, R18, 0x1, RZ ;  /* 0x0000000112167810 */ /* 0x001fca0007ffe0ff */
        /* <DEDUP_REMOVED lines=14> */
[----:B------:R-:W-:Y:S03]  /*2840*/  STG.E.64 desc[UR36][R24.64], R18 ;  /* 0x0000001218007986 */ /* 0x000fe6000c101b24 */
[----:B------:R-:W-:-:S05]  /*2850*/  IMAD.IADD R14, R15, 0x1, R18 ;  /* 0x000000010f0e7824 */ /* 0x000fca00078e0212 */
[----:B------:R-:W-:Y:S01]  /*2860*/  I2FP.F32.U32 R17, R14 ;  /* 0x0000000e00117245 */ /* 0x000fe20000201000 */
[----:B------:R-:W-:-:S04]  /*2870*/  IMAD.MOV.U32 R14, RZ, RZ, R11 ;  /* 0x000000ffff0e7224 */ /* 0x000fc800078e000b */
[----:B------:R-:W-:Y:S01]  /*2880*/  FFMA R17, R17, R8, 1.1641532182693481445e-10 ;  /* 0x2f00000011117423 */ /* 0x000fe20000000008 */
[----:B------:R-:W-:Y:S03]  /*2890*/  STG.E.64 desc[UR36][R24.64+0x10], R14 ;  /* 0x0000100e18007986 */ /* 0x000fe6000c101b24 */
[----:B------:R-:W-:Y:S01]  /*28a0*/  FMUL R20, R17, 6 ;  /* 0x40c0000011147820 */ /* 0x000fe20000400000 */
[----:B------:R-:W-:-:S05]  /*28b0*/  MOV R17, R10 ;  /* 0x0000000a00117202 */ /* 0x000fca0000000f00 */
[----:B------:R-:W0:Y:S01]  /*28c0*/  F2I.TRUNC.NTZ R20, R20 ;  /* 0x0000001400147305 */ /* 0x000e22000020f100 */
[----:B------:R-:W-:Y:S01]  /*28d0*/  STG.E.64 desc[UR36][R24.64+0x8], R16 ;  /* 0x0000081018007986 */ /* 0x000fe2000c101b24 */
[----:B0-----:R-:W-:-:S05]  /*28e0*/  VIADD R22, R20, 0x1 ;  /* 0x0000000114167836 */ /* 0x001fca0000000000 */
[----:B------:R0:W-:Y:S04]  /*28f0*/  STG.E desc[UR36][R28.64], R22 ;  /* 0x000000161c007986 */ /* 0x0001e8000c101924 */
[----:B------:R-:W2:Y:S04]  /*2900*/  LDG.E.64 R12, desc[UR36][R24.64] ;  /* 0x00000024180c7981 */ /* 0x000ea8000c1e1b00 */
[----:B------:R-:W3:Y:S04]  /*2910*/  LDG.E.64 R10, desc[UR36][R24.64+0x10] ;  /* 0x00001024180a7981 */ /* 0x000ee8000c1e1b00 */
[----:B------:R-:W4:Y:S01]  /*2920*/  LDG.E.64 R20, desc[UR36][R24.64+0x8] ;  /* 0x0000082418147981 */ /* 0x000f22000c1e1b00 */
[C---:B0-----:R-:W-:Y:S01]  /*2930*/  IMAD.WIDE.U32 R28, R0.reuse, 0x4, R28 ;  /* 0x00000004001c7825 */ /* 0x041fe200078e001c */
[----:B------:R-:W-:-:S03]  /*2940*/  LEA R7, R0, R7, 0x2 ;  /* 0x0000000700077211 */ /* 0x000fc600078e10ff */
[----:B------:R-:W-:-:S05]  /*2950*/  VIADD R9, R9, 0x4 ;  /* 0x0000000409097836 */ /* 0x000fca0000000000 */
[----:B------:R-:W-:Y:S02]  /*2960*/  ISETP.NE.AND P2, PT, R9, R6, PT ;  /* 0x000000060900720c */ /* 0x000fe40003f45270 */
[----:B--2---:R-:W-:Y:S01]  /*2970*/  SHF.R.U32.HI R14, RZ, 0x2, R13 ;  /* 0x00000002ff0e7819 */ /* 0x004fe2000001160d */
[----:B------:R-:W-:-:S03]  /*2980*/  VIADD R12, R12, 0x587c5 ;  /* 0x000587c50c0c7836 */ /* 0x000fc60000000000 */
[----:B------:R-:W-:Y:S01]  /*2990*/  LOP3.LUT R13, R14, R13, RZ, 0x3c, !PT ;  /* 0x0000000d0e0d7212 */ /* 0x000fe200078e3cff */
[----:B---3--:R-:W-:Y:S01]  /*29a0*/  IMAD.MOV.U32 R17, RZ, RZ, R10 ;  /* 0x000000ffff117224 */ /* 0x008fe200078e000a */
[----:B------:R-:W-:Y:S01]  /*29b0*/  SHF.L.U32 R14, R11, 0x4, RZ ;  /* 0x000000040b0e7819 */ /* 0x000fe200000006ff */
[----:B----4-:R-:W-:Y:S02]  /*29c0*/  IMAD.MOV.U32 R16, RZ, RZ, R21 ;  /* 0x000000ffff107224 */ /* 0x010fe400078e0015 */
[----:B------:R-:W-:-:S03]  /*29d0*/  IMAD.SHL.U32 R15, R13, 0x2, RZ ;  /* 0x000000020d0f7824 */ /* 0x000fc600078e00ff */
[----:B------:R0:W-:Y:S02]  /*29e0*/  STG.E.64 desc[UR36][R24.64+0x8], R16 ;  /* 0x0000081018007986 */ /* 0x0001e4000c101b24 */
[----:B------:R-:W-:-:S04]  /*29f0*/  LOP3.LUT R14, R13, R15, R14, 0x96, !PT ;  /* 0x0000000f0d0e7212 */ /* 0x000fc800078e960e */
[-C--:B------:R-:W-:Y:S02]  /*2a00*/  LOP3.LUT R15, R14, R11.reuse, RZ, 0x3c, !PT ;  /* 0x0000000b0e0f7212 */ /* 0x080fe400078e3cff */
[----:B------:R-:W-:-:S03]  /*2a10*/  MOV R14, R11 ;  /* 0x0000000b000e7202 */ /* 0x000fc60000000f00 */
[----:B------:R-:W-:Y:S02]  /*2a20*/  IMAD.IADD R13, R15, 0x1, R12 ;  /* 0x000000010f0d7824 */ /* 0x000fe400078e020c */
[----:B------:R0:W-:Y:S03]  /*2a30*/  STG.E.64 desc[UR36][R24.64+0x10], R14 ;  /* 0x0000100e18007986 */ /* 0x0001e6000c101b24 */
[----:B------:R-:W-:-:S05]  /*2a40*/  I2FP.F32.U32 R13, R13 ;  /* 0x0000000d000d7245 */ /* 0x000fca0000201000 */
[----:B------:R-:W-:-:S04]  /*2a50*/  FFMA R13, R13, R8, 1.1641532182693481445e-10 ;  /* 0x2f0000000d0d7423 */ /* 0x000fc80000000008 */
[----:B------:R-:W-:Y:S01]  /*2a60*/  FMUL R8, R13, 6 ;  /* 0x40c000000d087820 */ /* 0x000fe20000400000 */
[----:B------:R-:W-:-:S05]  /*2a70*/  IMAD.MOV.U32 R13, RZ, RZ, R20 ;  /* 0x000000ffff0d7224 */ /* 0x000fca00078e0014 */
[----:B------:R-:W1:Y:S01]  /*2a80*/  F2I.TRUNC.NTZ R8, R8 ;  /* 0x0000000800087305 */ /* 0x000e62000020f100 */
[----:B------:R0:W-:Y:S01]  /*2a90*/  STG.E.64 desc[UR36][R24.64], R12 ;  /* 0x0000000c18007986 */ /* 0x0001e2000c101b24 */
[----:B-1----:R-:W-:-:S05]  /*2aa0*/  VIADD R11, R8, 0x1 ;  /* 0x00000001080b7836 */ /* 0x002fca0000000000 */
[----:B------:R0:W-:Y:S01]  /*2ab0*/  STG.E desc[UR36][R28.64], R11 ;  /* 0x0000000b1c007986 */ /* 0x0001e2000c101924 */
[----:B------:R-:W-:Y:S05]  /*2ac0*/  @P2 BRA `(.L_x_35) ;  /* 0xfffffff800582947 */ /* 0x000fea000383ffff */
.L_x_34:
[----:B------:R-:W-:Y:S05]  /*2ad0*/  BSYNC.RECONVERGENT B2 ;  /* 0x0000000000027941 */ /* 0x000fea0003800200 */
.L_x_33:
[----:B------:R-:W-:Y:S05]  /*2ae0*/  @!P3 BRA `(.L_x_23) ;  /* 0x000000040050b947 */ /* 0x000fea0003800000 */
[----:B------:R-:W0:Y:S02]  /*2af0*/  LDC.64 R8, c[0x0][0x3b0] ;  /* 0x0000ec00ff087b82 */ /* 0x000e240000000a00 */
[----:B0-----:R-:W2:Y:S04]  /*2b00*/  LDG.E.64 R14, desc[UR36][R8.64] ;  /* 0x00000024080e7981 */ /* 0x001ea8000c1e1b00 */
[----:B------:R-:W3:Y:S04]  /*2b10*/  LDG.E.64 R10, desc[UR36][R8.64+0x10] ;  /* 0x00001024080a7981 */ /* 0x000ee8000c1e1b00 */
[----:B------:R-:W4:Y:S01]  /*2b20*/  LDG.E.64 R12, desc[UR36][R8.64+0x8] ;  /* 0x00000824080c7981 */ /* 0x000f22000c1e1b00 */
[----:B------:R-:W-:Y:S01]  /*2b30*/  IMAD.WIDE R26, R7, 0x4, R26 ;  /* 0x00000004071a7825 */ /* 0x000fe200078e021a */
[----:B------:R-:W-:-:S02]  /*2b40*/  ISETP.NE.AND P2, PT, R5, 0x1, PT ;  /* 0x000000010500780c */ /* 0x000fc40003f45270 */
[----:B------:R-:W-:Y:S02]  /*2b50*/  PLOP3.LUT P1, PT, P0, PT, PT, 0x80, 0x8 ;  /* 0x000000000008781c */ /* 0x000fe4000072f070 */
[----:B--2---:R-:W-:-:S04]  /*2b60*/  SHF.R.U32.HI R6, RZ, 0x2, R15 ;  /* 0x00000002ff067819 */ /* 0x004fc8000001160f */
[----:B------:R-:W-:Y:S01]  /*2b70*/  LOP3.LUT R6, R6, R15, RZ, 0x3c, !PT ;  /* 0x0000000f06067212 */ /* 0x000fe200078e3cff */
[----:B---3--:R-:W-:Y:S02]  /*2b80*/  IMAD.SHL.U32 R15, R11, 0x10, RZ ;  /* 0x000000100b0f7824 */ /* 0x008fe400078e00ff */
[----:B------:R-:W-:Y:S02]  /*2b90*/  IMAD.MOV.U32 R19, RZ, RZ, R10 ;  /* 0x000000ffff137224 */ /* 0x000fe400078e000a */
[C---:B------:R-:W-:Y:S02]  /*2ba0*/  IMAD.SHL.U32 R16, R6.reuse, 0x2, RZ ;  /* 0x0000000206107824 */ /* 0x040fe400078e00ff */
[----:B----4-:R-:W-:Y:S02]  /*2bb0*/  IMAD.MOV.U32 R18, RZ, RZ, R13 ;  /* 0x000000ffff127224 */ /* 0x010fe400078e000d */
[----:B------:R-:W-:Y:S01]  /*2bc0*/  IMAD.MOV.U32 R7, RZ, RZ, R12 ;  /* 0x000000ffff077224 */ /* 0x000fe200078e000c */
[----:B------:R-:W-:Y:S01]  /*2bd0*/  LOP3.LUT R16, R6, R16, R15, 0x96, !PT ;  /* 0x0000001006107212 */ /* 0x000fe200078e960f */
[----:B------:R-:W-:Y:S01]  /*2be0*/  VIADD R6, R14, 0x587c5 ;  /* 0x000587c50e067836 */ /* 0x000fe20000000000 */
[----:B------:R2:W-:Y:S02]  /*2bf0*/  STG.E.64 desc[UR36][R8.64+0x8], R18 ;  /* 0x0000081208007986 */ /* 0x0005e4000c101b24 */
[----:B------:R-:W-:Y:S01]  /*2c00*/  LOP3.LUT R15, R16, R11, RZ, 0x3c, !PT ;  /* 0x0000000b100f7212 */ /* 0x000fe200078e3cff */
[----:B------:R-:W-:Y:S01]  /*2c10*/  HFMA2 R16, -RZ, RZ, 0.1171875, 0 ;  /* 0x2f800000ff107431 */ /* 0x000fe200000001ff */
[----:B------:R2:W-:Y:S03]  /*2c20*/  STG.E.64 desc[UR36][R8.64], R6 ;  /* 0x0000000608007986 */ /* 0x0005e6000c101b24 */
[----:B------:R-:W-:-:S05]  /*2c30*/  IMAD.IADD R14, R15, 0x1, R6 ;  /* 0x000000010f0e7824 */ /* 0x000fca00078e0206 */
[----:B------:R-:W-:Y:S01]  /*2c40*/  I2FP.F32.U32 R17, R14 ;  /* 0x0000000e00117245 */ /* 0x000fe20000201000 */
[----:B------:R-:W-:-:S04]  /*2c50*/  IMAD.MOV.U32 R14, RZ, RZ, R11 ;  /* 0x000000ffff0e7224 */ /* 0x000fc800078e000b */
[----:B------:R-:W-:Y:S01]  /*2c60*/  FFMA R17, R17, R16, 1.1641532182693481445e-10 ;  /* 0x2f00000011117423 */ /* 0x000fe20000000010 */
[----:B------:R2:W-:Y:S03]  /*2c70*/  STG.E.64 desc[UR36][R8.64+0x10], R14 ;  /* 0x0000100e08007986 */ /* 0x0005e6000c101b24 */
[----:B------:R-:W-:-:S06]  /*2c80*/  FMUL R17, R17, 6 ;  /* 0x40c0000011117820 */ /* 0x000fcc0000400000 */
[----:B------:R-:W0:Y:S02]  /*2c90*/  F2I.TRUNC.NTZ R17, R17 ;  /* 0x0000001100117305 */ /* 0x000e24000020f100 */
[----:B0-----:R-:W-:-:S05]  /*2ca0*/  IADD3 R11, PT, PT, R17, 0x1, RZ ;  /* 0x00000001110b7810 */ /* 0x001fca0007ffe0ff */
[----:B------:R2:W-:Y:S01]  /*2cb0*/  STG.E desc[UR36][R26.64], R11 ;  /* 0x0000000b1a007986 */ /* 0x0005e2000c101924 */
[----:B------:R-:W-:Y:S05]  /*2cc0*/  @!P2 BRA `(.L_x_23) ;  /* 0x0000000000d8a947 */ /* 0x000fea0003800000 */
[----:B------:R-:W3:Y:S04]  /*2cd0*/  LDG.E.64 R12, desc[UR36][R8.64] ;  /* 0x00000024080c7981 */ /* 0x000ee8000c1e1b00 */
[----:B--2---:R-:W2:Y:S04]  /*2ce0*/  LDG.E.64 R6, desc[UR36][R8.64+0x10] ;  /* 0x0000102408067981 */ /* 0x004ea8000c1e1b00 */
[----:B------:R-:W4:Y:S01]  /*2cf0*/  LDG.E.64 R10, desc[UR36][R8.64+0x8] ;  /* 0x00000824080a7981 */ /* 0x000f22000c1e1b00 */
[----:B------:R-:W-:Y:S01]  /*2d00*/  IMAD.WIDE.U32 R26, R0, 0x4, R26 ;  /* 0x00000004001a7825 */ /* 0x000fe200078e001a */
[----:B------:R-:W-:-:S02]  /*2d10*/  ISETP.NE.AND P2, PT, R5, 0x2, PT ;  /* 0x000000020500780c */ /* 0x000fc40003f45270 */
[----:B------:R-:W-:Y:S02]  /*2d20*/  PLOP3.LUT P1, PT, P0, PT, PT, 0x80, 0x8 ;  /* 0x000000000008781c */ /* 0x000fe4000072f070 */
[----:B---3--:R-:W-:Y:S01]  /*2d30*/  SHF.R.U32.HI R14, RZ, 0x2, R13 ;  /* 0x00000002ff0e7819 */ /* 0x008fe2000001160d */
[----:B------:R-:W-:-:S03]  /*2d40*/  VIADD R12, R12, 0x587c5 ;  /* 0x000587c50c0c7836 */ /* 0x000fc60000000000 */
[----:B------:R-:W-:Y:S01]  /*2d50*/  LOP3.LUT R14, R14, R13, RZ, 0x3c, !PT ;  /* 0x0000000d0e0e7212 */ /* 0x000fe200078e3cff */
[----:B--2---:R-:W-:Y:S02]  /*2d60*/  IMAD.SHL.U32 R13, R7, 0x10, RZ ;  /* 0x00000010070d7824 */ /* 0x004fe400078e00ff */
[----:B------:R-:W-:Y:S01]  /*2d70*/  IMAD.MOV.U32 R19, RZ, RZ, R6 ;  /* 0x000000ffff137224 */ /* 0x000fe200078e0006 */
[----:B----4-:R-:W-:Y:S01]  /*2d80*/  MOV R18, R11 ;  /* 0x0000000b00127202 */ /* 0x010fe20000000f00 */
[----:B------:R-:W-:-:S04]  /*2d90*/  IMAD.SHL.U32 R15, R14, 0x2, RZ ;  /* 0x000000020e0f7824 */ /* 0x000fc800078e00ff */
[----:B------:R3:W-:Y:S01]  /*2da0*/  STG.E.64 desc[UR36][R8.64+0x8], R18 ;  /* 0x0000081208007986 */ /* 0x0007e2000c101b24 */
[----:B------:R-:W-:-:S04]  /*2db0*/  LOP3.LUT R14, R14, R15, R13, 0x96, !PT ;  /* 0x0000000f0e0e7212 */ /* 0x000fc800078e960d */
[----:B------:R-:W-:Y:S01]  /*2dc0*/  LOP3.LUT R15, R14, R7, RZ, 0x3c, !PT ;  /* 0x000000070e0f7212 */ /* 0x000fe200078e3cff */
[----:B------:R-:W-:-:S04]  /*2dd0*/  IMAD.MOV.U32 R14, RZ, RZ, R7 ;  /* 0x000000ffff0e7224 */ /* 0x000fc800078e0007 */
[----:B------:R-:W-:Y:S01]  /*2de0*/  IMAD.IADD R13, R15, 0x1, R12 ;  /* 0x000000010f0d7824 */ /* 0x000fe200078e020c */
[----:B------:R3:W-:Y:S04]  /*2df0*/  STG.E.64 desc[UR36][R8.64+0x10], R14 ;  /* 0x0000100e08007986 */ /* 0x0007e8000c101b24 */
[----:B------:R-:W-:-:S05]  /*2e00*/  I2FP.F32.U32 R13, R13 ;  /* 0x0000000d000d7245 */ /* 0x000fca0000201000 */
[----:B------:R-:W-:-:S04]  /*2e10*/  FFMA R13, R13, R16, 1.1641532182693481445e-10 ;  /* 0x2f0000000d0d7423 */ /* 0x000fc80000000010 */
[----:B------:R-:W-:Y:S01]  /*2e20*/  FMUL R17, R13, 6 ;  /* 0x40c000000d117820 */ /* 0x000fe20000400000 */
[----:B------:R-:W-:-:S05]  /*2e30*/  IMAD.MOV.U32 R13, RZ, RZ, R10 ;  /* 0x000000ffff0d7224 */ /* 0x000fca00078e000a */
[----:B------:R-:W0:Y:S01]  /*2e40*/  F2I.TRUNC.NTZ R17, R17 ;  /* 0x0000001100117305 */ /* 0x000e22000020f100 */
[----:B------:R3:W-:Y:S01]  /*2e50*/  STG.E.64 desc[UR36][R8.64], R12 ;  /* 0x0000000c08007986 */ /* 0x0007e2000c101b24 */
[----:B0-----:R-:W-:-:S05]  /*2e60*/  VIADD R7, R17, 0x1 ;  /* 0x0000000111077836 */ /* 0x001fca0000000000 */
[----:B------:R3:W-:Y:S01]  /*2e70*/  STG.E desc[UR36][R26.64], R7 ;  /* 0x000000071a007986 */ /* 0x0007e2000c101924 */
[----:B------:R-:W-:Y:S05]  /*2e80*/  @!P2 BRA `(.L_x_23) ;  /* 0x000000000068a947 */ /* 0x000fea0003800000 */
[----:B---3--:R-:W2:Y:S04]  /*2e90*/  LDG.E.64 R12, desc[UR36][R8.64] ;  /* 0x00000024080c7981 */ /* 0x008ea8000c1e1b00 */
[----:B------:R-:W3:Y:S04]  /*2ea0*/  LDG.E.64 R6, desc[UR36][R8.64+0x10] ;  /* 0x0000102408067981 */ /* 0x000ee8000c1e1b00 */
[----:B------:R-:W4:Y:S01]  /*2eb0*/  LDG.E.64 R10, desc[UR36][R8.64+0x8] ;  /* 0x00000824080a7981 */ /* 0x000f22000c1e1b00 */
[----:B------:R-:W-:Y:S01]  /*2ec0*/  IMAD.WIDE.U32 R26, R0, 0x4, R26 ;  /* 0x00000004001a7825 */ /* 0x000fe200078e001a */
[----:B------:R-:W-:-:S02]  /*2ed0*/  PLOP3.LUT P1, PT, P0, PT, PT, 0x80, 0x8 ;  /* 0x000000000008781c */ /* 0x000fc4000072f070 */
[----:B--2---:R-:W-:Y:S01]  /*2ee0*/  SHF.R.U32.HI R14, RZ, 0x2, R13 ;  /* 0x00000002ff0e7819 */ /* 0x004fe2000001160d */
[----:B------:R-:W-:-:S03]  /*2ef0*/  VIADD R12, R12, 0x587c5 ;  /* 0x000587c50c0c7836 */ /* 0x000fc60000000000 */
[----:B------:R-:W-:Y:S01]  /*2f00*/  LOP3.LUT R14, R14, R13, RZ, 0x3c, !PT ;  /* 0x0000000d0e0e7212 */ /* 0x000fe200078e3cff */
[----:B---3--:R-:W-:Y:S01]  /*2f10*/  IMAD.MOV.U32 R17, RZ, RZ, R6 ;  /* 0x000000ffff117224 */ /* 0x008fe200078e0006 */
[----:B------:R-:W-:-:S03]  /*2f20*/  SHF.L.U32 R5, R7, 0x4, RZ ;  /* 0x0000000407057819 */ /* 0x000fc600000006ff */
[----:B------:R-:W-:-:S05]  /*2f30*/  IMAD.SHL.U32 R13, R14, 0x2, RZ ;  /* 0x000000020e0d7824 */ /* 0x000fca00078e00ff */
[----:B------:R-:W-:Y:S01]  /*2f40*/  LOP3.LUT R14, R14, R13, R5, 0x96, !PT ;  /* 0x0000000d0e0e7212 */ /* 0x000fe200078e9605 */
[----:B----4-:R-:W-:-:S03]  /*2f50*/  IMAD.MOV.U32 R13, RZ, RZ, R10 ;  /* 0x000000ffff0d7224 */ /* 0x010fc600078e000a */
[-C--:B------:R-:W-:Y:S02]  /*2f60*/  LOP3.LUT R15, R14, R7.reuse, RZ, 0x3c, !PT ;  /* 0x000000070e0f7212 */ /* 0x080fe400078e3cff */
[----:B------:R-:W-:Y:S01]  /*2f70*/  MOV R14, R7 ;  /* 0x00000007000e7202 */ /* 0x000fe20000000f00 */
[----:B------:R4:W-:Y:S02]  /*2f80*/  STG.E.64 desc[UR36][R8.64], R12 ;  /* 0x0000000c08007986 */ /* 0x0009e4000c101b24 */
[----:B------:R-:W-:Y:S02]  /*2f90*/  IMAD.IADD R5, R15, 0x1, R12 ;  /* 0x000000010f057824 */ /* 0x000fe400078e020c */
[----:B------:R4:W-:Y:S03]  /*2fa0*/  STG.E.64 desc[UR36][R8.64+0x10], R14 ;  /* 0x0000100e08007986 */ /* 0x0009e6000c101b24 */
[----:B------:R-:W-:-:S05]  /*2fb0*/  I2FP.F32.U32 R5, R5 ;  /* 0x0000000500057245 */ /* 0x000fca0000201000 */
[----:B------:R-:W-:Y:S01]  /*2fc0*/  FFMA R5, R5, R16, 1.1641532182693481445e-10 ;  /* 0x2f00000005057423 */ /* 0x000fe20000000010 */
[----:B------:R-:W-:-:S03]  /*2fd0*/  IMAD.MOV.U32 R16, RZ, RZ, R11 ;  /* 0x000000ffff107224 */ /* 0x000fc600078e000b */
[----:B------:R-:W-:Y:S02]  /*2fe0*/  FMUL R5, R5, 6 ;  /* 0x40c0000005057820 */ /* 0x000fe40000400000 */
[----:B------:R4:W-:Y:S04]  /*2ff0*/  STG.E.64 desc[UR36][R8.64+0x8], R16 ;  /* 0x0000081008007986 */ /* 0x0009e8000c101b24 */
[----:B------:R-:W0:Y:S02]  /*3000*/  F2I.TRUNC.NTZ R5, R5 ;  /* 0x0000000500057305 */ /* 0x000e24000020f100 */
[----:B0-----:R-:W-:-:S05]  /*3010*/  VIADD R7, R5, 0x1 ;  /* 0x0000000105077836 */ /* 0x001fca0000000000 */
[----:B------:R4:W-:Y:S02]  /*3020*/  STG.E desc[UR36][R26.64], R7 ;  /* 0x000000071a007986 */ /* 0x0009e4000c101924 */
.L_x_23:
[----:B------:R-:W-:Y:S05]  /*3030*/  BSYNC.RECONVERGENT B0 ;  /* 0x0000000000007941 */ /* 0x000fea0003800200 */
.L_x_21:
[----:B------:R-:W-:-:S05]  /*3040*/  IMAD.IADD R3, R3, 0x1, -R0 ;  /* 0x0000000103037824 */ /* 0x000fca00078e0a00 */
[----:B------:R-:W-:-:S13]  /*3050*/  ISETP.GT.AND P0, PT, R3, RZ, PT ;  /* 0x000000ff0300720c */ /* 0x000fda0003f04270 */
[----:B------:R-:W-:Y:S05]  /*3060*/  @P1 BRA P0, `(.L_x_36) ;  /* 0xffffffe800c81947 */ /* 0x000fea000003ffff */
.L_x_20:
[----:B------:R-:W-:Y:S05]  /*3070*/  BSYNC.RECONVERGENT B1 ;  /* 0x0000000000017941 */ /* 0x000fea0003800200 */
.L_x_18:
[C---:B------:R-:W-:Y:S02]  /*3080*/  ISETP.NE.AND P0, PT, R23.reuse, R0, PT ;  /* 0x000000001700720c */ /* 0x040fe40003f05270 */
[----:B------:R-:W-:-:S11]  /*3090*/  IADD3 R23, PT, PT, R23, 0x1, RZ ;  /* 0x0000000117177810 */ /* 0x000fd60007ffe0ff */
[----:B------:R-:W-:Y:S05]  /*30a0*/  @P0 BRA `(.L_x_37) ;  /* 0xffffffe800200947 */ /* 0x000fea000383ffff */
[----:B------:R-:W-:Y:S05]  /*30b0*/  EXIT ;  /* 0x000000000000794d */ /* 0x000fea0003800000 */
.L_x_17:
[----:B------:R-:W-:-:S07]  /*30c0*/  IMAD.MOV.U32 R23, RZ, RZ, 0x1 ;  /* 0x00000001ff177424 */ /* 0x000fce00078e00ff */
.L_x_59:
[----:B-1----:R-:W1:Y:S01]  /*30d0*/  LDCU.64 UR4, c[0x0][0x388] ;  /* 0x00007100ff0477ac */ /* 0x002e620008000a00 */
[----:B------:R-:W-:Y:S01]  /*30e0*/  BSSY.RECONVERGENT B2, `(.L_x_38) ;  /* 0x000017a000027945 */ /* 0x000fe20003800200 */
[----:B-1----:R-:W-:-:S04]  /*30f0*/  IMAD.U32 R0, RZ, RZ, UR4 ;  /* 0x00000004ff007e24 */ /* 0x002fc8000f8e00ff */
[----:B0-----:R-:W-:-:S05]  /*3100*/  IMAD R3, R0, UR5, -R23 ;  /* 0x0000000500037c24 */ /* 0x001fca000f8e0a17 */
[----:B------:R-:W-:-:S13]  /*3110*/  ISETP.GE.AND P0, PT, R3, R0, PT ;  /* 0x000000000300720c */ /* 0x000fda0003f06270 */
[----:B--23--:R-:W-:Y:S05]  /*3120*/  @!P0 BRA `(.L_x_39) ;  /* 0x0000001400648947 */ /* 0x00cfea0003800000 */
[----:B------:R-:W-:Y:S01]  /*3130*/  ISETP.GT.AND P0, PT, R3, RZ, PT ;  /* 0x000000ff0300720c */ /* 0x000fe20003f04270 */
[----:B------:R-:W-:-:S12]  /*3140*/  BSSY.RECONVERGENT B1, `(.L_x_40) ;  /* 0x0000156000017945 */ /* 0x000fd80003800200 */
[----:B------:R-:W-:Y:S05]  /*3150*/  @!P0 BRA `(.L_x_41) ;  /* 0x0000001400508947 */ /* 0x000fea0003800000 */
[----:B0-----:R-:W-:-:S07]  /*3160*/  IMAD.IADD R4, R0, 0x1, -R23 ;  /* 0x0000000100047824 */ /* 0x001fce00078e0a17 */
.L_x_57:
[----:B0-----:R-:W0:Y:S01]  /*3170*/  LDCU UR4, c[0x0][0x388] ;  /* 0x00007100ff0477ac */ /* 0x001e220008000800 */
[----:B------:R-:W-:Y:S01]  /*3180*/  BSSY.RECONVERGENT B0, `(.L_x_42) ;  /* 0x000014e000007945 */ /* 0x000fe20003800200 */
[----:B0-----:R-:W-:-:S05]  /*3190*/  IMAD.U32 R0, RZ, RZ, UR4 ;  /* 0x00000004ff007e24 */ /* 0x001fca000f8e00ff */
[----:B------:R-:W-:-:S13]  /*31a0*/  ISETP.GE.AND P0, PT, R3, R0, PT ;  /* 0x000000000300720c */ /* 0x000fda0003f06270 */
[----:B-123--:R-:W-:Y:S05]  /*31b0*/  @!P0 BRA `(.L_x_43) ;  /* 0x0000001000a88947 */ /* 0x00efea0003800000 */
[----:B------:R-:W0:Y:S02]  /*31c0*/  LDCU.64 UR4, c[0x0][0x380] ;  /* 0x00007000ff0477ac */ /* 0x000e240008000a00 */
[----:B0-----:R-:W-:Y:S01]  /*31d0*/  MOV R26, UR4 ;  /* 0x00000004001a7c02 */ /* 0x001fe20008000f00 */
[----:B------:R-:W-:-:S04]  /*31e0*/  IMAD.U32 R27, RZ, RZ, UR5 ;  /* 0x00000005ff1b7e24 */ /* 0x000fc8000f8e00ff */
        /* <DEDUP_REMOVED lines=14> */
[----:B------:R-:W-:Y:S02]  /*32d0*/  IMAD.MOV R0, RZ, RZ, -R0 ;  /* 0x000000ffff007224 */ /* 0x000fe400078e0a00 */
[----:B------:R-:W-:Y:S02]  /*32e0*/  HFMA2 R18, -RZ, RZ, 0, 5.9604644775390625e-08 ;  /* 0x00000001ff127431 */ /* 0x000fe400000001ff */
[----:B------:R-:W-:-:S07]  /*32f0*/  IMAD R8, R0, 0x2, R3 ;  /* 0x0000000200087824 */ /* 0x000fce00078e0203 */
.L_x_48:
[----:B------:R-:W-:Y:S01]  /*3300*/  ISETP.GT.AND P1, PT, R8, -0x1, PT ;  /* 0xffffffff0800780c */ /* 0x000fe20003f24270 */
[----:B------:R-:W-:-:S12]  /*3310*/  IMAD.MOV.U32 R5, RZ, RZ, R8 ;  /* 0x000000ffff057224 */ /* 0x000fd800078e0008 */
[----:B------:R-:W-:Y:S05]  /*3320*/  @!P1 BRA `(.L_x_47) ;  /* 0x0000000000309947 */ /* 0x000fea0003800000 */
[----:B------:R-:W0:Y:S02]  /*3330*/  LDCU.64 UR4, c[0x0][0x380] ;  /* 0x00007000ff0477ac */ /* 0x000e240008000a00 */
[----:B0-----:R-:W-:Y:S01]  /*3340*/  IMAD.U32 R26, RZ, RZ, UR4 ;  /* 0x00000004ff1a7e24 */ /* 0x001fe2000f8e00ff */
[----:B------:R-:W0:Y:S01]  /*3350*/  LDCU UR4, c[0x0][0x388] ;  /* 0x00007100ff0477ac */ /* 0x000e220008000800 */
[----:B------:R-:W-:Y:S02]  /*3360*/  IMAD.U32 R27, RZ, RZ, UR5 ;  /* 0x00000005ff1b7e24 */ /* 0x000fe4000f8e00ff */
[----:B------:R-:W-:-:S06]  /*3370*/  IMAD.WIDE.U32 R6, R5, 0x4, R26 ;  /* 0x0000000405067825 */ /* 0x000fcc00078e001a */
[----:B------:R-:W2:Y:S01]  /*3380*/  LDG.E R7, desc[UR36][R6.64] ;  /* 0x0000002406077981 */ /* 0x000ea2000c1e1900 */
[----:B------:R-:W-:Y:S01]  /*3390*/  VIADD R18, R18, 0x1 ;  /* 0x0000000112127836 */ /* 0x000fe20000000000 */
[----:B0-----:R-:W-:-:S05]  /*33a0*/  MOV R0, UR4 ;  /* 0x0000000400007c02 */ /* 0x001fca0008000f00 */
[----:B------:R-:W-:Y:S01]  /*33b0*/  IMAD.IADD R8, R5, 0x1, -R0 ;  /* 0x0000000105087824 */ /* 0x000fe200078e0a00 */
[----:B--2---:R-:W-:-:S13]  /*33c0*/  ISETP.NE.AND P1, PT, R7, R2, PT ;  /* 0x000000020700720c */ /* 0x004fda0003f25270 */
[----:B------:R-:W-:Y:S05]  /*33d0*/  @!P1 BRA `(.L_x_48) ;  /* 0xfffffffc00c89947 */ /* 0x000fea000383ffff */
[----:B------:R-:W-:Y:S05]  /*33e0*/  BRA `(.L_x_46) ;  /* 0x0000000000a47947 */ /* 0x000fea0003800000 */
.L_x_47:
[----:B------:R-:W0:Y:S01]  /*33f0*/  LDC.64 R6, c[0x0][0x3b0] ;  /* 0x0000ec00ff067b82 */ /* 0x000e220000000a00 */
[----:B------:R-:W-:Y:S01]  /*3400*/  BSSY.RECONVERGENT B4, `(.L_x_49) ;  /* 0x0000025000047945 */ /* 0x000fe20003800200 */
[----:B------:R-:W-:Y:S02]  /*3410*/  VIADD R18, R18, 0xffffffff ;  /* 0xffffffff12127836 */ /* 0x000fe40000000000 */
[----:B------:R-:W-:-:S07]  /*3420*/  IMAD.MOV.U32 R19, RZ, RZ, R3 ;  /* 0x000000ffff137224 */ /* 0x000fce00078e0003 */
.L_x_50:
[----:B0-----:R-:W2:Y:S01]  /*3430*/  LDG.E.64 R12, desc[UR36][R6.64] ;  /* 0x00000024060c7981 */ /* 0x001ea2000c1e1b00 */
[----:B------:R-:W0:Y:S03]  /*3440*/  LDCU.64 UR4, c[0x0][0x380] ;  /* 0x00007000ff0477ac */ /* 0x000e260008000a00 */
[----:B------:R-:W3:Y:S01]  /*3450*/  LDG.E.64 R8, desc[UR36][R6.64+0x10] ;  /* 0x0000102406087981 */ /* 0x000ee2000c1e1b00 */
[----:B------:R-:W1:Y:S03]  /*3460*/  LDCU UR6, c[0x0][0x388] ;  /* 0x00007100ff0677ac */ /* 0x000e660008000800 */
[----:B------:R-:W4:Y:S01]  /*3470*/  LDG.E.64 R10, desc[UR36][R6.64+0x8] ;  /* 0x00000824060a7981 */ /* 0x000f22000c1e1b00 */
[----:B0-----:R-:W-:Y:S01]  /*3480*/  MOV R26, UR4 ;  /* 0x00000004001a7c02 */ /* 0x001fe20008000f00 */
[----:B------:R-:W-:Y:S01]  /*3490*/  IMAD.U32 R27, RZ, RZ, UR5 ;  /* 0x00000005ff1b7e24 */ /* 0x000fe2000f8e00ff */
[----:B--2---:R-:W-:Y:S01]  /*34a0*/  SHF.R.U32.HI R0, RZ, 0x2, R13 ;  /* 0x00000002ff007819 */ /* 0x004fe2000001160d */
[----:B------:R-:W-:-:S03]  /*34b0*/  VIADD R12, R12, 0x587c5 ;  /* 0x000587c50c0c7836 */ /* 0x000fc60000000000 */
[----:B------:R-:W-:Y:S01]  /*34c0*/  LOP3.LUT R0, R0, R13, RZ, 0x3c, !PT ;  /* 0x0000000d00007212 */ /* 0x000fe200078e3cff */
[----:B---3--:R-:W-:Y:S01]  /*34d0*/  IMAD.MOV.U32 R15, RZ, RZ, R8 ;  /* 0x000000ffff0f7224 */ /* 0x008fe200078e0008 */
[----:B------:R-:W-:Y:S01]  /*34e0*/  SHF.L.U32 R13, R9, 0x4, RZ ;  /* 0x00000004090d7819 */ /* 0x000fe200000006ff */
[----:B------:R-:W-:Y:S02]  /*34f0*/  IMAD.MOV.U32 R16, RZ, RZ, R9 ;  /* 0x000000ffff107224 */ /* 0x000fe400078e0009 */
[----:B------:R-:W-:-:S05]  /*3500*/  IMAD.SHL.U32 R14, R0, 0x2, RZ ;  /* 0x00000002000e7824 */ /* 0x000fca00078e00ff */
[----:B------:R-:W-:Y:S01]  /*3510*/  LOP3.LUT R14, R0, R14, R13, 0x96, !PT ;  /* 0x0000000e000e7212 */ /* 0x000fe200078e960d */
[----:B------:R-:W-:-:S03]  /*3520*/  IMAD.MOV.U32 R13, RZ, RZ, 0x2f800000 ;  /* 0x2f800000ff0d7424 */ /* 0x000fc600078e00ff */
[----:B------:R-:W-:Y:S01]  /*3530*/  LOP3.LUT R17, R14, R9, RZ, 0x3c, !PT ;  /* 0x000000090e117212 */ /* 0x000fe200078e3cff */
[----:B----4-:R-:W-:Y:S02]  /*3540*/  IMAD.MOV.U32 R14, RZ, RZ, R11 ;  /* 0x000000ffff0e7224 */ /* 0x010fe400078e000b */
[----:B------:R-:W-:Y:S02]  /*3550*/  IMAD.WIDE.U32 R8, R19, 0x4, R26 ;  /* 0x0000000413087825 */ /* 0x000fe400078e001a */
[----:B------:R2:W-:Y:S02]  /*3560*/  STG.E.64 desc[UR36][R6.64+0x10], R16 ;  /* 0x0000101006007986 */ /* 0x0005e4000c101b24 */
[----:B------:R-:W-:Y:S02]  /*3570*/  IMAD.IADD R0, R17, 0x1, R12 ;  /* 0x0000000111007824 */ /* 0x000fe400078e020c */
[----:B------:R2:W-:Y:S03]  /*3580*/  STG.E.64 desc[UR36][R6.64+0x8], R14 ;  /* 0x0000080e06007986 */ /* 0x0005e6000c101b24 */
[----:B------:R-:W-:-:S05]  /*3590*/  I2FP.F32.U32 R0, R0 ;  /* 0x0000000000007245 */ /* 0x000fca0000201000 */
[----:B------:R-:W-:Y:S01]  /*35a0*/  FFMA R0, R0, R13, 1.1641532182693481445e-10 ;  /* 0x2f00000000007423 */ /* 0x000fe2000000000d */
[----:B------:R-:W-:-:S03]  /*35b0*/  MOV R13, R10 ;  /* 0x0000000a000d7202 */ /* 0x000fc60000000f00 */
[----:B------:R-:W-:Y:S02]  /*35c0*/  FMUL R0, R0, 4 ;  /* 0x4080000000007820 */ /* 0x000fe40000400000 */
[----:B------:R2:W-:Y:S04]  /*35d0*/  STG.E.64 desc[UR36][R6.64], R12 ;  /* 0x0000000c06007986 */ /* 0x0005e8000c101b24 */
[----:B------:R-:W0:Y:S02]  /*35e0*/  F2I.TRUNC.NTZ R0, R0 ;  /* 0x0000000000007305 */ /* 0x000e24000020f100 */
[----:B0-----:R-:W-:Y:S02]  /*35f0*/  VIADD R11, R0, 0x1 ;  /* 0x00000001000b7836 */ /* 0x001fe40000000000 */
[----:B-1----:R-:W-:-:S03]  /*3600*/  IMAD.U32 R0, RZ, RZ, UR6 ;  /* 0x00000006ff007e24 */ /* 0x002fc6000f8e00ff */
[----:B------:R2:W-:Y:S01]  /*3610*/  STG.E desc[UR36][R8.64], R11 ;  /* 0x0000000b08007986 */ /* 0x0005e2000c101924 */
[----:B------:R-:W-:-:S05]  /*3620*/  IMAD.IADD R19, R19, 0x1, -R0 ;  /* 0x0000000113137824 */ /* 0x000fca00078e0a00 */
[----:B------:R-:W-:-:S13]  /*3630*/  ISETP.GT.AND P0, PT, R19, RZ, PT ;  /* 0x000000ff1300720c */ /* 0x000fda0003f04270 */
[----:B--2---:R-:W-:Y:S05]  /*3640*/  @P0 BRA `(.L_x_50) ;  /* 0xfffffffc00780947 */ /* 0x004fea000383ffff */
[----:B------:R-:W-:Y:S05]  /*3650*/  BSYNC.RECONVERGENT B4 ;  /* 0x0000000000047941 */ /* 0x000fea0003800200 */
.L_x_49:
[----:B------:R-:W-:Y:S02]  /*3660*/  PLOP3.LUT P0, PT, PT, PT, PT, 0x8, 0x80 ;  /* 0x000000000080781c */ /* 0x000fe40003f0e170 */
[----:B------:R-:W-:-:S13]  /*3670*/  PLOP3.LUT P2, PT, PT, PT, PT, 0x80, 0x8 ;  /* 0x000000000008781c */ /* 0x000fda0003f4f070 */
.L_x_46:
[----:B------:R-:W-:Y:S05]  /*3680*/  BSYNC.RECONVERGENT B3 ;  /* 0x0000000000037941 */ /* 0x000fea0003800200 */
.L_x_45:
[----:B------:R-:W-:Y:S01]  /*3690*/  PLOP3.LUT P1, PT, PT, PT, PT, 0x8, 0x80 ;  /* 0x000000000080781c */ /* 0x000fe20003f2e170 */
[----:B------:R-:W-:-:S12]  /*36a0*/  @P2 BRA `(.L_x_44) ;  /* 0x0000000c00ec2947 */ /* 0x000fd80003800000 */
[----:B------:R-:W-:Y:S01]  /*36b0*/  ISETP.GE.AND P2, PT, R5, 0x1, PT ;  /* 0x000000010500780c */ /* 0x000fe20003f46270 */
[----:B------:R-:W-:Y:S01]  /*36c0*/  BSSY.RECONVERGENT B3, `(.L_x_51) ;  /* 0x000000d000037945 */ /* 0x000fe20003800200 */
[----:B------:R-:W-:Y:S02]  /*36d0*/  ISETP.GT.AND P3, PT, R18, RZ, PT ;  /* 0x000000ff1200720c */ /* 0x000fe40003f64270 */
[----:B------:R-:W-:-:S09]  /*36e0*/  PLOP3.LUT P1, PT, P0, PT, PT, 0x80, 0x8 ;  /* 0x000000000008781c */ /* 0x000fd2000072f070 */
[----:B------:R-:W-:Y:S05]  /*36f0*/  @!P2 BRA `(.L_x_52) ;  /* 0x000000000024a947 */ /* 0x000fea0003800000 */
[----:B------:R-:W-:-:S07]  /*3700*/  IMAD.MOV.U32 R11, RZ, RZ, R3 ;  /* 0x000000ffff0b7224 */ /* 0x000fce00078e0003 */
.L_x_53:
[----:B0-----:R-:W-:-:S06]  /*3710*/  IMAD.WIDE.U32 R6, R5, 0x4, R26 ;  /* 0x0000000405067825 */ /* 0x001fcc00078e001a */
[----:B------:R-:W2:Y:S01]  /*3720*/  LDG.E R7, desc[UR36][R6.64] ;  /* 0x0000002406077981 */ /* 0x000ea2000c1e1900 */
[----:B------:R-:W-:Y:S01]  /*3730*/  IMAD.WIDE R8, R11, 0x4, R26 ;  /* 0x000000040b087825 */ /* 0x000fe200078e021a */
[----:B------:R-:W-:-:S03]  /*3740*/  IADD3 R5, PT, PT, R5, -R0, RZ ;  /* 0x8000000005057210 */ /* 0x000fc60007ffe0ff */
[----:B------:R-:W-:Y:S01]  /*3750*/  IMAD.IADD R11, R11, 0x1, -R0 ;  /* 0x000000010b0b7824 */ /* 0x000fe200078e0a00 */
[----:B------:R-:W-:Y:S01]  /*3760*/  ISETP.GT.AND P2, PT, R5, RZ, PT ;  /* 0x000000ff0500720c */ /* 0x000fe20003f44270 */
[----:B--2---:R0:W-:-:S12]  /*3770*/  STG.E desc[UR36][R8.64], R7 ;  /* 0x0000000708007986 */ /* 0x0041d8000c101924 */
[----:B------:R-:W-:Y:S05]  /*3780*/  @P2 BRA `(.L_x_53) ;  /* 0xfffffffc00e02947 */ /* 0x000fea000383ffff */
.L_x_52:
[----:B------:R-:W-:Y:S05]  /*3790*/  BSYNC.RECONVERGENT B3 ;  /* 0x0000000000037941 */ /* 0x000fea0003800200 */
.L_x_51:
[----:B------:R-:W-:Y:S05]  /*37a0*/  @!P3 BRA `(.L_x_44) ;  /* 0x0000000c00acb947 */ /* 0x000fea0003800000 */
[C---:B------:R-:W-:Y:S01]  /*37b0*/  ISETP.GE.U32.AND P2, PT, R18.reuse, 0x4, PT ;  /* 0x000000041200780c */ /* 0x040fe20003f46070 */
[----:B------:R-:W-:Y:S01]  /*37c0*/  BSSY.RECONVERGENT B3, `(.L_x_54) ;  /* 0x0000073000037945 */ /* 0x000fe20003800200 */
[----:B------:R-:W-:Y:S01]  /*37d0*/  LOP3.LUT R5, R18, 0x3, RZ, 0xc0, !PT ;  /* 0x0000000312057812 */ /* 0x000fe200078ec0ff */
[----:B0-----:R-:W-:Y:S01]  /*37e0*/  IMAD.MOV.U32 R7, RZ, RZ, R4 ;  /* 0x000000ffff077224 */ /* 0x001fe200078e0004 */
[----:B------:R-:W-:Y:S02]  /*37f0*/  PLOP3.LUT P1, PT, P0, PT, PT, 0x80, 0x8 ;  /* 0x000000000008781c */ /* 0x000fe4000072f070 */
[----:B------:R-:W-:-:S07]  /*3800*/  ISETP.NE.AND P3, PT, R5, RZ, PT ;  /* 0x000000ff0500720c */ /* 0x000fce0003f65270 */
[----:B------:R-:W-:Y:S06]  /*3810*/  @!P2 BRA `(.L_x_55) ;  /* 0x0000000400b4a947 */ /* 0x000fec0003800000 */
[----:B------:R-:W-:Y:S01]  /*3820*/  LOP3.LUT R6, R18, 0x7ffffffc, RZ, 0xc0, !PT ;  /* 0x7ffffffc12067812 */ /* 0x000fe200078ec0ff */
[----:B------:R-:W-:Y:S02]  /*3830*/  IMAD.MOV.U32 R9, RZ, RZ, RZ ;  /* 0x000000ffff097224 */ /* 0x000fe400078e00ff */
[----:B------:R-:W-:-:S07]  /*3840*/  IMAD.MOV.U32 R7, RZ, RZ, R4 ;  /* 0x000000ffff077224 */ /* 0x000fce00078e0004 */
.L_x_56:
[----:B0-----:R-:W0:Y:S02]  /*3850*/  LDC.64 R24, c[0x0][0x3b0] ;  /* 0x0000ec00ff187b82 */ /* 0x001e240000000a00 */
[----:B0-----:R-:W2:Y:S04]  /*3860*/  LDG.E.64 R18, desc[UR36][R24.64] ;  /* 0x0000002418127981 */ /* 0x001ea8000c1e1b00 */
[----:B------:R-:W3:Y:S04]  /*3870*/  LDG.E.64 R10, desc[UR36][R24.64+0x10] ;  /* 0x00001024180a7981 */ /* 0x000ee8000c1e1b00 */
[----:B------:R-:W4:Y:S01]  /*3880*/  LDG.E.64 R12, desc[UR36][R24.64+0x8] ;  /* 0x00000824180c7981 */ /* 0x000f22000c1e1b00 */
[----:B------:R-:W-:Y:S01]  /*3890*/  IMAD.WIDE R28, R7, 0x4, R26 ;  /* 0x00000004071c7825 */ /* 0x000fe200078e021a */
[----:B--2---:R-:W-:-:S03]  /*38a0*/  SHF.R.U32.HI R8, RZ, 0x2, R19 ;  /* 0x00000002ff087819 */ /* 0x004fc60000011613 */
[----:B------:R-:W-:Y:S01]  /*38b0*/  VIADD R18, R18, 0x587c5 ;  /* 0x000587c512127836 */ /* 0x000fe20000000000 */
[----:B------:R-:W-:Y:S02]  /*38c0*/  LOP3.LUT R8, R8, R19, RZ, 0x3c, !PT ;  /* 0x0000001308087212 */ /* 0x000fe400078e3cff */
[----:B---3--:R-:W-:Y:S01]  /*38d0*/  SHF.L.U32 R15, R11, 0x4, RZ ;  /* 0x000000040b0f7819 */ /* 0x008fe200000006ff */
[----:B----4-:R-:W-:Y:S02]  /*38e0*/  IMAD.MOV.U32 R16, RZ, RZ, R13 ;  /* 0x000000ffff107224 */ /* 0x010fe400078e000d */
[----:B------:R-:W-:Y:S02]  /*38f0*/  IMAD.SHL.U32 R14, R8, 0x2, RZ ;  /* 0x00000002080e7824 */ /* 0x000fe400078e00ff */
[----:B------:R-:W-:-:S03]  /*3900*/  IMAD.MOV.U32 R19, RZ, RZ, R12 ;  /* 0x000000ffff137224 */ /* 0x000fc600078e000c */
[----:B------:R-:W-:Y:S01]  /*3910*/  LOP3.LUT R14, R8, R14, R15, 0x96, !PT ;  /* 0x0000000e080e7212 */ /* 0x000fe200078e960f */
[----:B------:R-:W-:Y:S01]  /*3920*/  IMAD.MOV.U32 R8, RZ, RZ, 0x2f800000 ;  /* 0x2f800000ff087424 */ /* 0x000fe200078e00ff */
[----:B------:R-:W-:Y:S02]  /*3930*/  STG.E.64 desc[UR36][R24.64], R18 ;  /* 0x0000001218007986 */ /* 0x000fe4000c101b24 */
[----:B------:R-:W-:-:S05]  /*3940*/  LOP3.LUT R15, R14, R11, RZ, 0x3c, !PT ;  /* 0x0000000b0e0f7212 */ /* 0x000fca00078e3cff */
        /* <DEDUP_REMOVED lines=17> */
[----:B------:R-:W-:Y:S02]  /*3a60*/  LOP3.LUT R21, R14, R21, RZ, 0x3c, !PT ;  /* 0x000000150e157212 */ /* 0x000fe400078e3cff */
[----:B---3--:R-:W-:Y:S01]  /*3a70*/  SHF.L.U32 R14, R11, 0x4, RZ ;  /* 0x000000040b0e7819 */ /* 0x008fe200000006ff */
[----:B----4-:R-:W-:Y:S02]  /*3a80*/  IMAD.MOV.U32 R16, RZ, RZ, R13 ;  /* 0x000000ffff107224 */ /* 0x010fe400078e000d */
[----:B------:R-:W-:-:S05]  /*3a90*/  IMAD.SHL.U32 R15, R21, 0x2, RZ ;  /* 0x00000002150f7824 */ /* 0x000fca00078e00ff */
[----:B------:R-:W-:Y:S01]  /*3aa0*/  LOP3.LUT R14, R21, R15, R14, 0x96, !PT ;  /* 0x0000000f150e7212 */ /* 0x000fe200078e960e */
[----:B------:R-:W-:-:S03]  /*3ab0*/  IMAD.MOV.U32 R21, RZ, RZ, R12 ;  /* 0x000000ffff157224 */ /* 0x000fc600078e000c */
[----:B------:R-:W-:Y:S02]  /*3ac0*/  LOP3.LUT R15, R14, R11, RZ, 0x3c, !PT ;  /* 0x0000000b0e0f7212 */ /* 0x000fe400078e3cff */
[----:B------:R-:W-:Y:S03]  /*3ad0*/  STG.E.64 desc[UR36][R24.64], R20 ;  /* 0x0000001418007986 */ /* 0x000fe6000c101b24 */
[----:B------:R-:W-:-:S05]  /*3ae0*/  IMAD.IADD R14, R15, 0x1, R20 ;  /* 0x000000010f0e7824 */ /* 0x000fca00078e0214 */
[----:B------:R-:W-:Y:S02]  /*3af0*/  I2FP.F32.U32 R17, R14 ;  /* 0x0000000e00117245 */ /* 0x000fe40000201000 */
[----:B------:R-:W-:-:S03]  /*3b00*/  MOV R14, R11 ;  /* 0x0000000b000e7202 */ /* 0x000fc60000000f00 */
[----:B------:R-:W-:Y:S02]  /*3b10*/  FFMA R17, R17, R8, 1.1641532182693481445e-10 ;  /* 0x2f00000011117423 */ /* 0x000fe40000000008 */
[----:B------:R-:W-:Y:S02]  /*3b20*/  STG.E.64 desc[UR36][R24.64+0x10], R14 ;  /* 0x0000100e18007986 */ /* 0x000fe4000c101b24 */
        /* <DEDUP_REMOVED lines=13> */
[----:B---3--:R-:W-:-:S03]  /*3c00*/  IMAD.SHL.U32 R14, R11, 0x10, RZ ;  /* 0x000000100b0e7824 */ /* 0x008fc600078e00ff */
[C---:B------:R-:W-:Y:S02]  /*3c10*/  SHF.L.U32 R15, R19.reuse, 0x1, RZ ;  /* 0x00000001130f7819 */ /* 0x040fe400000006ff */
[----:B----4-:R-:W-:Y:S02]  /*3c20*/  MOV R16, R13 ;  /* 0x0000000d00107202 */ /* 0x010fe40000000f00 */
        /* <DEDUP_REMOVED lines=18> */
[----:B0-----:R-:W-:-:S04]  /*3d50*/  IMAD.WIDE.U32 R28, R0, 0x4, R28 ;  /* 0x00000004001c7825 */ /* 0x001fc800078e001c */
[----:B------:R-:W-:Y:S02]  /*3d60*/  VIADD R9, R9, 0x4 ;  /* 0x0000000409097836 */ /* 0x000fe40000000000 */
[----:B------:R-:W-:-:S03]  /*3d70*/  IMAD R7, R0, 0x4, R7 ;  /* 0x0000000400077824 */ /* 0x000fc600078e0207 */
[----:B------:R-:W-:Y:S02]  /*3d80*/  ISETP.NE.AND P2, PT, R9, R6, PT ;  /* 0x000000060900720c */ /* 0x000fe40003f45270 */
[----:B--2---:R-:W-:Y:S02]  /*3d90*/  SHF.R.U32.HI R14, RZ, 0x2, R13 ;  /* 0x00000002ff0e7819 */ /* 0x004fe4000001160d */
[----:B------:R-:W-:Y:S02]  /*3da0*/  IADD3 R12, PT, PT, R12, 0x587c5, RZ ;  /* 0x000587c50c0c7810 */ /* 0x000fe40007ffe0ff */
[----:B------:R-:W-:Y:S01]  /*3db0*/  LOP3.LUT R13, R14, R13, RZ, 0x3c, !PT ;  /* 0x0000000d0e0d7212 */ /* 0x000fe200078e3cff */
[----:B---3--:R-:W-:Y:S02]  /*3dc0*/  IMAD.SHL.U32 R14, R11, 0x10, RZ ;  /* 0x000000100b0e7824 */ /* 0x008fe400078e00ff */
[----:B------:R-:W-:Y:S02]  /*3dd0*/  IMAD.MOV.U32 R17, RZ, RZ, R10 ;  /* 0x000000ffff117224 */ /* 0x000fe400078e000a */
[----:B------:R-:W-:-:S02]  /*3de0*/  IMAD.SHL.U32 R15, R13, 0x2, RZ ;  /* 0x000000020d0f7824 */ /* 0x000fc400078e00ff */
[----:B----4-:R-:W-:-:S03]  /*3df0*/  IMAD.MOV.U32 R16, RZ, RZ, R21 ;  /* 0x000000ffff107224 */ /* 0x010fc600078e0015 */
[----:B------:R-:W-:Y:S02]  /*3e00*/  LOP3.LUT R14, R13, R15, R14, 0x96, !PT ;  /* 0x0000000f0d0e7212 */ /* 0x000fe400078e960e */
[----:B------:R0:W-:Y:S02]  /*3e10*/  STG.E.64 desc[UR36][R24.64+0x8], R16 ;  /* 0x0000081018007986 */ /* 0x0001e4000c101b24 */
[----:B------:R-:W-:Y:S01]  /*3e20*/  LOP3.LUT R15, R14, R11, RZ, 0x3c, !PT ;  /* 0x0000000b0e0f7212 */ /* 0x000fe200078e3cff */
[----:B------:R-:W-:-:S04]  /*3e30*/  IMAD.MOV.U32 R14, RZ, RZ, R11 ;  /* 0x000000ffff0e7224 */ /* 0x000fc800078e000b */
[----:B------:R-:W-:Y:S01]  /*3e40*/  IMAD.IADD R13, R15, 0x1, R12 ;  /* 0x000000010f0d7824 */ /* 0x000fe200078e020c */
[----:B------:R0:W-:Y:S04]  /*3e50*/  STG.E.64 desc[UR36][R24.64+0x10], R14 ;  /* 0x0000100e18007986 */ /* 0x0001e8000c101b24 */
[----:B------:R-:W-:-:S05]  /*3e60*/  I2FP.F32.U32 R13, R13 ;  /* 0x0000000d000d7245 */ /* 0x000fca0000201000 */
[----:B------:R-:W-:-:S04]  /*3e70*/  FFMA R13, R13, R8, 1.1641532182693481445e-10 ;  /* 0x2f0000000d0d7423 */ /* 0x000fc80000000008 */
[----:B------:R-:W-:Y:S01]  /*3e80*/  FMUL R8, R13, 4 ;  /* 0x408000000d087820 */ /* 0x000fe20000400000 */
[----:B------:R-:W-:-:S05]  /*3e90*/  MOV R13, R20 ;  /* 0x00000014000d7202 */ /* 0x000fca0000000f00 */
[----:B------:R-:W1:Y:S01]  /*3ea0*/  F2I.TRUNC.NTZ R8, R8 ;  /* 0x0000000800087305 */ /* 0x000e62000020f100 */
[----:B------:R0:W-:Y:S01]  /*3eb0*/  STG.E.64 desc[UR36][R24.64], R12 ;  /* 0x0000000c18007986 */ /* 0x0001e2000c101b24 */
[----:B-1----:R-:W-:-:S05]  /*3ec0*/  VIADD R11, R8, 0x1 ;  /* 0x00000001080b7836 */ /* 0x002fca0000000000 */
[----:B------:R0:W-:Y:S01]  /*3ed0*/  STG.E desc[UR36][R28.64], R11 ;  /* 0x0000000b1c007986 */ /* 0x0001e2000c101924 */
[----:B------:R-:W-:Y:S05]  /*3ee0*/  @P2 BRA `(.L_x_56) ;  /* 0xfffffff800582947 */ /* 0x000fea000383ffff */
.L_x_55:
[----:B------:R-:W-:Y:S05]  /*3ef0*/  BSYNC.RECONVERGENT B3 ;  /* 0x0000000000037941 */ /* 0x000fea0003800200 */
.L_x_54:
        /* <DEDUP_REMOVED lines=11> */
[----:B------:R-:W-:Y:S01]  /*3fb0*/  IMAD.MOV.U32 R19, RZ, RZ, R10 ;  /* 0x000000ffff137224 */ /* 0x000fe200078e000a */
[C---:B------:R-:W-:Y:S01]  /*3fc0*/  SHF.L.U32 R16, R6.reuse, 0x1, RZ ;  /* 0x0000000106107819 */ /* 0x040fe200000006ff */
[----:B----4-:R-:W-:Y:S02]  /*3fd0*/  IMAD.MOV.U32 R18, RZ, RZ, R13 ;  /* 0x000000ffff127224 */ /* 0x010fe400078e000d */
[----:B------:R-:W-:Y:S01]  /*3fe0*/  IMAD.MOV.U32 R7, RZ, RZ, R12 ;  /* 0x000000ffff077224 */ /* 0x000fe200078e000c */
[----:B------:R-:W-:Y:S01]  /*3ff0*/  LOP3.LUT R16, R6, R16, R15, 0x96, !PT ;  /* 0x0000001006107212 */ /* 0x000fe200078e960f */
[----:B------:R-:W-:Y:S01]  /*4000*/  VIADD R6, R14, 0x587c5 ;  /* 0x000587c50e067836 */ /* 0x000fe20000000000 */
[----:B------:R1:W-:Y:S02]  /*4010*/  STG.E.64 desc[UR36][R8.64+0x8], R18 ;  /* 0x0000081208007986 */ /* 0x0003e4000c101b24 */
[----:B------:R-:W-:Y:S01]  /*4020*/  LOP3.LUT R15, R16, R11, RZ, 0x3c, !PT ;  /* 0x0000000b100f7212 */ /* 0x000fe200078e3cff */
[----:B------:R-:W-:Y:S01]  /*4030*/  IMAD.MOV.U32 R16, RZ, RZ, 0x2f800000 ;  /* 0x2f800000ff107424 */ /* 0x000fe200078e00ff */
[----:B------:R1:W-:Y:S03]  /*4040*/  STG.E.64 desc[UR36][R8.64], R6 ;  /* 0x0000000608007986 */ /* 0x0003e6000c101b24 */
[----:B------:R-:W-:-:S05]  /*4050*/  IMAD.IADD R14, R15, 0x1, R6 ;  /* 0x000000010f0e7824 */ /* 0x000fca00078e0206 */
[----:B------:R-:W-:Y:S02]  /*4060*/  I2FP.F32.U32 R17, R14 ;  /* 0x0000000e00117245 */ /* 0x000fe40000201000 */
[----:B------:R-:W-:-:S03]  /*4070*/  MOV R14, R11 ;  /* 0x0000000b000e7202 */ /* 0x000fc60000000f00 */
[----:B------:R-:W-:Y:S02]  /*4080*/  FFMA R17, R17, R16, 1.1641532182693481445e-10 ;  /* 0x2f00000011117423 */ /* 0x000fe40000000010 */
[----:B------:R1:W-:Y:S02]  /*4090*/  STG.E.64 desc[UR36][R8.64+0x10], R14 ;  /* 0x0000100e08007986 */ /* 0x0003e4000c101b24 */
[----:B------:R-:W-:-:S06]  /*40a0*/  FMUL R17, R17, 4 ;  /* 0x4080000011117820 */ /* 0x000fcc0000400000 */
[----:B------:R-:W0:Y:S02]  /*40b0*/  F2I.TRUNC.NTZ R17, R17 ;  /* 0x0000001100117305 */ /* 0x000e24000020f100 */
[----:B0-----:R-:W-:-:S05]  /*40c0*/  VIADD R11, R17, 0x1 ;  /* 0x00000001110b7836 */ /* 0x001fca0000000000 */
[----:B------:R1:W-:Y:S01]  /*40d0*/  STG.E desc[UR36][R26.64], R11 ;  /* 0x0000000b1a007986 */ /* 0x0003e2000c101924 */
[----:B------:R-:W-:Y:S05]  /*40e0*/  @!P2 BRA `(.L_x_44) ;  /* 0x00000004005ca947 */ /* 0x000fea0003800000 */
[----:B------:R-:W2:Y:S04]  /*40f0*/  LDG.E.64 R12, desc[UR36][R8.64] ;  /* 0x00000024080c7981 */ /* 0x000ea8000c1e1b00 */
[----:B-1----:R-:W3:Y:S04]  /*4100*/  LDG.E.64 R6, desc[UR36][R8.64+0x10] ;  /* 0x0000102408067981 */ /* 0x002ee8000c1e1b00 */
[----:B------:R-:W4:Y:S01]  /*4110*/  LDG.E.64 R10, desc[UR36][R8.64+0x8] ;  /* 0x00000824080a7981 */ /* 0x000f22000c1e1b00 */
[----:B------:R-:W-:Y:S01]  /*4120*/  IMAD.WIDE.U32 R26, R0, 0x4, R26 ;  /* 0x00000004001a7825 */ /* 0x000fe200078e001a */
[----:B------:R-:W-:-:S02]  /*4130*/  ISETP.NE.AND P2, PT, R5, 0x2, PT ;  /* 0x000000020500780c */ /* 0x000fc40003f45270 */
[----:B------:R-:W-:Y:S02]  /*4140*/  PLOP3.LUT P1, PT, P0, PT, PT, 0x80, 0x8 ;  /* 0x000000000008781c */ /* 0x000fe4000072f070 */
[----:B--2---:R-:W-:Y:S01]  /*4150*/  SHF.R.U32.HI R14, RZ, 0x2, R13 ;  /* 0x00000002ff0e7819 */ /* 0x004fe2000001160d */
[----:B------:R-:W-:-:S03]  /*4160*/  VIADD R12, R12, 0x587c5 ;  /* 0x000587c50c0c7836 */ /* 0x000fc60000000000 */
        /* <DEDUP_REMOVED lines=15> */
[----:B------:R-:W0:Y:S01]  /*4260*/  F2I.TRUNC.NTZ R17, R17 ;  /* 0x0000001100117305 */ /* 0x000e22000020f100 */
[----:B------:R2:W-:Y:S01]  /*4270*/  STG.E.64 desc[UR36][R8.64], R12 ;  /* 0x0000000c08007986 */ /* 0x0005e2000c101b24 */
[----:B0-----:R-:W-:-:S05]  /*4280*/  VIADD R7, R17, 0x1 ;  /* 0x0000000111077836 */ /* 0x001fca0000000000 */
[----:B------:R2:W-:Y:S01]  /*4290*/  STG.E desc[UR36][R26.64], R7 ;  /* 0x000000071a007986 */ /* 0x0005e2000c101924 */
[----:B------:R-:W-:Y:S05]  /*42a0*/  @!P2 BRA `(.L_x_44) ;  /* 0x0000000000eca947 */ /* 0x000fea0003800000 */
[----:B--2---:R-:W2:Y:S04]  /*42b0*/  LDG.E.64 R12, desc[UR36][R8.64] ;  /* 0x00000024080c7981 */ /* 0x004ea8000c1e1b00 */
[----:B------:R-:W3:Y:S04]  /*42c0*/  LDG.E.64 R6, desc[UR36][R8.64+0x10] ;  /* 0x0000102408067981 */ /* 0x000ee8000c1e1b00 */
[----:B------:R-:W4:Y:S01]  /*42d0*/  LDG.E.64 R10, desc[UR36][R8.64+0x8] ;  /* 0x00000824080a7981 */ /* 0x000f22000c1e1b00 */
[----:B------:R-:W-:Y:S01]  /*42e0*/  IMAD.WIDE.U32 R26, R0, 0x4, R26 ;  /* 0x00000004001a7825 */ /* 0x000fe200078e001a */
[----:B------:R-:W-:-:S02]  /*42f0*/  PLOP3.LUT P1, PT, P0, PT, PT, 0x80, 0x8 ;  /* 0x000000000008781c */ /* 0x000fc4000072f070 */
[----:B--2---:R-:W-:Y:S02]  /*4300*/  SHF.R.U32.HI R14, RZ, 0x2, R13 ;  /* 0x00000002ff0e7819 */ /* 0x004fe4000001160d */
[----:B------:R-:W-:Y:S02]  /*4310*/  IADD3 R12, PT, PT, R12, 0x587c5, RZ ;  /* 0x000587c50c0c7810 */ /* 0x000fe40007ffe0ff */
[----:B------:R-:W-:Y:S01]  /*4320*/  LOP3.LUT R14, R14, R13, RZ, 0x3c, !PT ;  /* 0x0000000d0e0e7212 */ /* 0x000fe200078e3cff */
[----:B---3--:R-:W-:Y:S02]  /*4330*/  IMAD.SHL.U32 R5, R7, 0x10, RZ ;  /* 0x0000001007057824 */ /* 0x008fe400078e00ff */
[----:B------:R-:W-:Y:S02]  /*4340*/  IMAD.MOV.U32 R17, RZ, RZ, R6 ;  /* 0x000000ffff117224 */ /* 0x000fe400078e0006 */
[----:B------:R-:W-:-:S05]  /*4350*/  IMAD.SHL.U32 R13, R14, 0x2, RZ ;  /* 0x000000020e0d7824 */ /* 0x000fca00078e00ff */
[----:B------:R-:W-:Y:S02]  /*4360*/  LOP3.LUT R14, R14, R13, R5, 0x96, !PT ;  /* 0x0000000d0e0e7212 */ /* 0x000fe400078e9605 */
[----:B----4-:R-:W-:Y:S02]  /*4370*/  MOV R13, R10 ;  /* 0x0000000a000d7202 */ /* 0x010fe40000000f00 */
[----:B------:R-:W-:Y:S01]  /*4380*/  LOP3.LUT R15, R14, R7, RZ, 0x3c, !PT ;  /* 0x000000070e0f7212 */ /* 0x000fe200078e3cff */
[----:B------:R-:W-:Y:S02]  /*4390*/  IMAD.MOV.U32 R14, RZ, RZ, R7 ;  /* 0x000000ffff0e7224 */ /* 0x000fe400078e0007 */
        /* <DEDUP_REMOVED lines=10> */
[----:B------:R3:W-:Y:S01]  /*4440*/  STG.E desc[UR36][R26.64], R7 ;  /* 0x000000071a007986 */ /* 0x0007e2000c101924 */
[----:B------:R-:W-:Y:S05]  /*4450*/  BRA `(.L_x_44) ;  /* 0x0000000000807947 */ /* 0x000fea0003800000 */
.L_x_43:
        /* <DEDUP_REMOVED lines=18> */
[----:B------:R-:W-:Y:S01]  /*4580*/  MOV R15, R10 ;  /* 0x0000000a000f7202 */ /* 0x000fe20000000f00 */
[----:B------:R0:W-:Y:S01]  /*4590*/  STG.E.64 desc[UR36][R8.64+0x8], R18 ;  /* 0x0000081208007986 */ /* 0x0001e2000c101b24 */
[----:B------:R-:W-:Y:S01]  /*45a0*/  LOP3.LUT R17, R16, R13, RZ, 0x3c, !PT ;  /* 0x0000000d10117212 */ /* 0x000fe200078e3cff */
[----:B------:R-:W-:Y:S02]  /*45b0*/  IMAD.MOV.U32 R16, RZ, RZ, 0x2f800000 ;  /* 0x2f800000ff107424 */ /* 0x000fe400078e00ff */
[----:B------:R0:W-:Y:S01]  /*45c0*/  STG.E.64 desc[UR36][R8.64], R14 ;  /* 0x0000000e08007986 */ /* 0x0001e2000c101b24 */
[----:B------:R-:W-:-:S04]  /*45d0*/  IADD3 R5, PT, PT, R17, R14, RZ ;  /* 0x0000000e11057210 */ /* 0x000fc80007ffe0ff */
[----:B------:R-:W-:-:S05]  /*45e0*/  I2FP.F32.U32 R5, R5 ;  /* 0x0000000500057245 */ /* 0x000fca0000201000 */
[----:B------:R-:W-:Y:S01]  /*45f0*/  FFMA R5, R5, R16, 1.1641532182693481445e-10 ;  /* 0x2f00000005057423 */ /* 0x000fe20000000010 */
[----:B------:R-:W-:-:S03]  /*4600*/  IMAD.MOV.U32 R16, RZ, RZ, R13 ;  /* 0x000000ffff107224 */ /* 0x000fc600078e000d */
[----:B------:R-:W-:Y:S02]  /*4610*/  FMUL R5, R5, 4 ;  /* 0x4080000005057820 */ /* 0x000fe40000400000 */
[----:B------:R0:W-:Y:S04]  /*4620*/  STG.E.64 desc[UR36][R8.64+0x10], R16 ;  /* 0x0000101008007986 */ /* 0x0001e8000c101b24 */
[----:B------:R-:W1:Y:S02]  /*4630*/  F2I.TRUNC.NTZ R5, R5 ;  /* 0x0000000500057305 */ /* 0x000e64000020f100 */
[----:B-1----:R-:W-:-:S05]  /*4640*/  VIADD R11, R5, 0x1 ;  /* 0x00000001050b7836 */ /* 0x002fca0000000000 */
[----:B------:R0:W-:Y:S02]  /*4650*/  STG.E desc[UR36][R6.64], R11 ;  /* 0x0000000b06007986 */ /* 0x0001e4000c101924 */
.L_x_44:
[----:B------:R-:W-:Y:S05]  /*4660*/  BSYNC.RECONVERGENT B0 ;  /* 0x0000000000007941 */ /* 0x000fea0003800200 */
.L_x_42:
[----:B------:R-:W-:-:S05]  /*4670*/  IMAD.IADD R3, R3, 0x1, -R0 ;  /* 0x0000000103037824 */ /* 0x000fca00078e0a00 */
[----:B------:R-:W-:-:S13]  /*4680*/  ISETP.GT.AND P0, PT, R3, RZ, PT ;  /* 0x000000ff0300720c */ /* 0x000fda0003f04270 */
[----:B------:R-:W-:Y:S05]  /*4690*/  @P1 BRA P0, `(.L_x_57) ;  /* 0xffffffe800b41947 */ /* 0x000fea000003ffff */
.L_x_41:
[----:B------:R-:W-:Y:S05]  /*46a0*/  BSYNC.RECONVERGENT B1 ;  /* 0x0000000000017941 */ /* 0x000fea0003800200 */
.L_x_40:
[----:B------:R-:W-:Y:S05]  /*46b0*/  BRA `(.L_x_58) ;  /* 0x0000000000707947 */ /* 0x000fea0003800000 */
.L_x_39:
[----:B0-----:R-:W0:Y:S08]  /*46c0*/  LDC.64 R4, c[0x0][0x3b0] ;  /* 0x0000ec00ff047b82 */ /* 0x001e300000000a00 */
[----:B------:R-:W1:Y:S01]  /*46d0*/  LDC.64 R14, c[0x0][0x380] ;  /* 0x0000e000ff0e7b82 */ /* 0x000e620000000a00 */
[----:B0-----:R-:W2:Y:S04]  /*46e0*/  LDG.E.64 R10, desc[UR36][R4.64] ;  /* 0x00000024040a7981 */ /* 0x001ea8000c1e1b00 */
[----:B------:R-:W3:Y:S04]  /*46f0*/  LDG.E.64 R8, desc[UR36][R4.64+0x10] ;  /* 0x0000102404087981 */ /* 0x000ee8000c1e1b00 */
[----:B------:R-:W4:Y:S01]  /*4700*/  LDG.E.64 R6, desc[UR36][R4.64+0x8] ;  /* 0x0000082404067981 */ /* 0x000f22000c1e1b00 */
[----:B-1----:R-:W-:Y:S01]  /*4710*/  IMAD.WIDE R14, R3, 0x4, R14 ;  /* 0x00000004030e7825 */ /* 0x002fe200078e020e */
[----:B--2---:R-:W-:-:S02]  /*4720*/  SHF.R.U32.HI R12, RZ, 0x2, R11 ;  /* 0x00000002ff0c7819 */ /* 0x004fc4000001160b */
[----:B------:R-:W-:Y:S02]  /*4730*/  IADD3 R10, PT, PT, R10, 0x587c5, RZ ;  /* 0x000587c50a0a7810 */ /* 0x000fe40007ffe0ff */
[----:B------:R-:W-:Y:S01]  /*4740*/  LOP3.LUT R12, R12, R11, RZ, 0x3c, !PT ;  /* 0x0000000b0c0c7212 */ /* 0x000fe200078e3cff */
[----:B---3--:R-:W-:Y:S02]  /*4750*/  IMAD.SHL.U32 R11, R9, 0x10, RZ ;  /* 0x00000010090b7824 */ /* 0x008fe400078e00ff */
[----:B------:R-:W-:Y:S01]  /*4760*/  IMAD.MOV.U32 R19, RZ, RZ, R8 ;  /* 0x000000ffff137224 */ /* 0x000fe200078e0008 */
[----:B----4-:R-:W-:Y:S01]  /*4770*/  MOV R18, R7 ;  /* 0x0000000700127202 */ /* 0x010fe20000000f00 */
[----:B------:R-:W-:-:S04]  /*4780*/  IMAD.SHL.U32 R13, R12, 0x2, RZ ;  /* 0x000000020c0d7824 */ /* 0x000fc800078e00ff */
[----:B------:R0:W-:Y:S01]  /*4790*/  STG.E.64 desc[UR36][R4.64+0x8], R18 ;  /* 0x0000081204007986 */ /* 0x0001e2000c101b24 */
[----:B------:R-:W-:-:S04]  /*47a0*/  LOP3.LUT R12, R12, R13, R11, 0x96, !PT ;  /* 0x0000000d0c0c7212 */ /* 0x000fc800078e960b */
[----:B------:R-:W-:Y:S01]  /*47b0*/  LOP3.LUT R13, R12, R9, RZ, 0x3c, !PT ;  /* 0x000000090c0d7212 */ /* 0x000fe200078e3cff */
[----:B------:R-:W-:-:S04]  /*47c0*/  IMAD.MOV.U32 R12, RZ, RZ, 0x2f800000 ;  /* 0x2f800000ff0c7424 */ /* 0x000fc800078e00ff */
[----:B------:R-:W-:-:S05]  /*47d0*/  IMAD.IADD R11, R13, 0x1, R10 ;  /* 0x000000010d0b7824 */ /* 0x000fca00078e020a */
[----:B------:R-:W-:-:S05]  /*47e0*/  I2FP.F32.U32 R11, R11 ;  /* 0x0000000b000b7245 */ /* 0x000fca0000201000 */
[----:B------:R-:W-:Y:S01]  /*47f0*/  FFMA R11, R11, R12, 1.1641532182693481445e-10 ;  /* 0x2f0000000b0b7423 */ /* 0x000fe2000000000c */
[----:B------:R-:W-:-:S03]  /*4800*/  IMAD.MOV.U32 R12, RZ, RZ, R9 ;  /* 0x000000ffff0c7224 */ /* 0x000fc600078e0009 */
[----:B------:R-:W-:Y:S01]  /*4810*/  FMUL R16, R11, 4 ;  /* 0x408000000b107820 */ /* 0x000fe20000400000 */
[----:B------:R-:W-:Y:S01]  /*4820*/  IMAD.MOV.U32 R11, RZ, RZ, R6 ;  /* 0x000000ffff0b7224 */ /* 0x000fe200078e0006 */
[----:B------:R0:W-:Y:S04]  /*4830*/  STG.E.64 desc[UR36][R4.64+0x10], R12 ;  /* 0x0000100c04007986 */ /* 0x0001e8000c101b24 */
[----:B------:R-:W1:Y:S01]  /*4840*/  F2I.TRUNC.NTZ R16, R16 ;  /* 0x0000001000107305 */ /* 0x000e62000020f100 */
[----:B------:R0:W-:Y:S01]  /*4850*/  STG.E.64 desc[UR36][R4.64], R10 ;  /* 0x0000000a04007986 */ /* 0x0001e2000c101b24 */
[----:B-1----:R-:W-:-:S05]  /*4860*/  VIADD R3, R16, 0x1 ;  /* 0x0000000110037836 */ /* 0x002fca0000000000 */
[----:B------:R0:W-:Y:S02]  /*4870*/  STG.E desc[UR36][R14.64], R3 ;  /* 0x000000030e007986 */ /* 0x0001e4000c101924 */
.L_x_58:
[----:B------:R-:W-:Y:S05]  /*4880*/  BSYNC.RECONVERGENT B2 ;  /* 0x0000000000027941 */ /* 0x000fea0003800200 */
.L_x_38:
[----:B------:R-:W-:-:S13]  /*4890*/  ISETP.NE.AND P0, PT, R23, R0, PT ;  /* 0x000000001700720c */ /* 0x000fda0003f05270 */
[----:B------:R-:W-:Y:S05]  /*48a0*/  @!P0 EXIT ;  /* 0x000000000000894d */ /* 0x000fea0003800000 */
[----:B------:R-:W-:Y:S01]  /*48b0*/  VIADD R23, R23, 0x1 ;  /* 0x0000000117177836 */ /* 0x000fe20000000000 */
[----:B------:R-:W-:Y:S06]  /*48c0*/  BRA `(.L_x_59) ;  /* 0xffffffe800007947 */ /* 0x000fec000383ffff */
.L_x_60:
        /* <DEDUP_REMOVED lines=11> */
.L_x_676:


//--------------------- .text._Z21comprobarRompecabezasPiiiiiiS_iP17curandStateXORWOW --------------------------
	.section	.text._Z21comprobarRompecabezasPiiiiiiS_iP17curandStateXORWOW,"ax",@progbits
	.align	128
        .global         _Z21comprobarRompecabezasPiiiiiiS_iP17curandStateXORWOW
        .type           _Z21comprobarRompecabezasPiiiiiiS_iP17curandStateXORWOW,@function
        .size           _Z21comprobarRompecabezasPiiiiiiS_iP17curandStateXORWOW,(.L_x_677 - _Z21comprobarRompecabezasPiiiiiiS_iP17curandStateXORWOW)
        .other          _Z21comprobarRompecabezasPiiiiiiS_iP17curandStateXORWOW,@"STO_CUDA_ENTRY STV_DEFAULT"
_Z21comprobarRompecabezasPiiiiiiS_iP17curandStateXORWOW:
.text._Z21comprobarRompecabezasPiiiiiiS_iP17curandStateXORWOW:
[----:B------:R-:W-:Y:S01]  /*0000*/  LDC R1, c[0x0][0x37c] ;  /* 0x0000df00ff017b82 */ /* 0x000fe20000000800 */
[----:B------:R-:W0:Y:S07]  /*0010*/  S2R R13, SR_TID.X ;  /* 0x00000000000d7919 */ /* 0x000e2e0000002100 */
[----:B------:R-:W1:Y:S01]  /*0020*/  LDC.64 R2, c[0x0][0x3b0] ;  /* 0x0000ec00ff027b82 */ /* 0x000e620000000a00 */
[----:B------:R-:W0:Y:S01]  /*0030*/  LDCU UR4, c[0x0][0x360] ;  /* 0x00006c00ff0477ac */ /* 0x000e220008000800 */
[----:B------:R-:W-:Y:S01]  /*0040*/  HFMA2 R9, -RZ, RZ, -38016, 0.02740478515625 ;  /* 0xf8a42704ff097431 */ /* 0x000fe200000001ff */
[----:B------:R-:W0:Y:S01]  /*0050*/  S2R R0, SR_CTAID.X ;  /* 0x0000000000007919 */ /* 0x000e220000002500 */
[----:B------:R-:W-:Y:S01]  /*0060*/  IMAD.MOV.U32 R6, RZ, RZ, 0x3198c20f ;  /* 0x3198c20fff067424 */ /* 0x000fe200078e00ff */
[----:B------:R-:W2:Y:S01]  /*0070*/  LDCU UR5, c[0x0][0x364] ;  /* 0x00006c80ff0577ac */ /* 0x000ea20008000800 */
[----:B------:R-:W-:Y:S01]  /*0080*/  IMAD.MOV.U32 R7, RZ, RZ, 0x5efdb30c ;  /* 0x5efdb30cff077424 */ /* 0x000fe200078e00ff */
[----:B------:R-:W2:Y:S01]  /*0090*/  S2R R4, SR_TID.Y ;  /* 0x0000000000047919 */ /* 0x000ea20000002200 */
[----:B------:R-:W-:Y:S01]  /*00a0*/  IMAD.MOV.U32 R8, RZ, RZ, 0x423bb012 ;  /* 0x423bb012ff087424 */ /* 0x000fe200078e00ff */
[----:B------:R-:W1:Y:S01]  /*00b0*/  LDCU.64 UR8, c[0x0][0x358] ;  /* 0x00006b00ff0877ac */ /* 0x000e620008000a00 */
[----:B------:R-:W-:Y:S01]  /*00c0*/  IMAD.MOV.U32 R10, RZ, RZ, -0x23270784 ;  /* 0xdcd8f87cff0a7424 */ /* 0x000fe200078e00ff */
[----:B------:R-:W2:Y:S01]  /*00d0*/  S2R R5, SR_CTAID.Y ;  /* 0x0000000000057919 */ /* 0x000ea20000002600 */
[----:B------:R-:W-:Y:S01]  /*00e0*/  IMAD.MOV.U32 R11, RZ, RZ, 0x57fa2510 ;  /* 0x57fa2510ff0b7424 */ /* 0x000fe200078e00ff */
[----:B------:R-:W3:Y:S01]  /*00f0*/  LDCU UR6, c[0x0][0x388] ;  /* 0x00007100ff0677ac */ /* 0x000ee20008000800 */
[----:B------:R-:W-:Y:S01]  /*0100*/  BSSY.RECONVERGENT B0, `(.L_x_61) ;  /* 0x00000dc000007945 */ /* 0x000fe20003800200 */
[----:B-1----:R1:W-:Y:S04]  /*0110*/  STG.E.64 desc[UR8][R2.64], R6 ;  /* 0x0000000602007986 */ /* 0x0023e8000c101b08 */
[----:B------:R1:W-:Y:S01]  /*0120*/  STG.E.64 desc[UR8][R2.64+0x8], R8 ;  /* 0x0000080802007986 */ /* 0x0003e2000c101b08 */
[----:B0-----:R-:W-:-:S03]  /*0130*/  IMAD R13, R0, UR4, R13 ;  /* 0x00000004000d7c24 */ /* 0x001fc6000f8e020d */
[----:B------:R1:W-:Y:S01]  /*0140*/  STG.E.64 desc[UR8][R2.64+0x10], R10 ;  /* 0x0000100a02007986 */ /* 0x0003e2000c101b08 */
[----:B--2---:R-:W-:-:S04]  /*0150*/  IMAD R0, R5, UR5, R4 ;  /* 0x0000000505007c24 */ /* 0x004fc8000f8e0204 */
[----:B---3--:R-:W-:-:S05]  /*0160*/  IMAD R13, R0, UR6, R13 ;  /* 0x00000006000d7c24 */ /* 0x008fca000f8e020d */
[----:B------:R-:W-:-:S13]  /*0170*/  ISETP.NE.AND P0, PT, R13, RZ, PT ;  /* 0x000000ff0d00720c */ /* 0x000fda0003f05270 */
[----:B-1----:R-:W-:Y:S05]  /*0180*/  @!P0 BRA `(.L_x_62) ;  /* 0x0000000c004c8947 */ /* 0x002fea0003800000 */
[--C-:B------:R-:W-:Y:S01]  /*0190*/  SHF.R.S32.HI R0, RZ, 0x1f, R13.reuse ;  /* 0x0000001fff007819 */ /* 0x100fe2000001140d */
[----:B------:R-:W-:Y:S01]  /*01a0*/  IMAD.MOV.U32 R7, RZ, RZ, R13 ;  /* 0x000000ffff077224 */ /* 0x000fe200078e000d */
[----:B------:R-:W-:-:S07]  /*01b0*/  MOV R6, RZ ;  /* 0x000000ff00067202 */ /* 0x000fce0000000f00 */
.L_x_68:
[----:B------:R-:W-:Y:S01]  /*01c0*/  LOP3.LUT P0, RZ, R7, 0x3, RZ, 0xc0, !PT ;  /* 0x0000000307ff7812 */ /* 0x000fe2000780c0ff */
[----:B------:R-:W-:-:S12]  /*01d0*/  BSSY.RECONVERGENT B1, `(.L_x_63) ;  /* 0x00000c8000017945 */ /* 0x000fd80003800200 */
[----:B0-----:R-:W-:Y:S05]  /*01e0*/  @!P0 BRA `(.L_x_64) ;  /* 0x0000000c00188947 */ /* 0x001fea0003800000 */
[----:B------:R-:W0:Y:S01]  /*01f0*/  LDC.64 R2, c[0x4][RZ] ;  /* 0x01000000ff027b82 */ /* 0x000e220000000a00 */
[----:B------:R-:W-:Y:S02]  /*0200*/  IMAD.MOV.U32 R8, RZ, RZ, RZ ;  /* 0x000000ffff087224 */ /* 0x000fe400078e00ff */
[----:B0-----:R-:W-:-:S07]  /*0210*/  IMAD.WIDE.U32 R2, R6, 0xc80, R2 ;  /* 0x00000c8006027825 */ /* 0x001fce00078e0002 */
.L_x_67:
[----:B0-----:R-:W-:Y:S01]  /*0220*/  CS2R R10, SRZ ;  /* 0x00000000000a7805 */ /* 0x001fe2000001ff00 */
[----:B------:R-:W-:Y:S01]  /*0230*/  IMAD.MOV.U32 R12, RZ, RZ, RZ ;  /* 0x000000ffff0c7224 */ /* 0x000fe200078e00ff */
[----:B------:R-:W-:Y:S01]  /*0240*/  CS2R R14, SRZ ;  /* 0x00000000000e7805 */ /* 0x000fe2000001ff00 */
[----:B------:R-:W-:-:S07]  /*0250*/  IMAD.MOV.U32 R9, RZ, RZ, RZ ;  /* 0x000000ffff097224 */ /* 0x000fce00078e00ff */
.L_x_66:
[----:B------:R-:W0:Y:S02]  /*0260*/  LDC.64 R4, c[0x0][0x3b0] ;  /* 0x0000ec00ff047b82 */ /* 0x000e240000000a00 */
[----:B0-----:R-:W-:-:S05]  /*0270*/  IMAD.WIDE.U32 R4, R15, 0x4, R4 ;  /* 0x000000040f047825 */ /* 0x001fca00078e0004 */
[----:B------:R0:W5:Y:S01]  /*0280*/  LDG.E R16, desc[UR8][R4.64+0x4] ;  /* 0x0000040804107981 */ /* 0x000162000c1e1900 */
[----:B------:R-:W-:-:S07]  /*0290*/  MOV R17, RZ ;  /* 0x000000ff00117202 */ /* 0x000fce0000000f00 */
.L_x_65:
[----:B-----5:R-:W-:Y:S01]  /*02a0*/  SHF.R.U32.HI R22, RZ, R17, R16 ;  /* 0x00000011ff167219 */ /* 0x020fe20000011610 */
[----:B0-----:R-:W-:-:S03]  /*02b0*/  IMAD.SHL.U32 R4, R15, 0x20, RZ ;  /* 0x000000200f047824 */ /* 0x001fc600078e00ff */
[----:B------:R-:W-:Y:S01]  /*02c0*/  LOP3.LUT R5, R22, 0x1, RZ, 0xc0, !PT ;  /* 0x0000000116057812 */ /* 0x000fe200078ec0ff */
[----:B------:R-:W-:-:S03]  /*02d0*/  IMAD.IADD R4, R4, 0x1, R17 ;  /* 0x0000000104047824 */ /* 0x000fc600078e0211 */
        /* <DEDUP_REMOVED lines=8> */
[----:B------:R-:W4:Y:S04]  /*0360*/  @P4 LDG.E R29, desc[UR8][R4.64+0x60] ;  /* 0x00006008041d4981 */ /* 0x000f28000c1e1900 */
[----:B------:R-:W4:Y:S04]  /*0370*/  @!P0 LDG.E R18, desc[UR8][R4.64] ;  /* 0x0000000804128981 */ /* 0x000f28000c1e1900 */
[----:B------:R-:W4:Y:S04]  /*0380*/  @!P0 LDG.E R19, desc[UR8][R4.64+0x4] ;  /* 0x0000040804138981 */ /* 0x000f28000c1e1900 */
[----:B------:R-:W4:Y:S04]  /*0390*/  @P5 LDG.E R20, desc[UR8][R4.64+0x74] ;  /* 0x0000740804145981 */ /* 0x000f28000c1e1900 */
[----:B------:R-:W4:Y:S04]  /*03a0*/  @P1 LDG.E R24, desc[UR8][R4.64+0x20] ;  /* 0x0000200804181981 */ /* 0x000f28000c1e1900 */
[----:B------:R-:W4:Y:S01]  /*03b0*/  @P2 LDG.E R26, desc[UR8][R4.64+0x28] ;  /* 0x00002808041a2981 */ /* 0x000f22000c1e1900 */
[----:B--2---:R-:W-:-:S03]  /*03c0*/  @!P0 LOP3.LUT R10, R10, R21, RZ, 0x3c, !PT ;  /* 0x000000150a0a8212 */ /* 0x004fc600078e3cff */
[----:B------:R-:W2:Y:S01]  /*03d0*/  @P1 LDG.E R21, desc[UR8][R4.64+0x18] ;  /* 0x0000180804151981 */ /* 0x000ea2000c1e1900 */
[----:B---3--:R-:W-:-:S03]  /*03e0*/  @P1 LOP3.LUT R10, R10, R23, RZ, 0x3c, !PT ;  /* 0x000000170a0a1212 */ /* 0x008fc600078e3cff */
[----:B------:R-:W3:Y:S01]  /*03f0*/  @P1 LDG.E R23, desc[UR8][R4.64+0x1c] ;  /* 0x00001c0804171981 */ /* 0x000ee2000c1e1900 */
[----:B----4-:R-:W-:-:S03]  /*0400*/  @P2 LOP3.LUT R10, R10, R25, RZ, 0x3c, !PT ;  /* 0x000000190a0a2212 */ /* 0x010fc600078e3cff */
[----:B------:R-:W4:Y:S01]  /*0410*/  @P6 LDG.E R25, desc[UR8][R4.64+0x88] ;  /* 0x0000880804196981 */ /* 0x000f22000c1e1900 */
[----:B------:R-:W-:-:S04]  /*0420*/  @P3 LOP3.LUT R10, R10, R27, RZ, 0x3c, !PT ;  /* 0x0000001b0a0a3212 */ /* 0x000fc800078e3cff */
[----:B------:R-:W-:Y:S02]  /*0430*/  @P4 LOP3.LUT R10, R10, R29, RZ, 0x3c, !PT ;  /* 0x0000001d0a0a4212 */ /* 0x000fe400078e3cff */
[----:B------:R-:W-:Y:S02]  /*0440*/  @!P0 LOP3.LUT R9, R9, R18, RZ, 0x3c, !PT ;  /* 0x0000001209098212 */ /* 0x000fe400078e3cff */
[----:B------:R-:W3:Y:S01]  /*0450*/  @!P0 LDG.E R18, desc[UR8][R4.64+0xc] ;  /* 0x00000c0804128981 */ /* 0x000ee2000c1e1900 */
[----:B------:R-:W-:-:S03]  /*0460*/  @!P0 LOP3.LUT R14, R14, R19, RZ, 0x3c, !PT ;  /* 0x000000130e0e8212 */ /* 0x000fc600078e3cff */
[----:B------:R-:W3:Y:S01]  /*0470*/  @!P0 LDG.E R19, desc[UR8][R4.64+0x8] ;  /* 0x0000080804138981 */ /* 0x000ee2000c1e1900 */
[----:B------:R-:W-:-:S03]  /*0480*/  @P5 LOP3.LUT R10, R10, R20, RZ, 0x3c, !PT ;  /* 0x000000140a0a5212 */ /* 0x000fc600078e3cff */
[----:B------:R-:W3:Y:S01]  /*0490*/  @P1 LDG.E R20, desc[UR8][R4.64+0x14] ;  /* 0x0000140804141981 */ /* 0x000ee2000c1e1900 */
[----:B--2---:R-:W-:-:S03]  /*04a0*/  @P1 LOP3.LUT R14, R14, R21, RZ, 0x3c, !PT ;  /* 0x000000150e0e1212 */ /* 0x004fc600078e3cff */
[----:B------:R-:W2:Y:S01]  /*04b0*/  @P2 LDG.E R21, desc[UR8][R4.64+0x30] ;  /* 0x0000300804152981 */ /* 0x000ea2000c1e1900 */
[----:B----4-:R-:W-:-:S03]  /*04c0*/  @P6 LOP3.LUT R10, R10, R25, RZ, 0x3c, !PT ;  /* 0x000000190a0a6212 */ /* 0x010fc600078e3cff */
[----:B------:R-:W4:Y:S01]  /*04d0*/  @P3 LDG.E R25, desc[UR8][R4.64+0x44] ;  /* 0x0000440804193981 */ /* 0x000f22000c1e1900 */
[----:B---3--:R-:W-:-:S03]  /*04e0*/  @!P0 LOP3.LUT R11, R11, R18, RZ, 0x3c, !PT ;  /* 0x000000120b0b8212 */ /* 0x008fc600078e3cff */
[----:B------:R-:W3:Y:S01]  /*04f0*/  @P2 LDG.E R18, desc[UR8][R4.64+0x34] ;  /* 0x0000340804122981 */ /* 0x000ee2000c1e1900 */
[----:B------:R-:W-:-:S03]  /*0500*/  @!P0 LOP3.LUT R12, R12, R19, RZ, 0x3c, !PT ;  /* 0x000000130c0c8212 */ /* 0x000fc600078e3cff */
[----:B------:R-:W3:Y:S01]  /*0510*/  @P2 LDG.E R19, desc[UR8][R4.64+0x2c] ;  /* 0x00002c0804132981 */ /* 0x000ee2000c1e1900 */
[----:B------:R-:W-:Y:S02]  /*0520*/  @P1 LOP3.LUT R11, R11, R24, RZ, 0x3c, !PT ;  /* 0x000000180b0b1212 */ /* 0x000fe400078e3cff */
[----:B------:R-:W-:Y:S01]  /*0530*/  @P1 LOP3.LUT R9, R9, R20, RZ, 0x3c, !PT ;  /* 0x0000001409091212 */ /* 0x000fe200078e3cff */
[----:B------:R-:W3:Y:S01]  /*0540*/  @P3 LDG.E R24, desc[UR8][R4.64+0x48] ;  /* 0x0000480804183981 */ /* 0x000ee2000c1e1900 */
[----:B------:R-:W-:-:S03]  /*0550*/  @P1 LOP3.LUT R12, R12, R23, RZ, 0x3c, !PT ;  /* 0x000000170c0c1212 */ /* 0x000fc600078e3cff */
[----:B------:R-:W3:Y:S04]  /*0560*/  @P3 LDG.E R20, desc[UR8][R4.64+0x3c] ;  /* 0x00003c0804143981 */ /* 0x000ee8000c1e1900 */
[----:B------:R-:W3:Y:S01]  /*0570*/  @P3 LDG.E R23, desc[UR8][R4.64+0x40] ;  /* 0x0000400804173981 */ /* 0x000ee2000c1e1900 */
[----:B------:R-:W-:-:S03]  /*0580*/  @P2 LOP3.LUT R9, R9, R26, RZ, 0x3c, !PT ;  /* 0x0000001a09092212 */ /* 0x000fc600078e3cff */
[----:B------:R-:W3:Y:S01]  /*0590*/  @P4 LDG.E R26, desc[UR8][R4.64+0x50] ;  /* 0x00005008041a4981 */ /* 0x000ee2000c1e1900 */
[----:B--2---:R-:W-:-:S03]  /*05a0*/  @P2 LOP3.LUT R12, R12, R21, RZ, 0x3c, !PT ;  /* 0x000000150c0c2212 */ /* 0x004fc600078e3cff */
[----:B------:R-:W2:Y:S01]  /*05b0*/  @P4 LDG.E R21, desc[UR8][R4.64+0x58] ;  /* 0x0000580804154981 */ /* 0x000ea2000c1e1900 */
[----:B----4-:R-:W-:-:S03]  /*05c0*/  @P3 LOP3.LUT R12, R12, R25, RZ, 0x3c, !PT ;  /* 0x000000190c0c3212 */ /* 0x010fc600078e3cff */
[----:B------:R-:W4:Y:S01]  /*05d0*/  @P5 LDG.E R25, desc[UR8][R4.64+0x6c] ;  /* 0x00006c0804195981 */ /* 0x000f22000c1e1900 */
[----:B---3--:R-:W-:-:S03]  /*05e0*/  @P2 LOP3.LUT R11, R11, R18, RZ, 0x3c, !PT ;  /* 0x000000120b0b2212 */ /* 0x008fc600078e3cff */
[----:B------:R-:W3:Y:S01]  /*05f0*/  @P4 LDG.E R18, desc[UR8][R4.64+0x5c] ;  /* 0x00005c0804124981 */ /* 0x000ee2000c1e1900 */
[----:B------:R-:W-:-:S03]  /*0600*/  @P2 LOP3.LUT R14, R14, R19, RZ, 0x3c, !PT ;  /* 0x000000130e0e2212 */ /* 0x000fc600078e3cff */
[----:B------:R-:W3:Y:S01]  /*0610*/  @P4 LDG.E R19, desc[UR8][R4.64+0x54] ;  /* 0x0000540804134981 */ /* 0x000ee2000c1e1900 */
[----:B------:R-:W-:-:S03]  /*0620*/  @P3 LOP3.LUT R11, R11, R24, RZ, 0x3c, !PT ;  /* 0x000000180b0b3212 */ /* 0x000fc600078e3cff */
[----:B------:R-:W3:Y:S01]  /*0630*/  @P5 LDG.E R24, desc[UR8][R4.64+0x70] ;  /* 0x0000700804185981 */ /* 0x000ee2000c1e1900 */
[----:B------:R-:W-:-:S03]  /*0640*/  @P3 LOP3.LUT R9, R9, R20, RZ, 0x3c, !PT ;  /* 0x0000001409093212 */ /* 0x000fc600078e3cff */
[----:B------:R-:W3:Y:S01]  /*0650*/  @P5 LDG.E R20, desc[UR8][R4.64+0x64] ;  /* 0x0000640804145981 */ /* 0x000ee2000c1e1900 */
[----:B------:R-:W-:-:S03]  /*0660*/  @P3 LOP3.LUT R14, R14, R23, RZ, 0x3c, !PT ;  /* 0x000000170e0e3212 */ /* 0x000fc600078e3cff */
[----:B------:R-:W3:Y:S01]  /*0670*/  @P5 LDG.E R23, desc[UR8][R4.64+0x68] ;  /* 0x0000680804175981 */ /* 0x000ee2000c1e1900 */
[----:B------:R-:W-:Y:S02]  /*0680*/  LOP3.LUT P0, RZ, R22, 0x80, RZ, 0xc0, !PT ;  /* 0x0000008016ff7812 */ /* 0x000fe4000780c0ff */
[----:B------:R-:W-:Y:S02]  /*0690*/  @P4 LOP3.LUT R9, R9, R26, RZ, 0x3c, !PT ;  /* 0x0000001a09094212 */ /* 0x000fe400078e3cff */
[----:B------:R-:W3:Y:S09]  /*06a0*/  @P6 LDG.E R26, desc[UR8][R4.64+0x78] ;  /* 0x00007808041a6981 */ /* 0x000ef2000c1e1900 */
        /* <DEDUP_REMOVED lines=15> */
[----:B------:R-:W-:Y:S02]  /*07a0*/  @P6 LOP3.LUT R9, R9, R26, RZ, 0x3c, !PT ;  /* 0x0000001a09096212 */ /* 0x000fe400078e3cff */
[----:B------:R-:W-:Y:S02]  /*07b0*/  @P0 LOP3.LUT R10, R10, R27, RZ, 0x3c, !PT ;  /* 0x0000001b0a0a0212 */ /* 0x000fe400078e3cff */
[----:B--2---:R-:W-:-:S04]  /*07c0*/  @P6 LOP3.LUT R12, R12, R21, RZ, 0x3c, !PT ;  /* 0x000000150c0c6212 */ /* 0x004fc800078e3cff */
[----:B----4-:R-:W-:Y:S02]  /*07d0*/  @P0 LOP3.LUT R12, R12, R25, RZ, 0x3c, !PT ;  /* 0x000000190c0c0212 */ /* 0x010fe400078e3cff */
[----:B---3--:R-:W-:Y:S02]  /*07e0*/  @P6 LOP3.LUT R11, R11, R18, RZ, 0x3c, !PT ;  /* 0x000000120b0b6212 */ /* 0x008fe400078e3cff */
[----:B------:R-:W-:Y:S02]  /*07f0*/  @P6 LOP3.LUT R14, R14, R19, RZ, 0x3c, !PT ;  /* 0x000000130e0e6212 */ /* 0x000fe400078e3cff */
[----:B------:R-:W-:Y:S02]  /*0800*/  @P0 LOP3.LUT R11, R11, R24, RZ, 0x3c, !PT ;  /* 0x000000180b0b0212 */ /* 0x000fe400078e3cff */
[----:B------:R-:W-:Y:S02]  /*0810*/  @P0 LOP3.LUT R9, R9, R20, RZ, 0x3c, !PT ;  /* 0x0000001409090212 */ /* 0x000fe400078e3cff */
[----:B------:R-:W-:-:S02]  /*0820*/  @P0 LOP3.LUT R14, R14, R23, RZ, 0x3c, !PT ;  /* 0x000000170e0e0212 */ /* 0x000fc400078e3cff */
[----:B------:R-:W-:-:S13]  /*0830*/  R2P PR, R22.B1, 0x7f ;  /* 0x0000007f16007804 */ /* 0x000fda0000001000 */
[----:B------:R-:W2:Y:S04]  /*0840*/  @P0 LDG.E R21, desc[UR8][R4.64+0xa8] ;  /* 0x0000a80804150981 */ /* 0x000ea8000c1e1900 */
[----:B------:R-:W3:Y:S04]  /*0850*/  @P0 LDG.E R19, desc[UR8][R4.64+0xa4] ;  /* 0x0000a40804130981 */ /* 0x000ee8000c1e1900 */
[----:B------:R-:W4:Y:S04]  /*0860*/  @P0 LDG.E R18, desc[UR8][R4.64+0xa0] ;  /* 0x0000a00804120981 */ /* 0x000f28000c1e1900 */
[----:B------:R-:W4:Y:S04]  /*0870*/  @P1 LDG.E R25, desc[UR8][R4.64+0xbc] ;  /* 0x0000bc0804191981 */ /* 0x000f28000c1e1900 */
[----:B------:R-:W4:Y:S04]  /*0880*/  @P0 LDG.E R20, desc[UR8][R4.64+0xac] ;  /* 0x0000ac0804140981 */ /* 0x000f28000c1e1900 */
[----:B------:R-:W4:Y:S04]  /*0890*/  @P0 LDG.E R23, desc[UR8][R4.64+0xb0] ;  /* 0x0000b00804170981 */ /* 0x000f28000c1e1900 */
[----:B------:R-:W4:Y:S04]  /*08a0*/  @P1 LDG.E R24, desc[UR8][R4.64+0xc0] ;  /* 0x0000c00804181981 */ /* 0x000f28000c1e1900 */
        /* <DEDUP_REMOVED lines=13> */
[----:B------:R-:W-:-:S03]  /*0980*/  @P0 LOP3.LUT R10, R10, R23, RZ, 0x3c, !PT ;  /* 0x000000170a0a0212 */ /* 0x000fc600078e3cff */
[----:B------:R-:W4:Y:S01]  /*0990*/  @P2 LDG.E R23, desc[UR8][R4.64+0xd8] ;  /* 0x0000d80804172981 */ /* 0x000f22000c1e1900 */
[----:B------:R-:W-:Y:S02]  /*09a0*/  LOP3.LUT P0, RZ, R22, 0x8000, RZ, 0xc0, !PT ;  /* 0x0000800016ff7812 */ /* 0x000fe4000780c0ff */
[----:B------:R-:W-:Y:S01]  /*09b0*/  @P1 LOP3.LUT R11, R11, R24, RZ, 0x3c, !PT ;  /* 0x000000180b0b1212 */ /* 0x000fe200078e3cff */
[----:B------:R-:W4:Y:S01]  /*09c0*/  @P3 LDG.E R22, desc[UR8][R4.64+0xdc] ;  /* 0x0000dc0804163981 */ /* 0x000f22000c1e1900 */
[----:B------:R-:W-:-:S03]  /*09d0*/  @P1 LOP3.LUT R10, R10, R27, RZ, 0x3c, !PT ;  /* 0x0000001b0a0a1212 */ /* 0x000fc600078e3cff */
        /* <DEDUP_REMOVED lines=9> */
[----:B------:R-:W3:Y:S01]  /*0a70*/  @P4 LDG.E R25, desc[UR8][R4.64+0x100] ;  /* 0x0001000804194981 */ /* 0x000ee2000c1e1900 */
[----:B------:R-:W-:Y:S02]  /*0a80*/  @P2 LOP3.LUT R9, R9, R26, RZ, 0x3c, !PT ;  /* 0x0000001a09092212 */ /* 0x000fe400078e3cff */
[----:B------:R-:W-:Y:S02]  /*0a90*/  @P2 LOP3.LUT R11, R11, R20, RZ, 0x3c, !PT ;  /* 0x000000140b0b2212 */ /* 0x000fe400078e3cff */
[----:B------:R-:W3:Y:S01]  /*0aa0*/  @P4 LDG.E R20, desc[UR8][R4.64+0xfc] ;  /* 0x0000fc0804144981 */ /* 0x000ee2000c1e1900 */
[----:B------:R-:W-:-:S03]  /*0ab0*/  @P2 LOP3.LUT R10, R10, R23, RZ, 0x3c, !PT ;  /* 0x000000170a0a2212 */ /* 0x000fc600078e3cff */
[----:B------:R-:W3:Y:S01]  /*0ac0*/  @P4 LDG.E R23, desc[UR8][R4.64+0xf8] ;  /* 0x0000f80804174981 */ /* 0x000ee2000c1e1900 */
[----:B------:R-:W-:Y:S02]  /*0ad0*/  @P3 LOP3.LUT R9, R9, R22, RZ, 0x3c, !PT ;  /* 0x0000001609093212 */ /* 0x000fe400078e3cff */
[----:B------:R-:W-:Y:S01]  /*0ae0*/  @P3 LOP3.LUT R10, R10, R29, RZ, 0x3c, !PT ;  /* 0x0000001d0a0a3212 */ /* 0x000fe200078e3cff */
[----:B------:R-:W3:Y:S04]  /*0af0*/  @P5 LDG.E R22, desc[UR8][R4.64+0x104] ;  /* 0x0001040804165981 */ /* 0x000ee8000c1e1900 */
[----:B------:R-:W3:Y:S01]  /*0b00*/  @P5 LDG.E R29, desc[UR8][R4.64+0x10c] ;  /* 0x00010c08041d5981 */ /* 0x000ee2000c1e1900 */
[----:B------:R-:W-:-:S03]  /*0b10*/  @P3 LOP3.LUT R11, R11, R24, RZ, 0x3c, !PT ;  /* 0x000000180b0b3212 */ /* 0x000fc600078e3cff */
[----:B------:R-:W3:Y:S01]  /*0b20*/  @P5 LDG.E R24, desc[UR8][R4.64+0x110] ;  /* 0x0001100804185981 */ /* 0x000ee2000c1e1900 */
[----:B--2---:R-:W-:-:S03]  /*0b30*/  @P2 LOP3.LUT R12, R12, R21, RZ, 0x3c, !PT ;  /* 0x000000150c0c2212 */ /* 0x004fc600078e3cff */
[----:B------:R-:W2:Y:S01]  /*0b40*/  @P4 LDG.E R21, desc[UR8][R4.64+0xf4] ;  /* 0x0000f40804154981 */ /* 0x000ea2000c1e1900 */
[----:B------:R-:W-:-:S03]  /*0b50*/  @P3 LOP3.LUT R12, R12, R27, RZ, 0x3c, !PT ;  /* 0x0000001b0c0c3212 */ /* 0x000fc600078e3cff */
[----:B------:R-:W2:Y:S01]  /*0b60*/  @P5 LDG.E R27, desc[UR8][R4.64+0x108] ;  /* 0x00010808041b5981 */ /* 0x000ea2000c1e1900 */
[----:B----4-:R-:W-:-:S03]  /*0b70*/  @P4 LOP3.LUT R9, R9, R18, RZ, 0x3c, !PT ;  /* 0x0000001209094212 */ /* 0x010fc600078e3cff */
[----:B------:R-:W4:Y:S01]  /*0b80*/  @P6 LDG.E R18, desc[UR8][R4.64+0x118] ;  /* 0x0001180804126981 */ /* 0x000f22000c1e1900 */
[----:B---3--:R-:W-:-:S03]  /*0b90*/  @P4 LOP3.LUT R10, R10, R25, RZ, 0x3c, !PT ;  /* 0x000000190a0a4212 */ /* 0x008fc600078e3cff */
[----:B------:R-:W3:Y:S01]  /*0ba0*/  @P0 LDG.E R25, desc[UR8][R4.64+0x130] ;  /* 0x0001300804190981 */ /* 0x000ee2000c1e1900 */
[----:B------:R-:W-:Y:S02]  /*0bb0*/  @P5 LOP3.LUT R10, R10, R19, RZ, 0x3c, !PT ;  /* 0x000000130a0a5212 */ /* 0x000fe400078e3cff */
[----:B------:R-:W-:Y:S01]  /*0bc0*/  @P4 LOP3.LUT R11, R11, R20, RZ, 0x3c, !PT ;  /* 0x000000140b0b4212 */ /* 0x000fe200078e3cff */
[----:B------:R-:W3:Y:S01]  /*0bd0*/  @P6 LDG.E R19, desc[UR8][R4.64+0x128] ;  /* 0x0001280804136981 */ /* 0x000ee2000c1e1900 */
[----:B------:R-:W-:-:S03]  /*0be0*/  @P4 LOP3.LUT R12, R12, R23, RZ, 0x3c, !PT ;  /* 0x000000170c0c4212 */ /* 0x000fc600078e3cff */
[----:B------:R-:W3:Y:S04]  /*0bf0*/  @P6 LDG.E R23, desc[UR8][R4.64+0x120] ;  /* 0x0001200804176981 */ /* 0x000ee8000c1e1900 */
[----:B------:R-:W3:Y:S01]  /*0c00*/  @P6 LDG.E R20, desc[UR8][R4.64+0x124] ;  /* 0x0001240804146981 */ /* 0x000ee2000c1e1900 */
[----:B------:R-:W-:Y:S02]  /*0c10*/  @P5 LOP3.LUT R9, R9, R22, RZ, 0x3c, !PT ;  /* 0x0000001609095212 */ /* 0x000fe400078e3cff */
[----:B------:R-:W-:Y:S01]  /*0c20*/  @P5 LOP3.LUT R12, R12, R29, RZ, 0x3c, !PT ;  /* 0x0000001d0c0c5212 */ /* 0x000fe200078e3cff */
[----:B------:R-:W3:Y:S01]  /*0c30*/  @P0 LDG.E R22, desc[UR8][R4.64+0x12c] ;  /* 0x00012c0804160981 */ /* 0x000ee2000c1e1900 */
[----:B------:R-:W-:-:S03]  /*0c40*/  @P5 LOP3.LUT R11, R11, R24, RZ, 0x3c, !PT ;  /* 0x000000180b0b5212 */ /* 0x000fc600078e3cff */
[----:B------:R-:W3:Y:S04]  /*0c50*/  @P0 LDG.E R29, desc[UR8][R4.64+0x13c] ;  /* 0x00013c08041d0981 */ /* 0x000ee8000c1e1900 */
[----:B------:R-:W3:Y:S01]  /*0c60*/  @P0 LDG.E R24, desc[UR8][R4.64+0x138] ;  /* 0x0001380804180981 */ /* 0x000ee2000c1e1900 */
[----:B--2---:R-:W-:-:S03]  /*0c70*/  @P4 LOP3.LUT R14, R14, R21, RZ, 0x3c, !PT ;  /* 0x000000150e0e4212 */ /* 0x004fc600078e3cff */
[----:B------:R-:W2:Y:S01]  /*0c80*/  @P6 LDG.E R21, desc[UR8][R4.64+0x11c] ;  /* 0x00011c0804156981 */ /* 0x000ea2000c1e1900 */
[----:B------:R-:W-:-:S03]  /*0c90*/  @P5 LOP3.LUT R14, R14, R27, RZ, 0x3c, !PT ;  /* 0x0000001b0e0e5212 */ /* 0x000fc600078e3cff */
[----:B------:R-:W2:Y:S01]  /*0ca0*/  @P0 LDG.E R27, desc[UR8][R4.64+0x134] ;  /* 0x00013408041b0981 */ /* 0x000ea2000c1e1900 */
[----:B------:R-:W-:-:S05]  /*0cb0*/  VIADD R17, R17, 0x10 ;  /* 0x0000001011117836 */ /* 0x000fca0000000000 */
[----:B------:R-:W-:Y:S02]  /*0cc0*/  ISETP.NE.AND P1, PT, R17, 0x20, PT ;  /* 0x000000201100780c */ /* 0x000fe40003f25270 */
[----:B----4-:R-:W-:Y:S02]  /*0cd0*/  @P6 LOP3.LUT R9, R9, R18, RZ, 0x3c, !PT ;  /* 0x0000001209096212 */ /* 0x010fe400078e3cff */
[----:B---3--:R-:W-:Y:S02]  /*0ce0*/  @P6 LOP3.LUT R10, R10, R19, RZ, 0x3c, !PT ;  /* 0x000000130a0a6212 */ /* 0x008fe400078e3cff */
[----:B------:R-:W-:Y:S02]  /*0cf0*/  @P6 LOP3.LUT R12, R12, R23, RZ, 0x3c, !PT ;  /* 0x000000170c0c6212 */ /* 0x000fe400078e3cff */
[----:B------:R-:W-:Y:S02]  /*0d00*/  @P6 LOP3.LUT R11, R11, R20, RZ, 0x3c, !PT ;  /* 0x000000140b0b6212 */ /* 0x000fe400078e3cff */
[----:B------:R-:W-:-:S02]  /*0d10*/  @P0 LOP3.LUT R9, R9, R22, RZ, 0x3c, !PT ;  /* 0x0000001609090212 */ /* 0x000fc400078e3cff */
[----:B------:R-:W-:Y:S02]  /*0d20*/  @P0 LOP3.LUT R10, R10, R29, RZ, 0x3c, !PT ;  /* 0x0000001d0a0a0212 */ /* 0x000fe400078e3cff */
[----:B------:R-:W-:Y:S02]  /*0d30*/  @P0 LOP3.LUT R11, R11, R24, RZ, 0x3c, !PT ;  /* 0x000000180b0b0212 */ /* 0x000fe400078e3cff */
[----:B--2---:R-:W-:-:S04]  /*0d40*/  @P6 LOP3.LUT R14, R14, R21, RZ, 0x3c, !PT ;  /* 0x000000150e0e6212 */ /* 0x004fc800078e3cff */
[----:B------:R-:W-:Y:S02]  /*0d50*/  @P0 LOP3.LUT R14, R14, R25, RZ, 0x3c, !PT ;  /* 0x000000190e0e0212 */ /* 0x000fe400078e3cff */
[----:B------:R-:W-:Y:S01]  /*0d60*/  @P0 LOP3.LUT R12, R12, R27, RZ, 0x3c, !PT ;  /* 0x0000001b0c0c0212 */ /* 0x000fe200078e3cff */
[----:B------:R-:W-:Y:S06]  /*0d70*/  @P1 BRA `(.L_x_65) ;  /* 0xfffffff400481947 */ /* 0x000fec000383ffff */
[----:B------:R-:W-:-:S04]  /*0d80*/  IADD3 R15, PT, PT, R15, 0x1, RZ ;  /* 0x000000010f0f7810 */ /* 0x000fc80007ffe0ff */
[----:B------:R-:W-:-:S13]  /*0d90*/  ISETP.NE.AND P0, PT, R15, 0x5, PT ;  /* 0x000000050f00780c */ /* 0x000fda0003f05270 */
[----:B------:R-:W-:Y:S05]  /*0da0*/  @P0 BRA `(.L_x_66) ;  /* 0xfffffff4002c0947 */ /* 0x000fea000383ffff */
[----:B------:R-:W0:Y:S01]  /*0db0*/  LDC.64 R4, c[0x0][0x3b0] ;  /* 0x0000ec00ff047b82 */ /* 0x000e220000000a00 */
[----:B------:R-:W-:Y:S01]  /*0dc0*/  VIADD R8, R8, 0x1 ;  /* 0x0000000108087836 */ /* 0x000fe20000000000 */
[----:B------:R-:W-:-:S04]  /*0dd0*/  LOP3.LUT R15, R7, 0x3, RZ, 0xc0, !PT ;  /* 0x00000003070f7812 */ /* 0x000fc800078ec0ff */
[----:B------:R-:W-:Y:S01]  /*0de0*/  ISETP.GE.U32.AND P0, PT, R8, R15, PT ;  /* 0x0000000f0800720c */ /* 0x000fe20003f06070 */
[----:B0-----:R0:W-:Y:S04]  /*0df0*/  STG.E desc[UR8][R4.64+0x4], R9 ;  /* 0x0000040904007986 */ /* 0x0011e8000c101908 */
[----:B------:R0:W-:Y:S04]  /*0e00*/  STG.E desc[UR8][R4.64+0x8], R14 ;  /* 0x0000080e04007986 */ /* 0x0001e8000c101908 */
[----:B------:R0:W-:Y:S04]  /*0e10*/  STG.E desc[UR8][R4.64+0xc], R12 ;  /* 0x00000c0c04007986 */ /* 0x0001e8000c101908 */
[----:B------:R0:W-:Y:S04]  /*0e20*/  STG.E desc[UR8][R4.64+0x10], R11 ;  /* 0x0000100b04007986 */ /* 0x0001e8000c101908 */
[----:B------:R0:W-:Y:S01]  /*0e30*/  STG.E desc[UR8][R4.64+0x14], R10 ;  /* 0x0000140a04007986 */ /* 0x0001e2000c101908 */
[----:B------:R-:W-:Y:S05]  /*0e40*/  @!P0 BRA `(.L_x_67) ;  /* 0xfffffff000f48947 */ /* 0x000fea000383ffff */
.L_x_64:
[----:B------:R-:W-:Y:S05]  /*0e50*/  BSYNC.RECONVERGENT B1 ;  /* 0x0000000000017941 */ /* 0x000fea0003800200 */
.L_x_63:
[C---:B------:R-:W-:Y:S01]  /*0e60*/  ISETP.GT.U32.AND P0, PT, R7.reuse, 0x3, PT ;  /* 0x000000030700780c */ /* 0x040fe20003f04070 */
[----:B------:R-:W-:Y:S01]  /*0e70*/  VIADD R6, R6, 0x1 ;  /* 0x0000000106067836 */ /* 0x000fe20000000000 */
[--C-:B------:R-:W-:Y:S02]  /*0e80*/  SHF.R.U64 R7, R7, 0x2, R0.reuse ;  /* 0x0000000207077819 */ /* 0x100fe40000001200 */
[----:B------:R-:W-:Y:S02]  /*0e90*/  ISETP.GT.U32.AND.EX P0, PT, R0, RZ, PT, P0 ;  /* 0x000000ff0000720c */ /* 0x000fe40003f04100 */
[----:B------:R-:W-:-:S11]  /*0ea0*/  SHF.R.U32.HI R0, RZ, 0x2, R0 ;  /* 0x00000002ff007819 */ /* 0x000fd60000011600 */
[----:B------:R-:W-:Y:S05]  /*0eb0*/  @P0 BRA `(.L_x_68) ;  /* 0xfffffff000c00947 */ /* 0x000fea000383ffff */
.L_x_62:
[----:B------:R-:W-:Y:S05]  /*0ec0*/  BSYNC.RECONVERGENT B0 ;  /* 0x0000000000007941 */ /* 0x000fea0003800200 */
.L_x_61:
[----:B------:R-:W1:Y:S01]  /*0ed0*/  LDCU UR5, c[0x0][0x388] ;  /* 0x00007100ff0577ac */ /* 0x000e620008000800 */
[----:B------:R-:W2:Y:S01]  /*0ee0*/  LDC.64 R22, c[0x0][0x3b0] ;  /* 0x0000ec00ff167b82 */ /* 0x000ea20000000a00 */
[----:B------:R-:W1:Y:S01]  /*0ef0*/  LDCU UR6, c[0x0][0x394] ;  /* 0x00007280ff0677ac */ /* 0x000e620008000800 */
[----:B------:R-:W3:Y:S01]  /*0f00*/  LDCU UR4, c[0x0][0x398] ;  /* 0x00007300ff0477ac */ /* 0x000ee20008000800 */
[----:B-1----:R-:W-:Y:S01]  /*0f10*/  UIMAD UR6, UR5, UR6, URZ ;  /* 0x00000006050672a4 */ /* 0x002fe2000f8e02ff */
[----:B--2---:R1:W-:Y:S03]  /*0f20*/  STG.E.64 desc[UR8][R22.64+0x18], RZ ;  /* 0x000018ff16007986 */ /* 0x0043e6000c101b08 */
[----:B---3--:R-:W-:Y:S01]  /*0f30*/  UIADD3 UR4, UPT, UPT, UR6, UR4, URZ ;  /* 0x0000000406047290 */ /* 0x008fe2000fffe0ff */
[----:B------:R1:W-:Y:S05]  /*0f40*/  STG.E desc[UR8][R22.64+0x20], RZ ;  /* 0x000020ff16007986 */ /* 0x0003ea000c101908 */
[----:B------:R-:W-:Y:S01]  /*0f50*/  ISETP.NE.AND P0, PT, R13, UR4, PT ;  /* 0x000000040d007c0c */ /* 0x000fe2000bf05270 */
[----:B------:R1:W-:-:S12]  /*0f60*/  STG.E.64 desc[UR8][R22.64+0x28], RZ ;  /* 0x000028ff16007986 */ /* 0x0003d8000c101b08 */
[----:B-1----:R-:W-:Y:S05]  /*0f70*/  @P0 EXIT ;  /* 0x000000000000094d */ /* 0x002fea0003800000 */
[----:B------:R-:W1:Y:S08]  /*0f80*/  LDC.64 R24, c[0x0][0x380] ;  /* 0x0000e000ff187b82 */ /* 0x000e700000000a00 */
[----:B0-----:R-:W0:Y:S08]  /*0f90*/  LDC R5, c[0x0][0x394] ;  /* 0x0000e500ff057b82 */ /* 0x001e300000000800 */
[----:B------:R-:W0:Y:S01]  /*0fa0*/  LDC R0, c[0x0][0x388] ;  /* 0x0000e200ff007b82 */ /* 0x000e220000000800 */
[----:B-1----:R-:W-:-:S05]  /*0fb0*/  IMAD.WIDE R2, R13, 0x4, R24 ;  /* 0x000000040d027825 */ /* 0x002fca00078e0218 */
[----:B------:R-:W2:Y:S04]  /*0fc0*/  LDG.E R10, desc[UR8][R2.64] ;  /* 0x00000008020a7981 */ /* 0x000ea8000c1e1900 */
[----:B------:R-:W2:Y:S01]  /*0fd0*/  LDG.E R7, desc[UR8][R2.64+0x4] ;  /* 0x0000040802077981 */ /* 0x000ea2000c1e1900 */
[----:B------:R-:W-:Y:S01]  /*0fe0*/  BSSY.RECONVERGENT B0, `(.L_x_69) ;  /* 0x000001b000007945 */ /* 0x000fe20003800200 */
[----:B------:R-:W-:Y:S01]  /*0ff0*/  IMAD.MOV.U32 R4, RZ, RZ, RZ ;  /* 0x000000ffff047224 */ /* 0x000fe200078e00ff */
[----:B0-----:R-:W-:-:S04]  /*1000*/  IADD3 R6, PT, PT, R0, UR6, R5 ;  /* 0x0000000600067c10 */ /* 0x001fc8000fffe005 */
[----:B------:R-:W-:-:S04]  /*1010*/  ISETP.GE.AND P0, PT, R13, R6, PT ;  /* 0x000000060d00720c */ /* 0x000fc80003f06270 */
[----:B--2---:R-:W-:Y:S01]  /*1020*/  ISETP.NE.OR P0, PT, R10, R7, P0 ;  /* 0x000000070a00720c */ /* 0x004fe20000705670 */
[----:B------:R-:W-:-:S12]  /*1030*/  HFMA2 R7, -RZ, RZ, 0, 5.9604644775390625e-08 ;  /* 0x00000001ff077431 */ /* 0x000fd800000001ff */
[----:B------:R-:W-:Y:S05]  /*1040*/  @P0 BRA `(.L_x_70) ;  /* 0x0000000000500947 */ /* 0x000fea0003800000 */
[----:B------:R-:W0:Y:S01]  /*1050*/  S2R R15, SR_CgaCtaId ;  /* 0x00000000000f7919 */ /* 0x000e220000008800 */
[----:B------:R-:W-:Y:S01]  /*1060*/  MOV R4, 0x400 ;  /* 0x0000040000047802 */ /* 0x000fe20000000f00 */
[----:B------:R-:W-:Y:S02]  /*1070*/  VIADD R11, R13, 0x1 ;  /* 0x000000010d0b7836 */ /* 0x000fe40000000000 */
[----:B------:R-:W-:Y:S02]  /*1080*/  IMAD.MOV.U32 R7, RZ, RZ, 0x1 ;  /* 0x00000001ff077424 */ /* 0x000fe400078e00ff */
[----:B------:R-:W-:Y:S01]  /*1090*/  IMAD.MOV.U32 R12, RZ, RZ, RZ ;  /* 0x000000ffff0c7224 */ /* 0x000fe200078e00ff */
[----:B0-----:R-:W-:-:S07]  /*10a0*/  LEA R15, R15, R4, 0x18 ;  /* 0x000000040f0f7211 */ /* 0x001fce00078ec0ff */
.L_x_71:
[----:B------:R-:W-:-:S06]  /*10b0*/  IMAD.WIDE.U32 R8, R7, 0x4, R2 ;  /* 0x0000000407087825 */ /* 0x000fcc00078e0002 */
[----:B------:R-:W2:Y:S01]  /*10c0*/  LDG.E R9, desc[UR8][R8.64+0x4] ;  /* 0x0000040808097981 */ /* 0x000ea2000c1e1900 */
[C---:B------:R-:W-:Y:S01]  /*10d0*/  ISETP.GE.U32.AND P0, PT, R7.reuse, 0x6, PT ;  /* 0x000000060700780c */ /* 0x040fe20003f06070 */
[----:B------:R-:W-:Y:S01]  /*10e0*/  VIADD R16, R7, 0x1 ;  /* 0x0000000107107836 */ /* 0x000fe20000000000 */
[----:B------:R-:W-:Y:S02]  /*10f0*/  ISETP.LT.AND P1, PT, R11, R6, PT ;  /* 0x000000060b00720c */ /* 0x000fe40003f21270 */
[----:B------:R-:W-:Y:S01]  /*1100*/  LEA R14, R12, R15, 0x2 ;  /* 0x0000000f0c0e7211 */ /* 0x000fe200078e10ff */
[--C-:B------:R-:W-:Y:S01]  /*1110*/  IMAD.IADD R17, R13, 0x1, R16.reuse ;  /* 0x000000010d117824 */ /* 0x100fe200078e0210 */
[----:B------:R-:W-:Y:S01]  /*1120*/  MOV R4, R7 ;  /* 0x0000000700047202 */ /* 0x000fe20000000f00 */
[----:B------:R-:W-:Y:S02]  /*1130*/  IMAD.MOV.U32 R12, RZ, RZ, R7 ;  /* 0x000000ffff0c7224 */ /* 0x000fe400078e0007 */
[----:B------:R0:W-:Y:S01]  /*1140*/  STS [R14], R11 ;  /* 0x0000000b0e007388 */ /* 0x0001e20000000800 */
[----:B------:R-:W-:-:S02]  /*1150*/  IMAD.MOV.U32 R7, RZ, RZ, R16 ;  /* 0x000000ffff077224 */ /* 0x000fc400078e0010 */
[----:B0-----:R-:W-:Y:S01]  /*1160*/  IMAD.MOV.U32 R11, RZ, RZ, R17 ;  /* 0x000000ffff0b7224 */ /* 0x001fe200078e0011 */
[----:B--2---:R-:W-:-:S13]  /*1170*/  ISETP.EQ.AND P0, PT, R10, R9, !P0 ;  /* 0x000000090a00720c */ /* 0x004fda0004702270 */
[----:B------:R-:W-:Y:S05]  /*1180*/  @P0 BRA P1, `(.L_x_71) ;  /* 0xfffffffc00c80947 */ /* 0x000fea000083ffff */
.L_x_70:
[----:B------:R-:W-:Y:S05]  /*1190*/  BSYNC.RECONVERGENT B0 ;  /* 0x0000000000007941 */ /* 0x000fea0003800200 */
.L_x_69:
[----:B------:R-:W-:Y:S06]  /*11a0*/  BAR.SYNC.DEFER_BLOCKING 0x0 ;  /* 0x0000000000007b1d */ /* 0x000fec0000010000 */
[----:B------:R-:W2:Y:S04]  /*11b0*/  LDG.E R6, desc[UR8][R2.64] ;  /* 0x0000000802067981 */ /* 0x000ea8000c1e1900 */
[----:B------:R-:W2:Y:S01]  /*11c0*/  LDG.E R9, desc[UR8][R2.64+-0x4] ;  /* 0xfffffc0802097981 */ /* 0x000ea2000c1e1900 */
[----:B------:R-:W-:Y:S01]  /*11d0*/  ISETP.GT.U32.AND P0, PT, R7, 0x6, PT ;  /* 0x000000060700780c */ /* 0x000fe20003f04070 */
[----:B------:R-:W-:Y:S03]  /*11e0*/  BSSY.RECONVERGENT B0, `(.L_x_72) ;  /* 0x0000013000007945 */ /* 0x000fe60003800200 */
[----:B--2---:R-:W-:-:S04]  /*11f0*/  ISETP.NE.OR P0, PT, R6, R9, P0 ;  /* 0x000000090600720c */ /* 0x004fc80000705670 */
[----:B------:R-:W-:-:S13]  /*1200*/  ISETP.LE.OR P0, PT, R13, UR6, P0 ;  /* 0x000000060d007c0c */ /* 0x000fda0008703670 */
[----:B------:R-:W-:Y:S05]  /*1210*/  @P0 BRA `(.L_x_73) ;  /* 0x00000000003c0947 */ /* 0x000fea0003800000 */
[----:B------:R-:W0:Y:S01]  /*1220*/  S2R R9, SR_CgaCtaId ;  /* 0x0000000000097919 */ /* 0x000e220000008800 */
[----:B------:R-:W-:Y:S01]  /*1230*/  MOV R8, 0x400 ;  /* 0x0000040000087802 */ /* 0x000fe20000000f00 */
[----:B------:R-:W-:-:S03]  /*1240*/  IMAD.MOV.U32 R11, RZ, RZ, R13 ;  /* 0x000000ffff0b7224 */ /* 0x000fc600078e000d */
[----:B0-----:R-:W-:-:S07]  /*1250*/  LEA R15, R9, R8, 0x18 ;  /* 0x00000008090f7211 */ /* 0x001fce00078ec0ff */
.L_x_74:
[----:B------:R-:W-:-:S05]  /*1260*/  IADD3 R11, PT, PT, R11, -0x1, RZ ;  /* 0xffffffff0b0b7810 */ /* 0x000fca0007ffe0ff */
[----:B------:R-:W-:-:S06]  /*1270*/  IMAD.WIDE R8, R11, 0x4, R24 ;  /* 0x000000040b087825 */ /* 0x000fcc00078e0218 */
[----:B------:R-:W2:Y:S01]  /*1280*/  LDG.E R9, desc[UR8][R8.64+-0x4] ;  /* 0xfffffc0808097981 */ /* 0x000ea2000c1e1900 */
[C---:B------:R-:W-:Y:S01]  /*1290*/  IMAD R10, R4.reuse, 0x4, R15 ;  /* 0x00000004040a7824 */ /* 0x040fe200078e020f */
[C---:B------:R-:W-:Y:S01]  /*12a0*/  ISETP.GE.U32.AND P0, PT, R7.reuse, 0x6, PT ;  /* 0x000000060700780c */ /* 0x040fe20003f06070 */
[----:B------:R-:W-:Y:S01]  /*12b0*/  VIADD R7, R7, 0x1 ;  /* 0x0000000107077836 */ /* 0x000fe20000000000 */
[----:B------:R-:W-:Y:S01]  /*12c0*/  ISETP.GT.AND P1, PT, R11, UR6, PT ;  /* 0x000000060b007c0c */ /* 0x000fe2000bf24270 */
[----:B------:R-:W-:Y:S01]  /*12d0*/  VIADD R4, R4, 0x1 ;  /* 0x0000000104047836 */ /* 0x000fe20000000000 */
[----:B------:R0:W-:Y:S01]  /*12e0*/  STS [R10], R11 ;  /* 0x0000000b0a007388 */ /* 0x0001e20000000800 */
[----:B--2---:R-:W-:-:S13]  /*12f0*/  ISETP.EQ.AND P0, PT, R6, R9, !P0 ;  /* 0x000000090600720c */ /* 0x004fda0004702270 */
[----:B0-----:R-:W-:Y:S05]  /*1300*/  @P0 BRA P1, `(.L_x_74) ;  /* 0xfffffffc00d40947 */ /* 0x001fea000083ffff */
.L_x_73:
[----:B------:R-:W-:Y:S05]  /*1310*/  BSYNC.RECONVERGENT B0 ;  /* 0x0000000000007941 */ /* 0x000fea0003800200 */
.L_x_72:
[----:B------:R-:W-:Y:S01]  /*1320*/  BAR.SYNC.DEFER_BLOCKING 0x0 ;  /* 0x0000000000007b1d */ /* 0x000fe20000010000 */
[----:B------:R-:W-:-:S05]  /*1330*/  ISETP.NE.AND P0, PT, R7, 0x7, PT ;  /* 0x000000070700780c */ /* 0x000fca0003f05270 */
[----:B------:R-:W0:Y:S08]  /*1340*/  LDCU UR7, c[0x0][0x3a8] ;  /* 0x00007500ff0777ac */ /* 0x000e300008000800 */
[----:B------:R-:W-:Y:S05]  /*1350*/  @!P0 BRA `(.L_x_75) ;  /* 0x0000004000b08947 */ /* 0x000fea0003800000 */
[----:B------:R-:W-:Y:S01]  /*1360*/  IADD3 R9, PT, PT, R13, -R0, RZ ;  /* 0x800000000d097210 */ /* 0x000fe20007ffe0ff */
[----:B------:R-:W2:Y:S04]  /*1370*/  LDG.E R8, desc[UR8][R2.64] ;  /* 0x0000000802087981 */ /* 0x000ea8000c1e1900 */
[----:B------:R-:W-:-:S06]  /*1380*/  IMAD.WIDE R6, R9, 0x4, R24 ;  /* 0x0000000409067825 */ /* 0x000fcc00078e0218 */
[----:B------:R-:W2:Y:S01]  /*1390*/  LDG.E R7, desc[UR8][R6.64] ;  /* 0x0000000806077981 */ /* 0x000ea2000c1e1900 */
[----:B------:R-:W-:Y:S02]  /*13a0*/  IMAD.MOV.U32 R4, RZ, RZ, RZ ;  /* 0x000000ffff047224 */ /* 0x000fe400078e00ff */
[----:B------:R-:W-:Y:S01]  /*13b0*/  IMAD.MOV.U32 R5, RZ, RZ, 0x1 ;  /* 0x00000001ff057424 */ /* 0x000fe200078e00ff */
[----:B--2---:R-:W-:-:S04]  /*13c0*/  ISETP.NE.AND P0, PT, R8, R7, PT ;  /* 0x000000070800720c */ /* 0x004fc80003f05270 */
[----:B------:R-:W-:-:S13]  /*13d0*/  ISETP.LT.OR P0, PT, R9, 0x1, P0 ;  /* 0x000000010900780c */ /* 0x000fda0000701670 */
[----:B------:R-:W-:Y:S05]  /*13e0*/  @P0 BRA `(.L_x_76) ;  /* 0x00000000004c0947 */ /* 0x000fea0003800000 */
[----:B------:R-:W1:Y:S01]  /*13f0*/  S2R R11, SR_CgaCtaId ;  /* 0x00000000000b7919 */ /* 0x000e620000008800 */
[----:B------:R-:W-:Y:S01]  /*1400*/  MOV R4, 0x400 ;  /* 0x0000040000047802 */ /* 0x000fe20000000f00 */
[----:B------:R-:W-:Y:S02]  /*1410*/  HFMA2 R5, -RZ, RZ, 0, 5.9604644775390625e-08 ;  /* 0x00000001ff057431 */ /* 0x000fe400000001ff */
[----:B------:R-:W-:Y:S02]  /*1420*/  IMAD.MOV.U32 R10, RZ, RZ, RZ ;  /* 0x000000ffff0a7224 */ /* 0x000fe400078e00ff */
[----:B------:R-:W-:-:S05]  /*1430*/  VIADD R4, R4, 0x18 ;  /* 0x0000001804047836 */ /* 0x000fca0000000000 */
[----:B-1----:R-:W-:-:S07]  /*1440*/  LEA R11, R11, R4, 0x18 ;  /* 0x000000040b0b7211 */ /* 0x002fce00078ec0ff */
.L_x_77:
[----:B------:R-:W-:-:S05]  /*1450*/  IMAD R12, R10, 0x4, R11 ;  /* 0x000000040a0c7824 */ /* 0x000fca00078e020b */
[----:B------:R1:W-:Y:S02]  /*1460*/  STS [R12], R9 ;  /* 0x000000090c007388 */ /* 0x0003e40000000800 */
[----:B-1----:R-:W-:-:S04]  /*1470*/  IMAD.IADD R9, R9, 0x1, -R0 ;  /* 0x0000000109097824 */ /* 0x002fc800078e0a00 */
[----:B------:R-:W-:-:S06]  /*1480*/  IMAD.WIDE R6, R9, 0x4, R24 ;  /* 0x0000000409067825 */ /* 0x000fcc00078e0218 */
[----:B------:R-:W2:Y:S01]  /*1490*/  LDG.E R7, desc[UR8][R6.64] ;  /* 0x0000000806077981 */ /* 0x000ea2000c1e1900 */
[C---:B------:R-:W-:Y:S01]  /*14a0*/  ISETP.GE.U32.AND P0, PT, R5.reuse, 0x6, PT ;  /* 0x000000060500780c */ /* 0x040fe20003f06070 */
[----:B------:R-:W-:Y:S01]  /*14b0*/  VIADD R14, R5, 0x1 ;  /* 0x00000001050e7836 */ /* 0x000fe20000000000 */
[----:B------:R-:W-:Y:S01]  /*14c0*/  ISETP.GT.AND P1, PT, R9, RZ, PT ;  /* 0x000000ff0900720c */ /* 0x000fe20003f24270 */
[----:B------:R-:W-:Y:S01]  /*14d0*/  IMAD.MOV.U32 R4, RZ, RZ, R5 ;  /* 0x000000ffff047224 */ /* 0x000fe200078e0005 */
[----:B------:R-:W-:Y:S01]  /*14e0*/  MOV R10, R5 ;  /* 0x00000005000a7202 */ /* 0x000fe20000000f00 */
[----:B------:R-:W-:Y:S01]  /*14f0*/  IMAD.MOV.U32 R5, RZ, RZ, R14 ;  /* 0x000000ffff057224 */ /* 0x000fe200078e000e */
[----:B--2---:R-:W-:-:S13]  /*1500*/  ISETP.EQ.AND P0, PT, R8, R7, !P0 ;  /* 0x000000070800720c */ /* 0x004fda0004702270 */
[----:B------:R-:W-:Y:S05]  /*1510*/  @P0 BRA P1, `(.L_x_77) ;  /* 0xfffffffc00cc0947 */ /* 0x000fea000083ffff */
.L_x_76:
[----:B------:R-:W-:Y:S05]  /*1520*/  WARPSYNC.ALL ;  /* 0x0000000000007948 */ /* 0x000fea0003800000 */
[----:B------:R-:W-:Y:S01]  /*1530*/  BAR.SYNC.DEFER_BLOCKING 0x0 ;  /* 0x0000000000007b1d */ /* 0x000fe20000010000 */
[----:B------:R-:W-:-:S05]  /*1540*/  IMAD.WIDE R6, R0, 0x4, R2 ;  /* 0x0000000400067825 */ /* 0x000fca00078e0202 */
[----:B------:R-:W1:Y:S01]  /*1550*/  LDCU UR4, c[0x0][0x38c] ;  /* 0x00007180ff0477ac */ /* 0x000e620008000800 */
[----:B------:R-:W2:Y:S04]  /*1560*/  LDG.E R9, desc[UR8][R2.64] ;  /* 0x0000000802097981 */ /* 0x000ea8000c1e1900 */
[----:B------:R-:W2:Y:S01]  /*1570*/  LDG.E R6, desc[UR8][R6.64] ;  /* 0x0000000806067981 */ /* 0x000ea2000c1e1900 */
[----:B------:R-:W-:Y:S01]  /*1580*/  ISETP.GT.U32.AND P0, PT, R5, 0x6, PT ;  /* 0x000000060500780c */ /* 0x000fe20003f04070 */
[----:B-1----:R-:W-:Y:S01]  /*1590*/  IMAD R11, R0, UR4, RZ ;  /* 0x00000004000b7c24 */ /* 0x002fe2000f8e02ff */
[----:B------:R-:W-:Y:S01]  /*15a0*/  IADD3 R8, PT, PT, R13, R0, RZ ;  /* 0x000000000d087210 */ /* 0x000fe20007ffe0ff */
[----:B------:R-:W-:Y:S01]  /*15b0*/  BSSY.RECONVERGENT B0, `(.L_x_78) ;  /* 0x0000013000007945 */ /* 0x000fe20003800200 */
[----:B--2---:R-:W-:-:S04]  /*15c0*/  ISETP.NE.OR P0, PT, R9, R6, P0 ;  /* 0x000000060900720c */ /* 0x004fc80000705670 */
[----:B------:R-:W-:-:S13]  /*15d0*/  ISETP.GE.OR P0, PT, R8, R11, P0 ;  /* 0x0000000b0800720c */ /* 0x000fda0000706670 */
[----:B------:R-:W-:Y:S05]  /*15e0*/  @P0 BRA `(.L_x_79) ;  /* 0x00000000003c0947 */ /* 0x000fea0003800000 */
[----:B------:R-:W1:Y:S01]  /*15f0*/  S2R R3, SR_CgaCtaId ;  /* 0x0000000000037919 */ /* 0x000e620000008800 */
[----:B------:R-:W-:-:S05]  /*1600*/  MOV R2, 0x400 ;  /* 0x0000040000027802 */ /* 0x000fca0000000f00 */
[----:B------:R-:W-:-:S05]  /*1610*/  VIADD R2, R2, 0x18 ;  /* 0x0000001802027836 */ /* 0x000fca0000000000 */
[----:B-1----:R-:W-:-:S07]  /*1620*/  LEA R15, R3, R2, 0x18 ;  /* 0x00000002030f7211 */ /* 0x002fce00078ec0ff */
.L_x_80:
[----:B------:R-:W-:-:S05]  /*1630*/  IMAD R7, R4, 0x4, R15 ;  /* 0x0000000404077824 */ /* 0x000fca00078e020f */
[----:B------:R1:W-:Y:S02]  /*1640*/  STS [R7], R8 ;  /* 0x0000000807007388 */ /* 0x0003e40000000800 */
[----:B-1----:R-:W-:-:S04]  /*1650*/  IMAD.IADD R8, R8, 0x1, R0 ;  /* 0x0000000108087824 */ /* 0x002fc800078e0200 */
[----:B------:R-:W-:-:S06]  /*1660*/  IMAD.WIDE R2, R8, 0x4, R24 ;  /* 0x0000000408027825 */ /* 0x000fcc00078e0218 */
[----:B------:R-:W2:Y:S01]  /*1670*/  LDG.E R2, desc[UR8][R2.64] ;  /* 0x0000000802027981 */ /* 0x000ea2000c1e1900 */
[C---:B------:R-:W-:Y:S01]  /*1680*/  ISETP.GE.U32.AND P0, PT, R5.reuse, 0x6, PT ;  /* 0x000000060500780c */ /* 0x040fe20003f06070 */
[----:B------:R-:W-:Y:S01]  /*1690*/  VIADD R4, R4, 0x1 ;  /* 0x0000000104047836 */ /* 0x000fe20000000000 */
[----:B------:R-:W-:Y:S02]  /*16a0*/  ISETP.LT.AND P1, PT, R8, R11, PT ;  /* 0x0000000b0800720c */ /* 0x000fe40003f21270 */
[----:B------:R-:W-:Y:S02]  /*16b0*/  IADD3 R5, PT, PT, R5, 0x1, RZ ;  /* 0x0000000105057810 */ /* 0x000fe40007ffe0ff */
[----:B--2---:R-:W-:-:S13]  /*16c0*/  ISETP.EQ.AND P0, PT, R9, R2, !P0 ;  /* 0x000000020900720c */ /* 0x004fda0004702270 */
[----:B------:R-:W-:Y:S05]  /*16d0*/  @P0 BRA P1, `(.L_x_80) ;  /* 0xfffffffc00d40947 */ /* 0x000fea000083ffff */
.L_x_79:
[----:B0-----:R-:W-:Y:S05]  /*16e0*/  BSYNC.RECONVERGENT B0 ;  /* 0x0000000000007941 */ /* 0x001fea0003800200 */
.L_x_78:
[----:B------:R-:W-:Y:S01]  /*16f0*/  BAR.SYNC.DEFER_BLOCKING 0x0 ;  /* 0x0000000000007b1d */ /* 0x000fe20000010000 */
[----:B------:R-:W-:-:S13]  /*1700*/  ISETP.NE.AND P0, PT, R5, 0x7, PT ;  /* 0x000000070500780c */ /* 0x000fda0003f05270 */
[----:B------:R-:W-:Y:S05]  /*1710*/  @P0 EXIT ;  /* 0x000000000000094d */ /* 0x000fea0003800000 */
[----:B------:R-:W0:Y:S01]  /*1720*/  S2UR UR5, SR_CgaCtaId ;  /* 0x00000000000579c3 */ /* 0x000e220000008800 */
[----:B------:R-:W-:Y:S01]  /*1730*/  UMOV UR4, 0x400 ;  /* 0x0000040000047882 */ /* 0x000fe20000000000 */
[----:B------:R-:W-:Y:S01]  /*1740*/  IMAD.MOV.U32 R27, RZ, RZ, R13 ;  /* 0x000000ffff1b7224 */ /* 0x000fe200078e000d */
[----:B------:R-:W-:Y:S01]  /*1750*/  MOV R29, 0xfffffffd ;  /* 0xfffffffd001d7802 */ /* 0x000fe20000000f00 */
[----:B------:R-:W-:Y:S01]  /*1760*/  BSSY.RECONVERGENT B0, `(.L_x_81) ;  /* 0x00003e6000007945 */ /* 0x000fe20003800200 */
[----:B0-----:R-:W-:-:S09]  /*1770*/  ULEA UR4, UR5, UR4, 0x18 ;  /* 0x0000000405047291 */ /* 0x001fd2000f8ec0ff */
[----:B------:R-:W0:Y:S04]  /*1780*/  LDS.64 R4, [UR4+0x18] ;  /* 0x00001804ff047984 */ /* 0x000e280008000a00 */
[----:B------:R-:W1:Y:S01]  /*1790*/  LDS.128 R8, [UR4+0x20] ;  /* 0x00002004ff087984 */ /* 0x000e620008000c00 */
[----:B------:R-:W-:Y:S01]  /*17a0*/  BAR.SYNC.DEFER_BLOCKING 0x0 ;  /* 0x0000000000007b1d */ /* 0x000fe20000010000 */
[-C--:B0-----:R-:W-:Y:S01]  /*17b0*/  ISETP.GT.AND P0, PT, R4, R5.reuse, PT ;  /* 0x000000050400720c */ /* 0x081fe20003f04270 */
[----:B------:R-:W-:Y:S01]  /*17c0*/  IMAD.MOV.U32 R7, RZ, RZ, R5 ;  /* 0x000000ffff077224 */ /* 0x000fe200078e0005 */
[----:B------:R-:W-:Y:S01]  /*17d0*/  MOV R6, R4 ;  /* 0x0000000400067202 */ /* 0x000fe20000000f00 */
[----:B------:R-:W-:Y:S01]  /*17e0*/  IMAD.MOV.U32 R2, RZ, RZ, R4 ;  /* 0x000000ffff027224 */ /* 0x000fe200078e0004 */
[----:B------:R-:W-:Y:S01]  /*17f0*/  MOV R3, R5 ;  /* 0x0000000500037202 */ /* 0x000fe20000000f00 */
[----:B-1----:R-:W-:-:S08]  /*1800*/  IMAD.MOV.U32 R5, RZ, RZ, R9 ;  /* 0x000000ffff057224 */ /* 0x002fd000078e0009 */
[--C-:B------:R-:W-:Y:S02]  /*1810*/  @P0 IMAD.MOV.U32 R2, RZ, RZ, R7.reuse ;  /* 0x000000ffff020224 */ /* 0x100fe400078e0007 */
[----:B------:R-:W-:Y:S02]  /*1820*/  @P0 IMAD.MOV.U32 R6, RZ, RZ, R7 ;  /* 0x000000ffff060224 */ /* 0x000fe400078e0007 */
[--C-:B------:R-:W-:Y:S02]  /*1830*/  @P0 IMAD.MOV.U32 R7, RZ, RZ, R4.reuse ;  /* 0x000000ffff070224 */ /* 0x100fe400078e0004 */
[----:B------:R-:W-:Y:S01]  /*1840*/  @P0 IMAD.MOV.U32 R3, RZ, RZ, R4 ;  /* 0x000000ffff030224 */ /* 0x000fe200078e0004 */
[----:B------:R-:W-:Y:S01]  /*1850*/  MOV R18, R6 ;  /* 0x0000000600127202 */ /* 0x000fe20000000f00 */
[----:B------:R-:W-:Y:S01]  /*1860*/  IMAD.MOV.U32 R15, RZ, RZ, R7 ;  /* 0x000000ffff0f7224 */ /* 0x000fe200078e0007 */
[----:B------:R-:W-:Y:S01]  /*1870*/  ISETP.GT.AND P1, PT, R7, R8, PT ;  /* 0x000000080700720c */ /* 0x000fe20003f24270 */
[----:B------:R-:W-:-:S12]  /*1880*/  IMAD.MOV.U32 R4, RZ, RZ, R8 ;  /* 0x000000ffff047224 */ /* 0x000fd800078e0008 */
[----:B------:R-:W-:Y:S01]  /*1890*/  @P1 MOV R15, R8 ;  /* 0x00000008000f1202 */ /* 0x000fe20000000f00 */
[----:B------:R-:W-:Y:S02]  /*18a0*/  @P1 IMAD.MOV.U32 R3, RZ, RZ, R8 ;  /* 0x000000ffff031224 */ /* 0x000fe400078e0008 */
[--C-:B------:R-:W-:Y:S01]  /*18b0*/  @P1 IMAD.MOV.U32 R8, RZ, RZ, R7.reuse ;  /* 0x000000ffff081224 */ /* 0x100fe200078e0007 */
[----:B------:R-:W-:Y:S01]  /*18c0*/  ISETP.GT.AND P2, PT, R6, R15, PT ;  /* 0x0000000f0600720c */ /* 0x000fe20003f44270 */
[----:B------:R-:W-:Y:S01]  /*18d0*/  @P1 IMAD.MOV.U32 R4, RZ, RZ, R7 ;  /* 0x000000ffff041224 */ /* 0x000fe200078e0007 */
[----:B------:R-:W-:Y:S01]  /*18e0*/  MOV R7, R11 ;  /* 0x0000000b00077202 */ /* 0x000fe20000000f00 */
[----:B------:R-:W-:Y:S01]  /*18f0*/  IMAD.MOV.U32 R12, RZ, RZ, R8 ;  /* 0x000000ffff0c7224 */ /* 0x000fe200078e0008 */
[----:B------:R-:W-:-:S09]  /*1900*/  ISETP.GT.AND P0, PT, R8, R9, PT ;  /* 0x000000090800720c */ /* 0x000fd20003f04270 */
[----:B------:R-:W-:Y:S01]  /*1910*/  @P2 IMAD.MOV.U32 R2, RZ, RZ, R15 ;  /* 0x000000ffff022224 */ /* 0x000fe200078e000f */
[----:B------:R-:W-:Y:S01]  /*1920*/  @P2 MOV R18, R15 ;  /* 0x0000000f00122202 */ /* 0x000fe20000000f00 */
[--C-:B------:R-:W-:Y:S02]  /*1930*/  @P2 IMAD.MOV.U32 R15, RZ, RZ, R6.reuse ;  /* 0x000000ffff0f2224 */ /* 0x100fe400078e0006 */
[--C-:B------:R-:W-:Y:S01]  /*1940*/  @P0 IMAD.MOV.U32 R12, RZ, RZ, R9.reuse ;  /* 0x000000ffff0c0224 */ /* 0x100fe200078e0009 */
[-C--:B------:R-:W-:Y:S01]  /*1950*/  @P0 MOV R5, R8.reuse ;  /* 0x0000000800050202 */ /* 0x080fe20000000f00 */
[----:B------:R-:W-:Y:S01]  /*1960*/  @P0 IMAD.MOV.U32 R4, RZ, RZ, R9 ;  /* 0x000000ffff040224 */ /* 0x000fe200078e0009 */
[----:B------:R-:W-:Y:S01]  /*1970*/  @P0 MOV R9, R8 ;  /* 0x0000000800090202 */ /* 0x000fe20000000f00 */
[----:B------:R-:W-:Y:S01]  /*1980*/  IMAD.MOV.U32 R19, RZ, RZ, R15 ;  /* 0x000000ffff137224 */ /* 0x000fe200078e000f */
[----:B------:R-:W-:Y:S01]  /*1990*/  ISETP.GT.AND P6, PT, R15, R12, PT ;  /* 0x0000000c0f00720c */ /* 0x000fe20003fc4270 */
[----:B------:R-:W-:Y:S01]  /*19a0*/  @P2 IMAD.MOV.U32 R3, RZ, RZ, R6 ;  /* 0x000000ffff032224 */ /* 0x000fe200078e0006 */
[----:B------:R-:W-:Y:S01]  /*19b0*/  ISETP.GT.AND P1, PT, R9, R10, PT ;  /* 0x0000000a0900720c */ /* 0x000fe20003f24270 */
[----:B------:R-:W-:-:S02]  /*19c0*/  IMAD.MOV.U32 R14, RZ, RZ, R9 ;  /* 0x000000ffff0e7224 */ /* 0x000fc400078e0009 */
[----:B------:R-:W-:Y:S02]  /*19d0*/  IMAD.MOV.U32 R6, RZ, RZ, R10 ;  /* 0x000000ffff067224 */ /* 0x000fe400078e000a */
[----:B------:R-:W-:-:S06]  /*19e0*/  IMAD.MOV.U32 R8, RZ, RZ, R13 ;  /* 0x000000ffff087224 */ /* 0x000fcc00078e000d */
[----:B------:R-:W-:Y:S01]  /*19f0*/  @P6 IMAD.MOV.U32 R19, RZ, RZ, R12 ;  /* 0x000000ffff136224 */ /* 0x000fe200078e000c */
[----:B------:R-:W-:Y:S01]  /*1a00*/  @P6 MOV R4, R15 ;  /* 0x0000000f00046202 */ /* 0x000fe20000000f00 */
[--C-:B------:R-:W-:Y:S02]  /*1a10*/  @P1 IMAD.MOV.U32 R14, RZ, RZ, R10.reuse ;  /* 0x000000ffff0e1224 */ /* 0x100fe400078e000a */
[----:B------:R-:W-:Y:S01]  /*1a20*/  @P1 IMAD.MOV.U32 R5, RZ, RZ, R10 ;  /* 0x000000ffff051224 */ /* 0x000fe200078e000a */
[----:B------:R-:W-:Y:S01]  /*1a30*/  ISETP.GT.AND P4, PT, R18, R19, PT ;  /* 0x000000131200720c */ /* 0x000fe20003f84270 */
[--C-:B------:R-:W-:Y:S02]  /*1a40*/  @P1 IMAD.MOV.U32 R10, RZ, RZ, R9.reuse ;  /* 0x000000ffff0a1224 */ /* 0x100fe400078e0009 */
[----:B------:R-:W-:Y:S01]  /*1a50*/  @P6 IMAD.MOV.U32 R3, RZ, RZ, R12 ;  /* 0x000000ffff036224 */ /* 0x000fe200078e000c */
[----:B------:R-:W-:Y:S01]  /*1a60*/  @P6 MOV R12, R15 ;  /* 0x0000000f000c6202 */ /* 0x000fe20000000f00 */
[----:B------:R-:W-:Y:S01]  /*1a70*/  IMAD.MOV.U32 R15, RZ, RZ, R18 ;  /* 0x000000ffff0f7224 */ /* 0x000fe200078e0012 */
[----:B------:R-:W-:Y:S01]  /*1a80*/  ISETP.GT.AND P3, PT, R10, R11, PT ;  /* 0x0000000b0a00720c */ /* 0x000fe20003f64270 */
[----:B------:R-:W-:Y:S01]  /*1a90*/  @P1 IMAD.MOV.U32 R6, RZ, RZ, R9 ;  /* 0x000000ffff061224 */ /* 0x000fe200078e0009 */
[----:B------:R-:W-:Y:S01]  /*1aa0*/  ISETP.GT.AND P5, PT, R12, R14, PT ;  /* 0x0000000e0c00720c */ /* 0x000fe20003fa4270 */
[----:B------:R-:W-:Y:S01]  /*1ab0*/  IMAD.MOV.U32 R16, RZ, RZ, R10 ;  /* 0x000000ffff107224 */ /* 0x000fe200078e000a */
[----:B------:R-:W-:-:S03]  /*1ac0*/  MOV R17, R12 ;  /* 0x0000000c00117202 */ /* 0x000fc60000000f00 */
[--C-:B------:R-:W-:Y:S02]  /*1ad0*/  @P4 IMAD.MOV.U32 R2, RZ, RZ, R19.reuse ;  /* 0x000000ffff024224 */ /* 0x100fe400078e0013 */
[----:B------:R-:W-:Y:S02]  /*1ae0*/  @P4 IMAD.MOV.U32 R15, RZ, RZ, R19 ;  /* 0x000000ffff0f4224 */ /* 0x000fe400078e0013 */
[----:B------:R-:W-:Y:S02]  /*1af0*/  @P4 IMAD.MOV.U32 R19, RZ, RZ, R18 ;  /* 0x000000ffff134224 */ /* 0x000fe400078e0012 */
[--C-:B------:R-:W-:Y:S02]  /*1b00*/  @P3 IMAD.MOV.U32 R16, RZ, RZ, R11.reuse ;  /* 0x000000ffff103224 */ /* 0x100fe400078e000b */
[----:B------:R-:W-:Y:S01]  /*1b10*/  @P3 IMAD.MOV.U32 R6, RZ, RZ, R11 ;  /* 0x000000ffff063224 */ /* 0x000fe200078e000b */
[----:B------:R-:W-:Y:S01]  /*1b20*/  @P5 MOV R17, R14 ;  /* 0x0000000e00115202 */ /* 0x000fe20000000f00 */
[----:B------:R-:W-:Y:S01]  /*1b30*/  @P5 IMAD.MOV.U32 R4, RZ, RZ, R14 ;  /* 0x000000ffff045224 */ /* 0x000fe200078e000e */
[----:B------:R-:W-:Y:S01]  /*1b40*/  @P5 MOV R5, R12 ;  /* 0x0000000c00055202 */ /* 0x000fe20000000f00 */
[----:B------:R-:W-:Y:S01]  /*1b50*/  @P3 IMAD.MOV.U32 R11, RZ, RZ, R10 ;  /* 0x000000ffff0b3224 */ /* 0x000fe200078e000a */
[----:B------:R-:W-:Y:S01]  /*1b60*/  ISETP.GT.AND P0, PT, R19, R17, PT ;  /* 0x000000111300720c */ /* 0x000fe20003f04270 */
[----:B------:R-:W-:Y:S01]  /*1b70*/  @P5 IMAD.MOV.U32 R14, RZ, RZ, R12 ;  /* 0x000000ffff0e5224 */ /* 0x000fe200078e000c */
[----:B------:R-:W-:Y:S01]  /*1b80*/  MOV R12, R15 ;  /* 0x0000000f000c7202 */ /* 0x000fe20000000f00 */
[----:B------:R-:W-:Y:S01]  /*1b90*/  @P4 IMAD.MOV.U32 R3, RZ, RZ, R18 ;  /* 0x000000ffff034224 */ /* 0x000fe200078e0012 */
[----:B------:R-:W-:Y:S01]  /*1ba0*/  ISETP.GT.AND P2, PT, R11, R13, PT ;  /* 0x0000000d0b00720c */ /* 0x000fe20003f44270 */
[----:B------:R-:W-:Y:S01]  /*1bb0*/  IMAD.MOV.U32 R18, RZ, RZ, R19 ;  /* 0x000000ffff127224 */ /* 0x000fe200078e0013 */
[----:B------:R-:W-:Y:S01]  /*1bc0*/  ISETP.GT.AND P1, PT, R14, R16, PT ;  /* 0x000000100e00720c */ /* 0x000fe20003f24270 */
[----:B------:R-:W-:Y:S01]  /*1bd0*/  @P3 IMAD.MOV.U32 R7, RZ, RZ, R10 ;  /* 0x000000ffff073224 */ /* 0x000fe200078e000a */
[----:B------:R-:W-:-:S05]  /*1be0*/  MOV R20, R14 ;  /* 0x0000000e00147202 */ /* 0x000fca0000000f00 */
[--C-:B------:R-:W-:Y:S02]  /*1bf0*/  @P0 IMAD.MOV.U32 R3, RZ, RZ, R17.reuse ;  /* 0x000000ffff030224 */ /* 0x100fe400078e0011 */
[----:B------:R-:W-:Y:S02]  /*1c00*/  @P0 IMAD.MOV.U32 R18, RZ, RZ, R17 ;  /* 0x000000ffff120224 */ /* 0x000fe400078e0011 */
[----:B------:R-:W-:Y:S02]  /*1c10*/  @P0 IMAD.MOV.U32 R17, RZ, RZ, R19 ;  /* 0x000000ffff110224 */ /* 0x000fe400078e0013 */
[--C-:B------:R-:W-:Y:S01]  /*1c20*/  @P2 IMAD.MOV.U32 R27, RZ, RZ, R11.reuse ;  /* 0x000000ffff1b2224 */ /* 0x100fe200078e000b */
[----:B------:R-:W-:Y:S01]  /*1c30*/  @P1 MOV R20, R16 ;  /* 0x0000001000141202 */ /* 0x000fe20000000f00 */
[----:B------:R-:W-:Y:S01]  /*1c40*/  @P2 IMAD.MOV.U32 R8, RZ, RZ, R11 ;  /* 0x000000ffff082224 */ /* 0x000fe200078e000b */
[----:B------:R-:W-:Y:S01]  /*1c50*/  ISETP.GT.AND P5, PT, R15, R18, PT ;  /* 0x000000120f00720c */ /* 0x000fe20003fa4270 */
[----:B------:R-:W-:Y:S01]  /*1c60*/  @P1 IMAD.MOV.U32 R5, RZ, RZ, R16 ;  /* 0x000000ffff051224 */ /* 0x000fe200078e0010 */
[----:B------:R-:W-:Y:S01]  /*1c70*/  @P1 MOV R16, R14 ;  /* 0x0000000e00101202 */ /* 0x000fe20000000f00 */
[----:B------:R-:W-:Y:S01]  /*1c80*/  @P2 IMAD.MOV.U32 R11, RZ, RZ, R13 ;  /* 0x000000ffff0b2224 */ /* 0x000fe200078e000d */
[----:B------:R-:W-:Y:S01]  /*1c90*/  ISETP.GT.AND P4, PT, R17, R20, PT ;  /* 0x000000141100720c */ /* 0x000fe20003f84270 */
[----:B------:R-:W-:-:S02]  /*1ca0*/  @P0 IMAD.MOV.U32 R4, RZ, RZ, R19 ;  /* 0x000000ffff040224 */ /* 0x000fc400078e0013 */
[----:B------:R-:W-:Y:S01]  /*1cb0*/  IMAD.MOV.U32 R9, RZ, RZ, R17 ;  /* 0x000000ffff097224 */ /* 0x000fe200078e0011 */
[-C--:B------:R-:W-:Y:S01]  /*1cc0*/  ISETP.GT.AND P3, PT, R16, R11.reuse, PT ;  /* 0x0000000b1000720c */ /* 0x080fe20003f64270 */
[----:B------:R-:W-:Y:S01]  /*1cd0*/  @P2 IMAD.MOV.U32 R7, RZ, RZ, R13 ;  /* 0x000000ffff072224 */ /* 0x000fe200078e000d */
[----:B------:R-:W-:Y:S01]  /*1ce0*/  MOV R13, R11 ;  /* 0x0000000b000d7202 */ /* 0x000fe20000000f00 */
[----:B------:R-:W-:Y:S02]  /*1cf0*/  @P1 IMAD.MOV.U32 R6, RZ, RZ, R14 ;  /* 0x000000ffff061224 */ /* 0x000fe400078e000e */
[----:B------:R-:W-:Y:S01]  /*1d00*/  @P5 IMAD.MOV.U32 R2, RZ, RZ, R18 ;  /* 0x000000ffff025224 */ /* 0x000fe200078e0012 */
[----:B------:R-:W-:Y:S01]  /*1d10*/  @P5 MOV R12, R18 ;  /* 0x00000012000c5202 */ /* 0x000fe20000000f00 */
[----:B------:R-:W-:Y:S02]  /*1d20*/  @P5 IMAD.MOV.U32 R18, RZ, RZ, R15 ;  /* 0x000000ffff125224 */ /* 0x000fe400078e000f */
[--C-:B------:R-:W-:Y:S01]  /*1d30*/  @P4 IMAD.MOV.U32 R9, RZ, RZ, R20.reuse ;  /* 0x000000ffff094224 */ /* 0x100fe200078e0014 */
[----:B------:R-:W-:Y:S01]  /*1d40*/  @P4 MOV R5, R17 ;  /* 0x0000001100054202 */ /* 0x000fe20000000f00 */
[----:B------:R-:W-:-:S02]  /*1d50*/  @P4 IMAD.MOV.U32 R4, RZ, RZ, R20 ;  /* 0x000000ffff044224 */ /* 0x000fc400078e0014 */
[----:B------:R-:W-:Y:S01]  /*1d60*/  @P4 IMAD.MOV.U32 R20, RZ, RZ, R17 ;  /* 0x000000ffff144224 */ /* 0x000fe200078e0011 */
[----:B------:R-:W-:Y:S01]  /*1d70*/  ISETP.GT.AND P0, PT, R18, R9, PT ;  /* 0x000000091200720c */ /* 0x000fe20003f04270 */
[--C-:B------:R-:W-:Y:S01]  /*1d80*/  @P3 IMAD.MOV.U32 R7, RZ, RZ, R16.reuse ;  /* 0x000000ffff073224 */ /* 0x100fe200078e0010 */
[-C--:B------:R-:W-:Y:S01]  /*1d90*/  @P3 MOV R6, R11.reuse ;  /* 0x0000000b00063202 */ /* 0x080fe20000000f00 */
[----:B------:R-:W-:Y:S01]  /*1da0*/  @P3 IMAD.MOV.U32 R13, RZ, RZ, R16 ;  /* 0x000000ffff0d3224 */ /* 0x000fe200078e0010 */
[----:B------:R-:W-:Y:S01]  /*1db0*/  @P3 MOV R16, R11 ;  /* 0x0000000b00103202 */ /* 0x000fe20000000f00 */
[----:B------:R-:W-:Y:S02]  /*1dc0*/  @P5 IMAD.MOV.U32 R3, RZ, RZ, R15 ;  /* 0x000000ffff035224 */ /* 0x000fe400078e000f */
[----:B------:R-:W-:Y:S01]  /*1dd0*/  IMAD.MOV.U32 R14, RZ, RZ, R18 ;  /* 0x000000ffff0e7224 */ /* 0x000fe200078e0012 */
[----:B------:R-:W-:Y:S01]  /*1de0*/  ISETP.GT.AND P2, PT, R20, R16, PT ;  /* 0x000000101400720c */ /* 0x000fe20003f44270 */
[----:B------:R-:W-:-:S02]  /*1df0*/  IMAD.MOV.U32 R15, RZ, RZ, R16 ;  /* 0x000000ffff0f7224 */ /* 0x000fc400078e0010 */
[----:B------:R-:W-:Y:S02]  /*1e00*/  IMAD.MOV.U32 R21, RZ, RZ, R12 ;  /* 0x000000ffff157224 */ /* 0x000fe400078e000c */
[--C-:B------:R-:W-:Y:S02]  /*1e10*/  @P0 IMAD.MOV.U32 R14, RZ, RZ, R9.reuse ;  /* 0x000000ffff0e0224 */ /* 0x100fe400078e0009 */
[----:B------:R-:W-:Y:S01]  /*1e20*/  @P0 IMAD.MOV.U32 R3, RZ, RZ, R9 ;  /* 0x000000ffff030224 */ /* 0x000fe200078e0009 */
[----:B------:R-:W-:Y:S01]  /*1e30*/  @P0 MOV R9, R18 ;  /* 0x0000001200090202 */ /* 0x000fe20000000f00 */
[----:B------:R-:W-:Y:S01]  /*1e40*/  @P0 IMAD.MOV.U32 R4, RZ, RZ, R18 ;  /* 0x000000ffff040224 */ /* 0x000fe200078e0012 */
[----:B------:R-:W-:Y:S01]  /*1e50*/  ISETP.GT.AND P3, PT, R12, R14, PT ;  /* 0x0000000e0c00720c */ /* 0x000fe20003f64270 */
[----:B------:R-:W-:-:S04]  /*1e60*/  IMAD.WIDE R10, R27, 0x4, R24 ;  /* 0x000000041b0a7825 */ /* 0x000fc800078e0218 */
[--C-:B------:R-:W-:Y:S01]  /*1e70*/  @P2 IMAD.MOV.U32 R6, RZ, RZ, R20.reuse ;  /* 0x000000ffff062224 */ /* 0x100fe200078e0014 */
[----:B------:R0:W-:Y:S01]  /*1e80*/  STG.E desc[UR8][R10.64], R29 ;  /* 0x0000001d0a007986 */ /* 0x0001e2000c101908 */
[----:B------:R-:W-:Y:S02]  /*1e90*/  @P2 IMAD.MOV.U32 R15, RZ, RZ, R20 ;  /* 0x000000ffff0f2224 */ /* 0x000fe400078e0014 */
[--C-:B------:R-:W-:Y:S02]  /*1ea0*/  @P2 IMAD.MOV.U32 R20, RZ, RZ, R16.reuse ;  /* 0x000000ffff142224 */ /* 0x100fe400078e0010 */
[----:B------:R-:W-:Y:S02]  /*1eb0*/  @P2 IMAD.MOV.U32 R5, RZ, RZ, R16 ;  /* 0x000000ffff052224 */ /* 0x000fe400078e0010 */
[--C-:B------:R-:W-:Y:S01]  /*1ec0*/  @P3 IMAD.MOV.U32 R2, RZ, RZ, R14.reuse ;  /* 0x000000ffff023224 */ /* 0x100fe200078e000e */
[-C--:B------:R-:W-:Y:S01]  /*1ed0*/  ISETP.GT.AND P1, PT, R9, R20.reuse, PT ;  /* 0x000000140900720c */ /* 0x080fe20003f24270 */
[----:B------:R-:W-:Y:S01]  /*1ee0*/  @P3 IMAD.MOV.U32 R21, RZ, RZ, R14 ;  /* 0x000000ffff153224 */ /* 0x000fe200078e000e */
[----:B------:R-:W-:Y:S01]  /*1ef0*/  MOV R17, R20 ;  /* 0x0000001400117202 */ /* 0x000fe20000000f00 */
[----:B------:R-:W-:-:S02]  /*1f00*/  @P3 IMAD.MOV.U32 R14, RZ, RZ, R12 ;  /* 0x000000ffff0e3224 */ /* 0x000fc400078e000c */
[----:B------:R-:W-:-:S08]  /*1f10*/  @P3 IMAD.MOV.U32 R3, RZ, RZ, R12 ;  /* 0x000000ffff033224 */ /* 0x000fd000078e000c */
[----:B------:R-:W-:Y:S01]  /*1f20*/  @P1 IMAD.MOV.U32 R5, RZ, RZ, R9 ;  /* 0x000000ffff051224 */ /* 0x000fe200078e0009 */
[----:B------:R-:W-:Y:S01]  /*1f30*/  @P1 MOV R17, R9 ;  /* 0x0000000900111202 */ /* 0x000fe20000000f00 */
[--C-:B------:R-:W-:Y:S02]  /*1f40*/  @P1 IMAD.MOV.U32 R9, RZ, RZ, R20.reuse ;  /* 0x000000ffff091224 */ /* 0x100fe400078e0014 */
[----:B------:R-:W-:-:S03]  /*1f50*/  @P1 IMAD.MOV.U32 R4, RZ, RZ, R20 ;  /* 0x000000ffff041224 */ /* 0x000fc600078e0014 */
[-C--:B------:R-:W-:Y:S02]  /*1f60*/  ISETP.GT.AND P2, PT, R14, R9.reuse, PT ;  /* 0x000000090e00720c */ /* 0x080fe40003f44270 */
[----:B------:R-:W-:-:S11]  /*1f70*/  MOV R19, R9 ;  /* 0x0000000900137202 */ /* 0x000fd60000000f00 */
[--C-:B------:R-:W-:Y:S02]  /*1f80*/  @P2 IMAD.MOV.U32 R4, RZ, RZ, R14.reuse ;  /* 0x000000ffff042224 */ /* 0x100fe400078e000e */
[----:B------:R-:W-:Y:S02]  /*1f90*/  @P2 IMAD.MOV.U32 R19, RZ, RZ, R14 ;  /* 0x000000ffff132224 */ /* 0x000fe400078e000e */
[--C-:B------:R-:W-:Y:S02]  /*1fa0*/  @P2 IMAD.MOV.U32 R14, RZ, RZ, R9.reuse ;  /* 0x000000ffff0e2224 */ /* 0x100fe400078e0009 */
[----:B------:R-:W-:Y:S02]  /*1fb0*/  @P2 IMAD.MOV.U32 R3, RZ, RZ, R9 ;  /* 0x000000ffff032224 */ /* 0x000fe400078e0009 */
[----:B------:R-:W-:Y:S02]  /*1fc0*/  HFMA2 R9, -RZ, RZ, 0, 4.76837158203125e-07 ;  /* 0x00000008ff097431 */ /* 0x000fe400000001ff */
[----:B------:R-:W-:Y:S01]  /*1fd0*/  IMAD.MOV.U32 R27, RZ, RZ, R14 ;  /* 0x000000ffff1b7224 */ /* 0x000fe200078e000e */
[----:B------:R-:W-:-:S13]  /*1fe0*/  ISETP.GT.AND P0, PT, R21, R14, PT ;  /* 0x0000000e1500720c */ /* 0x000fda0003f04270 */
[----:B------:R-:W-:Y:S01]  /*1ff0*/  @P0 MOV R3, R21 ;  /* 0x0000001500030202 */ /* 0x000fe20000000f00 */
[----:B------:R-:W-:Y:S02]  /*2000*/  @P0 IMAD.MOV.U32 R27, RZ, RZ, R21 ;  /* 0x000000ffff1b0224 */ /* 0x000fe400078e0015 */
[--C-:B------:R-:W-:Y:S02]  /*2010*/  @P0 IMAD.MOV.U32 R21, RZ, RZ, R14.reuse ;  /* 0x000000ffff150224 */ /* 0x100fe400078e000e */
[----:B------:R-:W-:-:S03]  /*2020*/  @P0 IMAD.MOV.U32 R2, RZ, RZ, R14 ;  /* 0x000000ffff020224 */ /* 0x000fc600078e000e */
[----:B------:R-:W-:-:S13]  /*2030*/  ISETP.GT.AND P1, PT, R21, R0, PT ;  /* 0x000000001500720c */ /* 0x000fda0003f24270 */
[----:B0-----:R-:W-:Y:S05]  /*2040*/  @P1 BRA `(.L_x_82) ;  /* 0x0000001000cc1947 */ /* 0x001fea0003800000 */
[----:B------:R-:W0:Y:S02]  /*2050*/  LDCU UR4, c[0x0][0x3a8] ;  /* 0x00007500ff0477ac */ /* 0x000e240008000800 */
[----:B0-----:R-:W-:-:S09]  /*2060*/  UISETP.NE.AND UP0, UPT, UR4, 0x1, UPT ;  /* 0x000000010400788c */ /* 0x001fd2000bf05270 */
[----:B------:R-:W-:Y:S05]  /*2070*/  BRA.U UP0, `(.L_x_83) ;  /* 0x0000000900607547 */ /* 0x000fea000b800000 */
[----:B------:R-:W2:Y:S04]  /*2080*/  LDG.E.64 R6, desc[UR8][R22.64] ;  /* 0x0000000816067981 */ /* 0x000ea8000c1e1b00 */
[----:B------:R-:W3:Y:S04]  /*2090*/  LDG.E.64 R2, desc[UR8][R22.64+0x10] ;  /* 0x0000100816027981 */ /* 0x000ee8000c1e1b00 */
[----:B------:R-:W4:Y:S01]  /*20a0*/  LDG.E.64 R4, desc[UR8][R22.64+0x8] ;  /* 0x0000080816047981 */ /* 0x000f22000c1e1b00 */
[----:B------:R-:W-:Y:S01]  /*20b0*/  IMAD.WIDE R10, R21, 0x4, R24 ;  /* 0x00000004150a7825 */ /* 0x000fe200078e0218 */
[----:B--2---:R-:W-:-:S03]  /*20c0*/  SHF.R.U32.HI R0, RZ, 0x2, R7 ;  /* 0x00000002ff007819 */ /* 0x004fc60000011607 */
[----:B------:R-:W-:Y:S01]  /*20d0*/  VIADD R6, R6, 0x587c5 ;  /* 0x000587c506067836 */ /* 0x000fe20000000000 */
[----:B------:R-:W-:Y:S01]  /*20e0*/  LOP3.LUT R0, R0, R7, RZ, 0x3c, !PT ;  /* 0x0000000700007212 */ /* 0x000fe200078e3cff */
[----:B---3--:R-:W-:Y:S02]  /*20f0*/  IMAD.SHL.U32 R7, R3, 0x10, RZ ;  /* 0x0000001003077824 */ /* 0x008fe400078e00ff */
[----:B------:R-:W-:Y:S02]  /*2100*/  IMAD.MOV.U32 R21, RZ, RZ, R2 ;  /* 0x000000ffff157224 */ /* 0x000fe400078e0002 */
[----:B------:R-:W-:Y:S02]  /*2110*/  IMAD.SHL.U32 R8, R0, 0x2, RZ ;  /* 0x0000000200087824 */ /* 0x000fe400078e00ff */
[----:B----4-:R-:W-:-:S03]  /*2120*/  IMAD.MOV.U32 R20, RZ, RZ, R5 ;  /* 0x000000ffff147224 */ /* 0x010fc600078e0005 */
[----:B------:R-:W-:Y:S01]  /*2130*/  LOP3.LUT R8, R0, R8, R7, 0x96, !PT ;  /* 0x0000000800087212 */ /* 0x000fe200078e9607 */
[----:B------:R-:W-:Y:S01]  /*2140*/  IMAD.MOV.U32 R0, RZ, RZ, 0x2f800000 ;  /* 0x2f800000ff007424 */ /* 0x000fe200078e00ff */
[----:B------:R-:W-:Y:S02]  /*2150*/  STG.E.64 desc[UR8][R22.64+0x8], R20 ;  /* 0x0000081416007986 */ /* 0x000fe4000c101b08 */
[----:B------:R-:W-:Y:S01]  /*2160*/  LOP3.LUT R9, R8, R3, RZ, 0x3c, !PT ;  /* 0x0000000308097212 */ /* 0x000fe200078e3cff */
[----:B------:R-:W-:-:S03]  /*2170*/  IMAD.MOV.U32 R8, RZ, RZ, R3 ;  /* 0x000000ffff087224 */ /* 0x000fc600078e0003 */
[----:B------:R-:W-:Y:S02]  /*2180*/  IADD3 R7, PT, PT, R9, R6, RZ ;  /* 0x0000000609077210 */ /* 0x000fe40007ffe0ff */
[----:B------:R-:W-:Y:S02]  /*2190*/  STG.E.64 desc[UR8][R22.64+0x10], R8 ;  /* 0x0000100816007986 */ /* 0x000fe4000c101b08 */
[----:B------:R-:W-:-:S05]  /*21a0*/  I2FP.F32.U32 R7, R7 ;  /* 0x0000000700077245 */ /* 0x000fca0000201000 */
[----:B------:R-:W-:-:S04]  /*21b0*/  FFMA R7, R7, R0, 1.1641532182693481445e-10 ;  /* 0x2f00000007077423 */ /* 0x000fc80000000000 */
        /* <DEDUP_REMOVED lines=9> */
[----:B--2---:R-:W-:Y:S01]  /*2250*/  SHF.R.U32.HI R12, RZ, 0x2, R29 ;  /* 0x00000002ff0c7819 */ /* 0x004fe2000001161d */
[----:B------:R-:W-:-:S03]  /*2260*/  VIADD R28, R28, 0x587c5 ;  /* 0x000587c51c1c7836 */ /* 0x000fc60000000000 */
[----:B------:R-:W-:Y:S01]  /*2270*/  LOP3.LUT R12, R12, R29, RZ, 0x3c, !PT ;  /* 0x0000001d0c0c7212 */ /* 0x000fe200078e3cff */
[----:B---3--:R-:W-:Y:S02]  /*2280*/  IMAD.SHL.U32 R29, R3, 0x10, RZ ;  /* 0x00000010031d7824 */ /* 0x008fe400078e00ff */
[----:B0-----:R-:W-:Y:S01]  /*2290*/  IMAD.MOV.U32 R11, RZ, RZ, R2 ;  /* 0x000000ffff0b7224 */ /* 0x001fe200078e0002 */
[----:B------:R-:W-:Y:S01]  /*22a0*/  SHF.L.U32 R16, R12, 0x1, RZ ;  /* 0x000000010c107819 */ /* 0x000fe200000006ff */
[----:B----4-:R-:W-:-:S03]  /*22b0*/  IMAD.MOV.U32 R10, RZ, RZ, R5 ;  /* 0x000000ffff0a7224 */ /* 0x010fc600078e0005 */
[----:B------:R-:W-:Y:S01]  /*22c0*/  LOP3.LUT R16, R12, R16, R29, 0x96, !PT ;  /* 0x000000100c107212 */ /* 0x000fe200078e961d */
[----:B------:R-:W-:Y:S01]  /*22d0*/  IMAD.MOV.U32 R29, RZ, RZ, R4 ;  /* 0x000000ffff1d7224 */ /* 0x000fe200078e0004 */
[----:B------:R0:W-:Y:S02]  /*22e0*/  STG.E.64 desc[UR8][R22.64+0x8], R10 ;  /* 0x0000080a16007986 */ /* 0x0001e4000c101b08 */
        /* <DEDUP_REMOVED lines=8> */
[----:B------:R-:W-:-:S05]  /*2370*/  IMAD.WIDE R8, R27, 0x4, R24 ;  /* 0x000000041b087825 */ /* 0x000fca00078e0218 */
[----:B------:R-:W1:Y:S02]  /*2380*/  F2I.TRUNC.NTZ R12, R12 ;  /* 0x0000000c000c7305 */ /* 0x000e64000020f100 */
[----:B-1----:R-:W-:-:S05]  /*2390*/  VIADD R27, R12, 0x1 ;  /* 0x000000010c1b7836 */ /* 0x002fca0000000000 */
[----:B------:R1:W-:Y:S04]  /*23a0*/  STG.E desc[UR8][R8.64], R27 ;  /* 0x0000001b08007986 */ /* 0x0003e8000c101908 */
[----:B------:R-:W2:Y:S04]  /*23b0*/  LDG.E.64 R20, desc[UR8][R22.64] ;  /* 0x0000000816147981 */ /* 0x000ea8000c1e1b00 */
[----:B------:R-:W3:Y:S04]  /*23c0*/  LDG.E.64 R4, desc[UR8][R22.64+0x10] ;  /* 0x0000100816047981 */ /* 0x000ee8000c1e1b00 */
[----:B------:R-:W4:Y:S01]  /*23d0*/  LDG.E.64 R2, desc[UR8][R22.64+0x8] ;  /* 0x0000080816027981 */ /* 0x000f22000c1e1b00 */
[----:B0-----:R-:W-:Y:S01]  /*23e0*/  IMAD.WIDE R10, R19, 0x4, R24 ;  /* 0x00000004130a7825 */ /* 0x001fe200078e0218 */
[----:B--2---:R-:W-:-:S03]  /*23f0*/  SHF.R.U32.HI R12, RZ, 0x2, R21 ;  /* 0x00000002ff0c7819 */ /* 0x004fc60000011615 */
[----:B------:R-:W-:Y:S01]  /*2400*/  VIADD R20, R20, 0x587c5 ;  /* 0x000587c514147836 */ /* 0x000fe20000000000 */
[----:B------:R-:W-:Y:S02]  /*2410*/  LOP3.LUT R12, R12, R21, RZ, 0x3c, !PT ;  /* 0x000000150c0c7212 */ /* 0x000fe400078e3cff */
[----:B---3--:R-:W-:Y:S02]  /*2420*/  SHF.L.U32 R21, R5, 0x4, RZ ;  /* 0x0000000405157819 */ /* 0x008fe400000006ff */
[----:B-1----:R-:W-:Y:S01]  /*2430*/  MOV R27, R4 ;  /* 0x00000004001b7202 */ /* 0x002fe20000000f00 */
[----:B------:R-:W-:Y:S02]  /*2440*/  IMAD.SHL.U32 R14, R12, 0x2, RZ ;  /* 0x000000020c0e7824 */ /* 0x000fe400078e00ff */
[----:B----4-:R-:W-:-:S03]  /*2450*/  IMAD.MOV.U32 R26, RZ, RZ, R3 ;  /* 0x000000ffff1a7224 */ /* 0x010fc600078e0003 */
[----:B------:R-:W-:Y:S01]  /*2460*/  LOP3.LUT R14, R12, R14, R21, 0x96, !PT ;  /* 0x0000000e0c0e7212 */ /* 0x000fe200078e9615 */
[----:B------:R-:W-:Y:S01]  /*2470*/  IMAD.MOV.U32 R21, RZ, RZ, R2 ;  /* 0x000000ffff157224 */ /* 0x000fe200078e0002 */
[----:B------:R-:W-:Y:S02]  /*2480*/  STG.E.64 desc[UR8][R22.64+0x8], R26 ;  /* 0x0000081a16007986 */ /* 0x000fe4000c101b08 */
[----:B------:R-:W-:Y:S02]  /*2490*/  LOP3.LUT R7, R14, R5, RZ, 0x3c, !PT ;  /* 0x000000050e077212 */ /* 0x000fe400078e3cff */
[----:B------:R-:W-:Y:S03]  /*24a0*/  STG.E.64 desc[UR8][R22.64], R20 ;  /* 0x0000001416007986 */ /* 0x000fe6000c101b08 */
[----:B------:R-:W-:-:S05]  /*24b0*/  IMAD.IADD R6, R7, 0x1, R20 ;  /* 0x0000000107067824 */ /* 0x000fca00078e0214 */
[----:B------:R-:W-:Y:S01]  /*24c0*/  I2FP.F32.U32 R9, R6 ;  /* 0x0000000600097245 */ /* 0x000fe20000201000 */
[----:B------:R-:W-:-:S04]  /*24d0*/  IMAD.MOV.U32 R6, RZ, RZ, R5 ;  /* 0x000000ffff067224 */ /* 0x000fc800078e0005 */
[----:B------:R-:W-:Y:S01]  /*24e0*/  FFMA R9, R9, R0, 1.1641532182693481445e-10 ;  /* 0x2f00000009097423 */ /* 0x000fe20000000000 */
[----:B------:R-:W-:Y:S03]  /*24f0*/  STG.E.64 desc[UR8][R22.64+0x10], R6 ;  /* 0x0000100616007986 */ /* 0x000fe6000c101b08 */
[----:B------:R-:W-:-:S06]  /*2500*/  FMUL R9, R9, 4 ;  /* 0x4080000009097820 */ /* 0x000fcc0000400000 */
[----:B------:R-:W0:Y:S02]  /*2510*/  F2I.TRUNC.NTZ R9, R9 ;  /* 0x0000000900097305 */ /* 0x000e24000020f100 */
[----:B0-----:R-:W-:-:S05]  /*2520*/  IADD3 R19, PT, PT, R9, 0x1, RZ ;  /* 0x0000000109137810 */ /* 0x001fca0007ffe0ff */
[----:B------:R0:W-:Y:S04]  /*2530*/  STG.E desc[UR8][R10.64], R19 ;  /* 0x000000130a007986 */ /* 0x0001e8000c101908 */
[----:B------:R-:W2:Y:S04]  /*2540*/  LDG.E.64 R8, desc[UR8][R22.64] ;  /* 0x0000000816087981 */ /* 0x000ea8000c1e1b00 */
[----:B------:R-:W3:Y:S04]  /*2550*/  LDG.E.64 R4, desc[UR8][R22.64+0x10] ;  /* 0x0000100816047981 */ /* 0x000ee8000c1e1b00 */
[----:B------:R-:W4:Y:S01]  /*2560*/  LDG.E.64 R2, desc[UR8][R22.64+0x8] ;  /* 0x0000080816027981 */ /* 0x000f22000c1e1b00 */
[----:B0-----:R-:W-:Y:S01]  /*2570*/  IMAD.WIDE R10, R17, 0x4, R24 ;  /* 0x00000004110a7825 */ /* 0x001fe200078e0218 */
[----:B--2---:R-:W-:-:S03]  /*2580*/  SHF.R.U32.HI R12, RZ, 0x2, R9 ;  /* 0x00000002ff0c7819 */ /* 0x004fc60000011609 */
[----:B------:R-:W-:Y:S01]  /*2590*/  VIADD R6, R8, 0x587c5 ;  /* 0x000587c508067836 */ /* 0x000fe20000000000 */
[----:B------:R-:W-:Y:S01]  /*25a0*/  LOP3.LUT R12, R12, R9, RZ, 0x3c, !PT ;  /* 0x000000090c0c7212 */ /* 0x000fe200078e3cff */
[----:B---3--:R-:W-:Y:S02]  /*25b0*/  IMAD.SHL.U32 R9, R5, 0x10, RZ ;  /* 0x0000001005097824 */ /* 0x008fe400078e00ff */
[----:B------:R-:W-:Y:S02]  /*25c0*/  IMAD.MOV.U32 R21, RZ, RZ, R4 ;  /* 0x000000ffff157224 */ /* 0x000fe400078e0004 */
[C---:B------:R-:W-:Y:S02]  /*25d0*/  IMAD.SHL.U32 R14, R12.reuse, 0x2, RZ ;  /* 0x000000020c0e7824 */ /* 0x040fe400078e00ff */
[----:B------:R-:W-:Y:S02]  /*25e0*/  IMAD.MOV.U32 R8, RZ, RZ, R5 ;  /* 0x000000ffff087224 */ /* 0x000fe400078e0005 */
[----:B----4-:R-:W-:Y:S01]  /*25f0*/  IMAD.MOV.U32 R20, RZ, RZ, R3 ;  /* 0x000000ffff147224 */ /* 0x010fe200078e0003 */
[----:B------:R-:W-:-:S04]  /*2600*/  LOP3.LUT R14, R12, R14, R9, 0x96, !PT ;  /* 0x0000000e0c0e7212 */ /* 0x000fc800078e9609 */
[----:B------:R-:W-:Y:S01]  /*2610*/  LOP3.LUT R9, R14, R5, RZ, 0x3c, !PT ;  /* 0x000000050e097212 */ /* 0x000fe200078e3cff */
[----:B------:R-:W-:Y:S03]  /*2620*/  STG.E.64 desc[UR8][R22.64+0x8], R20 ;  /* 0x0000081416007986 */ /* 0x000fe6000c101b08 */
[----:B------:R-:W-:Y:S01]  /*2630*/  IADD3 R7, PT, PT, R9, R6, RZ ;  /* 0x0000000609077210 */ /* 0x000fe20007ffe0ff */
[----:B------:R-:W-:Y:S03]  /*2640*/  STG.E.64 desc[UR8][R22.64+0x10], R8 ;  /* 0x0000100816007986 */ /* 0x000fe6000c101b08 */
        /* <DEDUP_REMOVED lines=11> */
[----:B0-----:R-:W-:Y:S01]  /*2700*/  IMAD.WIDE R10, R15, 0x4, R24 ;  /* 0x000000040f0a7825 */ /* 0x001fe200078e0218 */
[----:B--2---:R-:W-:-:S02]  /*2710*/  SHF.R.U32.HI R12, RZ, 0x2, R19 ;  /* 0x00000002ff0c7819 */ /* 0x004fc40000011613 */
[----:B------:R-:W-:Y:S02]  /*2720*/  IADD3 R8, PT, PT, R18, 0x587c5, RZ ;  /* 0x000587c512087810 */ /* 0x000fe40007ffe0ff */
[----:B------:R-:W-:Y:S01]  /*2730*/  LOP3.LUT R12, R12, R19, RZ, 0x3c, !PT ;  /* 0x000000130c0c7212 */ /* 0x000fe200078e3cff */
[----:B---3--:R-:W-:Y:S01]  /*2740*/  IMAD.SHL.U32 R19, R5, 0x10, RZ ;  /* 0x0000001005137824 */ /* 0x008fe200078e00ff */
[----:B----4-:R-:W-:-:S03]  /*2750*/  MOV R18, R3 ;  /* 0x0000000300127202 */ /* 0x010fc60000000f00 */
        /* <DEDUP_REMOVED lines=9> */
[----:B------:R0:W-:Y:S03]  /*27f0*/  STG.E.64 desc[UR8][R22.64+0x10], R6 ;  /* 0x0000100616007986 */ /* 0x0001e6000c101b08 */
[----:B------:R-:W-:Y:S01]  /*2800*/  FMUL R12, R9, 4 ;  /* 0x40800000090c7820 */ /* 0x000fe20000400000 */
[----:B------:R-:W-:-:S05]  /*2810*/  IMAD.MOV.U32 R9, RZ, RZ, R2 ;  /* 0x000000ffff097224 */ /* 0x000fca00078e0002 */
[----:B------:R-:W1:Y:S01]  /*2820*/  F2I.TRUNC.NTZ R12, R12 ;  /* 0x0000000c000c7305 */ /* 0x000e62000020f100 */
[----:B------:R2:W-:Y:S01]  /*2830*/  STG.E.64 desc[UR8][R22.64], R8 ;  /* 0x0000000816007986 */ /* 0x0005e2000c101b08 */
[----:B-1----:R-:W-:-:S05]  /*2840*/  VIADD R15, R12, 0x1 ;  /* 0x000000010c0f7836 */ /* 0x002fca0000000000 */
[----:B------:R1:W-:Y:S04]  /*2850*/  STG.E desc[UR8][R10.64], R15 ;  /* 0x0000000f0a007986 */ /* 0x0003e8000c101908 */
[----:B------:R-:W3:Y:S04]  /*2860*/  LDG.E.64 R16, desc[UR8][R22.64] ;  /* 0x0000000816107981 */ /* 0x000ee8000c1e1b00 */
[----:B------:R-:W4:Y:S04]  /*2870*/  LDG.E.64 R2, desc[UR8][R22.64+0x10] ;  /* 0x0000100816027981 */ /* 0x000f28000c1e1b00 */
[----:B------:R-:W5:Y:S01]  /*2880*/  LDG.E.64 R4, desc[UR8][R22.64+0x8] ;  /* 0x0000080816047981 */ /* 0x000f62000c1e1b00 */
[----:B------:R-:W-:Y:S01]  /*2890*/  IMAD.WIDE R24, R13, 0x4, R24 ;  /* 0x000000040d187825 */ /* 0x000fe200078e0218 */
[----:B---3--:R-:W-:-:S03]  /*28a0*/  SHF.R.U32.HI R12, RZ, 0x2, R17 ;  /* 0x00000002ff0c7819 */ /* 0x008fc60000011611 */
[----:B0-----:R-:W-:Y:S01]  /*28b0*/  VIADD R6, R16, 0x587c5 ;  /* 0x000587c510067836 */ /* 0x001fe20000000000 */
[----:B------:R-:W-:Y:S01]  /*28c0*/  LOP3.LUT R12, R12, R17, RZ, 0x3c, !PT ;  /* 0x000000110c0c7212 */ /* 0x000fe200078e3cff */
[----:B----4-:R-:W-:Y:S01]  /*28d0*/  IMAD.SHL.U32 R17, R3, 0x10, RZ ;  /* 0x0000001003117824 */ /* 0x010fe200078e00ff */
[----:B--2---:R-:W-:Y:S01]  /*28e0*/  MOV R8, R3 ;  /* 0x0000000300087202 */ /* 0x004fe20000000f00 */
[----:B-1----:R-:W-:Y:S01]  /*28f0*/  IMAD.MOV.U32 R11, RZ, RZ, R2 ;  /* 0x000000ffff0b7224 */ /* 0x002fe200078e0002 */
[----:B------:R-:W-:Y:S01]  /*2900*/  SHF.L.U32 R14, R12, 0x1, RZ ;  /* 0x000000010c0e7819 */ /* 0x000fe200000006ff */
[----:B-----5:R-:W-:-:S03]  /*2910*/  IMAD.MOV.U32 R10, RZ, RZ, R5 ;  /* 0x000000ffff0a7224 */ /* 0x020fc600078e0005 */
[----:B------:R-:W-:Y:S02]  /*2920*/  LOP3.LUT R14, R12, R14, R17, 0x96, !PT ;  /* 0x0000000e0c0e7212 */ /* 0x000fe400078e9611 */
[----:B------:R4:W-:Y:S02]  /*2930*/  STG.E.64 desc[UR8][R22.64+0x8], R10 ;  /* 0x0000080a16007986 */ /* 0x0009e4000c101b08 */
[----:B------:R-:W-:-:S05]  /*2940*/  LOP3.LUT R9, R14, R3, RZ, 0x3c, !PT ;  /* 0x000000030e097212 */ /* 0x000fca00078e3cff */
        /* <DEDUP_REMOVED lines=10> */
[----:B------:R-:W-:Y:S05]  /*29f0*/  BRA `(.L_x_84) ;  /* 0x0000002800f07947 */ /* 0x000fea0003800000 */
.L_x_83:
[----:B------:R-:W2:Y:S04]  /*2a00*/  LDG.E.64 R6, desc[UR8][R22.64] ;  /* 0x0000000816067981 */ /* 0x000ea8000c1e1b00 */
[----:B------:R-:W3:Y:S04]  /*2a10*/  LDG.E.64 R2, desc[UR8][R22.64+0x10] ;  /* 0x0000100816027981 */ /* 0x000ee8000c1e1b00 */
[----:B------:R-:W4:Y:S01]  /*2a20*/  LDG.E.64 R4, desc[UR8][R22.64+0x8] ;  /* 0x0000080816047981 */ /* 0x000f22000c1e1b00 */
[----:B------:R-:W-:Y:S01]  /*2a30*/  IMAD.WIDE R10, R21, 0x4, R24 ;  /* 0x00000004150a7825 */ /* 0x000fe200078e0218 */
[----:B--2---:R-:W-:-:S03]  /*2a40*/  SHF.R.U32.HI R0, RZ, 0x2, R7 ;  /* 0x00000002ff007819 */ /* 0x004fc60000011607 */
[----:B------:R-:W-:Y:S01]  /*2a50*/  VIADD R6, R6, 0x587c5 ;  /* 0x000587c506067836 */ /* 0x000fe20000000000 */
[----:B------:R-:W-:Y:S01]  /*2a60*/  LOP3.LUT R0, R0, R7, RZ, 0x3c, !PT ;  /* 0x0000000700007212 */ /* 0x000fe200078e3cff */
[----:B---3--:R-:W-:Y:S01]  /*2a70*/  IMAD.MOV.U32 R21, RZ, RZ, R2 ;  /* 0x000000ffff157224 */ /* 0x008fe200078e0002 */
[----:B------:R-:W-:Y:S01]  /*2a80*/  SHF.L.U32 R7, R3, 0x4, RZ ;  /* 0x0000000403077819 */ /* 0x000fe200000006ff */
[----:B----4-:R-:W-:Y:S02]  /*2a90*/  IMAD.MOV.U32 R20, RZ, RZ, R5 ;  /* 0x000000ffff147224 */ /* 0x010fe400078e0005 */
[----:B------:R-:W-:-:S03]  /*2aa0*/  IMAD.SHL.U32 R8, R0, 0x2, RZ ;  /* 0x0000000200087824 */ /* 0x000fc600078e00ff */
[----:B------:R-:W-:Y:S02]  /*2ab0*/  STG.E.64 desc[UR8][R22.64+0x8], R20 ;  /* 0x0000081416007986 */ /* 0x000fe4000c101b08 */
[----:B------:R-:W-:Y:S01]  /*2ac0*/  LOP3.LUT R8, R0, R8, R7, 0x96, !PT ;  /* 0x0000000800087212 */ /* 0x000fe200078e9607 */
[----:B------:R-:W-:-:S03]  /*2ad0*/  HFMA2 R0, -RZ, RZ, 0.1171875, 0 ;  /* 0x2f800000ff007431 */ /* 0x000fc600000001ff */
[----:B------:R-:W-:Y:S01]  /*2ae0*/  LOP3.LUT R9, R8, R3, RZ, 0x3c, !PT ;  /* 0x0000000308097212 */ /* 0x000fe200078e3cff */
[----:B------:R-:W-:-:S04]  /*2af0*/  IMAD.MOV.U32 R8, RZ, RZ, R3 ;  /* 0x000000ffff087224 */ /* 0x000fc800078e0003 */
[----:B------:R-:W-:Y:S01]  /*2b00*/  IMAD.IADD R7, R9, 0x1, R6 ;  /* 0x0000000109077824 */ /* 0x000fe200078e0206 */
[----:B------:R-:W-:Y:S04]  /*2b10*/  STG.E.64 desc[UR8][R22.64+0x10], R8 ;  /* 0x0000100816007986 */ /* 0x000fe8000c101b08 */
        /* <DEDUP_REMOVED lines=9> */
[----:B------:R-:W0:Y:S04]  /*2bb0*/  LDG.E.64 R2, desc[UR8][R22.64+0x10] ;  /* 0x0000100816027981 */ /* 0x000e28000c1e1b00 */
[----:B------:R-:W3:Y:S01]  /*2bc0*/  LDG.E.64 R4, desc[UR8][R22.64+0x8] ;  /* 0x0000080816047981 */ /* 0x000ee2000c1e1b00 */
[----:B--2---:R-:W-:Y:S01]  /*2bd0*/  SHF.R.U32.HI R12, RZ, 0x2, R29 ;  /* 0x00000002ff0c7819 */ /* 0x004fe2000001161d */
[----:B------:R-:W-:-:S03]  /*2be0*/  VIADD R28, R28, 0x587c5 ;  /* 0x000587c51c1c7836 */ /* 0x000fc60000000000 */
[----:B------:R-:W-:Y:S01]  /*2bf0*/  LOP3.LUT R12, R12, R29, RZ, 0x3c, !PT ;  /* 0x0000001d0c0c7212 */ /* 0x000fe200078e3cff */
[----:B0-----:R-:W-:Y:S01]  /*2c00*/  IMAD.MOV.U32 R11, RZ, RZ, R2 ;  /* 0x000000ffff0b7224 */ /* 0x001fe200078e0002 */
[----:B------:R-:W-:Y:S02]  /*2c10*/  SHF.L.U32 R29, R3, 0x4, RZ ;  /* 0x00000004031d7819 */ /* 0x000fe400000006ff */
[----:B---3--:R-:W-:Y:S01]  /*2c20*/  MOV R10, R5 ;  /* 0x00000005000a7202 */ /* 0x008fe20000000f00 */
[----:B------:R-:W-:-:S04]  /*2c30*/  IMAD.SHL.U32 R16, R12, 0x2, RZ ;  /* 0x000000020c107824 */ /* 0x000fc800078e00ff */
[----:B------:R0:W-:Y:S01]  /*2c40*/  STG.E.64 desc[UR8][R22.64+0x8], R10 ;  /* 0x0000080a16007986 */ /* 0x0001e2000c101b08 */
        /* <DEDUP_REMOVED lines=10> */
[----:B------:R-:W-:-:S05]  /*2cf0*/  IMAD.WIDE R8, R27, 0x4, R24 ;  /* 0x000000041b087825 */ /* 0x000fca00078e0218 */
[----:B------:R-:W1:Y:S02]  /*2d00*/  F2I.TRUNC.NTZ R12, R12 ;  /* 0x0000000c000c7305 */ /* 0x000e64000020f100 */
[----:B-1----:R-:W-:-:S05]  /*2d10*/  VIADD R27, R12, 0x1 ;  /* 0x000000010c1b7836 */ /* 0x002fca0000000000 */
[----:B------:R1:W-:Y:S04]  /*2d20*/  STG.E desc[UR8][R8.64], R27 ;  /* 0x0000001b08007986 */ /* 0x0003e8000c101908 */
[----:B------:R-:W2:Y:S04]  /*2d30*/  LDG.E.64 R20, desc[UR8][R22.64] ;  /* 0x0000000816147981 */ /* 0x000ea8000c1e1b00 */
[----:B------:R-:W1:Y:S04]  /*2d40*/  LDG.E.64 R4, desc[UR8][R22.64+0x10] ;  /* 0x0000100816047981 */ /* 0x000e68000c1e1b00 */
[----:B------:R-:W3:Y:S01]  /*2d50*/  LDG.E.64 R2, desc[UR8][R22.64+0x8] ;  /* 0x0000080816027981 */ /* 0x000ee2000c1e1b00 */
[----:B0-----:R-:W-:Y:S01]  /*2d60*/  IMAD.WIDE R10, R19, 0x4, R24 ;  /* 0x00000004130a7825 */ /* 0x001fe200078e0218 */
[----:B--2---:R-:W-:-:S03]  /*2d70*/  SHF.R.U32.HI R12, RZ, 0x2, R21 ;  /* 0x00000002ff0c7819 */ /* 0x004fc60000011615 */
[----:B------:R-:W-:Y:S01]  /*2d80*/  VIADD R20, R20, 0x587c5 ;  /* 0x000587c514147836 */ /* 0x000fe20000000000 */
[----:B------:R-:W-:Y:S01]  /*2d90*/  LOP3.LUT R12, R12, R21, RZ, 0x3c, !PT ;  /* 0x000000150c0c7212 */ /* 0x000fe200078e3cff */
[----:B-1----:R-:W-:Y:S01]  /*2da0*/  IMAD.MOV.U32 R27, RZ, RZ, R4 ;  /* 0x000000ffff1b7224 */ /* 0x002fe200078e0004 */
[----:B------:R-:W-:Y:S02]  /*2db0*/  SHF.L.U32 R21, R5, 0x4, RZ ;  /* 0x0000000405157819 */ /* 0x000fe400000006ff */
[----:B---3--:R-:W-:Y:S01]  /*2dc0*/  MOV R26, R3 ;  /* 0x00000003001a7202 */ /* 0x008fe20000000f00 */
[----:B------:R-:W-:-:S04]  /*2dd0*/  IMAD.SHL.U32 R14, R12, 0x2, RZ ;  /* 0x000000020c0e7824 */ /* 0x000fc800078e00ff */
[----:B------:R-:W-:Y:S01]  /*2de0*/  STG.E.64 desc[UR8][R22.64+0x8], R26 ;  /* 0x0000081a16007986 */ /* 0x000fe2000c101b08 */
        /* <DEDUP_REMOVED lines=9> */
[----:B------:R-:W-:-:S06]  /*2e80*/  FMUL R9, R9, 6 ;  /* 0x40c0000009097820 */ /* 0x000fcc0000400000 */
[----:B------:R-:W0:Y:S02]  /*2e90*/  F2I.TRUNC.NTZ R9, R9 ;  /* 0x0000000900097305 */ /* 0x000e24000020f100 */
[----:B0-----:R-:W-:-:S05]  /*2ea0*/  VIADD R19, R9, 0x1 ;  /* 0x0000000109137836 */ /* 0x001fca0000000000 */
        /* <DEDUP_REMOVED lines=8> */
[----:B---3--:R-:W-:Y:S01]  /*2f30*/  IMAD.MOV.U32 R21, RZ, RZ, R4 ;  /* 0x000000ffff157224 */ /* 0x008fe200078e0004 */
[----:B------:R-:W-:Y:S01]  /*2f40*/  SHF.L.U32 R9, R5, 0x4, RZ ;  /* 0x0000000405097819 */ /* 0x000fe200000006ff */
[----:B------:R-:W-:Y:S01]  /*2f50*/  IMAD.MOV.U32 R8, RZ, RZ, R5 ;  /* 0x000000ffff087224 */ /* 0x000fe200078e0005 */
[----:B----4-:R-:W-:Y:S01]  /*2f60*/  MOV R20, R3 ;  /* 0x0000000300147202 */ /* 0x010fe20000000f00 */
[----:B------:R-:W-:-:S04]  /*2f70*/  IMAD.SHL.U32 R14, R12, 0x2, RZ ;  /* 0x000000020c0e7824 */ /* 0x000fc800078e00ff */
[----:B------:R-:W-:Y:S01]  /*2f80*/  STG.E.64 desc[UR8][R22.64+0x8], R20 ;  /* 0x0000081416007986 */ /* 0x000fe2000c101b08 */
[----:B------:R-:W-:-:S04]  /*2f90*/  LOP3.LUT R14, R12, R14, R9, 0x96, !PT ;  /* 0x0000000e0c0e7212 */ /* 0x000fc800078e9609 */
[----:B------:R-:W-:-:S04]  /*2fa0*/  LOP3.LUT R9, R14, R5, RZ, 0x3c, !PT ;  /* 0x000000050e097212 */ /* 0x000fc800078e3cff */
[----:B------:R-:W-:Y:S01]  /*2fb0*/  IADD3 R7, PT, PT, R9, R6, RZ ;  /* 0x0000000609077210 */ /* 0x000fe20007ffe0ff */
[----:B------:R-:W-:Y:S03]  /*2fc0*/  STG.E.64 desc[UR8][R22.64+0x10], R8 ;  /* 0x0000100816007986 */ /* 0x000fe6000c101b08 */
[----:B------:R-:W-:-:S05]  /*2fd0*/  I2FP.F32.U32 R7, R7 ;  /* 0x0000000700077245 */ /* 0x000fca0000201000 */
[----:B------:R-:W-:-:S04]  /*2fe0*/  FFMA R7, R7, R0, 1.1641532182693481445e-10 ;  /* 0x2f00000007077423 */ /* 0x000fc80000000000 */
        /* <DEDUP_REMOVED lines=14> */
[----:B----4-:R-:W-:Y:S01]  /*30d0*/  MOV R18, R3 ;  /* 0x0000000300127202 */ /* 0x010fe20000000f00 */
        /* <DEDUP_REMOVED lines=9> */
[----:B------:R0:W-:Y:S03]  /*3170*/  STG.E.64 desc[UR8][R22.64+0x10], R6 ;  /* 0x0000100616007986 */ /* 0x0001e6000c101b08 */
[----:B------:R-:W-:Y:S01]  /*3180*/  FMUL R12, R9, 6 ;  /* 0x40c00000090c7820 */ /* 0x000fe20000400000 */
[----:B------:R-:W-:-:S05]  /*3190*/  IMAD.MOV.U32 R9, RZ, RZ, R2 ;  /* 0x000000ffff097224 */ /* 0x000fca00078e0002 */
[----:B------:R-:W1:Y:S01]  /*31a0*/  F2I.TRUNC.NTZ R12, R12 ;  /* 0x0000000c000c7305 */ /* 0x000e62000020f100 */
[----:B------:R-:W-:Y:S01]  /*31b0*/  STG.E.64 desc[UR8][R22.64], R8 ;  /* 0x0000000816007986 */ /* 0x000fe2000c101b08 */
[----:B-1----:R-:W-:-:S05]  /*31c0*/  VIADD R15, R12, 0x1 ;  /* 0x000000010c0f7836 */ /* 0x002fca0000000000 */
[----:B------:R1:W-:Y:S04]  /*31d0*/  STG.E desc[UR8][R10.64], R15 ;  /* 0x0000000f0a007986 */ /* 0x0003e8000c101908 */
[----:B------:R-:W2:Y:S04]  /*31e0*/  LDG.E.64 R16, desc[UR8][R22.64] ;  /* 0x0000000816107981 */ /* 0x000ea8000c1e1b00 */
[----:B------:R-:W1:Y:S04]  /*31f0*/  LDG.E.64 R2, desc[UR8][R22.64+0x10] ;  /* 0x0000100816027981 */ /* 0x000e68000c1e1b00 */
[----:B------:R-:W3:Y:S01]  /*3200*/  LDG.E.64 R4, desc[UR8][R22.64+0x8] ;  /* 0x0000080816047981 */ /* 0x000ee2000c1e1b00 */
[----:B------:R-:W-:Y:S01]  /*3210*/  IMAD.WIDE R24, R13, 0x4, R24 ;  /* 0x000000040d187825 */ /* 0x000fe200078e0218 */
[----:B--2---:R-:W-:-:S03]  /*3220*/  SHF.R.U32.HI R12, RZ, 0x2, R17 ;  /* 0x00000002ff0c7819 */ /* 0x004fc60000011611 */
[----:B0-----:R-:W-:Y:S01]  /*3230*/  VIADD R6, R16, 0x587c5 ;  /* 0x000587c510067836 */ /* 0x001fe20000000000 */
[----:B------:R-:W-:Y:S01]  /*3240*/  LOP3.LUT R12, R12, R17, RZ, 0x3c, !PT ;  /* 0x000000110c0c7212 */ /* 0x000fe200078e3cff */
[----:B-1----:R-:W-:Y:S01]  /*3250*/  IMAD.MOV.U32 R11, RZ, RZ, R2 ;  /* 0x000000ffff0b7224 */ /* 0x002fe200078e0002 */
[----:B------:R-:W-:Y:S01]  /*3260*/  SHF.L.U32 R17, R3, 0x4, RZ ;  /* 0x0000000403117819 */ /* 0x000fe200000006ff */
[----:B------:R-:W-:Y:S01]  /*3270*/  IMAD.MOV.U32 R8, RZ, RZ, R3 ;  /* 0x000000ffff087224 */ /* 0x000fe200078e0003 */
[----:B---3--:R-:W-:Y:S01]  /*3280*/  MOV R10, R5 ;  /* 0x00000005000a7202 */ /* 0x008fe20000000f00 */
[----:B------:R-:W-:-:S04]  /*3290*/  IMAD.SHL.U32 R14, R12, 0x2, RZ ;  /* 0x000000020c0e7824 */ /* 0x000fc800078e00ff */
[----:B------:R0:W-:Y:S01]  /*32a0*/  STG.E.64 desc[UR8][R22.64+0x8], R10 ;  /* 0x0000080a16007986 */ /* 0x0001e2000c101b08 */
[----:B------:R-:W-:-:S04]  /*32b0*/  LOP3.LUT R14, R12, R14, R17, 0x96, !PT ;  /* 0x0000000e0c0e7212 */ /* 0x000fc800078e9611 */
[----:B------:R-:W-:-:S04]  /*32c0*/  LOP3.LUT R9, R14, R3, RZ, 0x3c, !PT ;  /* 0x000000030e097212 */ /* 0x000fc800078e3cff */
[----:B------:R-:W-:Y:S01]  /*32d0*/  IADD3 R7, PT, PT, R9, R6, RZ ;  /* 0x0000000609077210 */ /* 0x000fe20007ffe0ff */
        /* <DEDUP_REMOVED lines=9> */
[----:B------:R-:W-:Y:S05]  /*3370*/  BRA `(.L_x_84) ;  /* 0x0000002000907947 */ /* 0x000fea0003800000 */
.L_x_82:
[----:B------:R-:W-:Y:S01]  /*3380*/  IADD3 R10, PT, PT, R21, -R0, RZ ;  /* 0x80000000150a7210 */ /* 0x000fe20007ffe0ff */
[----:B------:R-:W-:Y:S01]  /*3390*/  BSSY.RECONVERGENT B1, `(.L_x_85) ;  /* 0x000001d000017945 */ /* 0x000fe20003800200 */
[----:B------:R-:W-:Y:S02]  /*33a0*/  IMAD.MOV.U32 R11, RZ, RZ, 0x5 ;  /* 0x00000005ff0b7424 */ /* 0x000fe400078e00ff */
[----:B------:R-:W-:-:S13]  /*33b0*/  ISETP.GE.AND P0, PT, R10, 0x1, PT ;  /* 0x000000010a00780c */ /* 0x000fda0003f06270 */
[----:B------:R-:W-:Y:S05]  /*33c0*/  @!P0 BRA `(.L_x_86) ;  /* 0x0000000000648947 */ /* 0x000fea0003800000 */
[----:B------:R-:W-:Y:S01]  /*33d0*/  IMAD.MOV.U32 R11, RZ, RZ, 0x5 ;  /* 0x00000005ff0b7424 */ /* 0x000fe200078e00ff */
[----:B------:R-:W-:-:S07]  /*33e0*/  MOV R15, R10 ;  /* 0x0000000a000f7202 */ /* 0x000fce0000000f00 */
.L_x_87:
[----:B0-----:R-:W-:-:S05]  /*33f0*/  IMAD.WIDE.U32 R12, R15, 0x4, R24 ;  /* 0x000000040f0c7825 */ /* 0x001fca00078e0018 */
[----:B------:R0:W2:Y:S01]  /*3400*/  LDG.E R17, desc[UR8][R12.64] ;  /* 0x000000080c117981 */ /* 0x0000a2000c1e1900 */
[----:B------:R-:W-:Y:S01]  /*3410*/  IMAD.SHL.U32 R14, R11, 0x4, RZ ;  /* 0x000000040b0e7824 */ /* 0x000fe200078e00ff */
[----:B------:R-:W-:Y:S01]  /*3420*/  IADD3 R15, PT, PT, R15, -R0, RZ ;  /* 0x800000000f0f7210 */ /* 0x000fe20007ffe0ff */
[----:B------:R-:W-:-:S03]  /*3430*/  VIADD R11, R11, 0xffffffff ;  /* 0xffffffff0b0b7836 */ /* 0x000fc60000000000 */
[C---:B------:R-:W-:Y:S02]  /*3440*/  ISETP.EQ.AND P0, PT, R14.reuse, RZ, PT ;  /* 0x000000ff0e00720c */ /* 0x040fe40003f02270 */
[C---:B------:R-:W-:Y:S02]  /*3450*/  ISETP.EQ.AND P1, PT, R14.reuse, 0x4, PT ;  /* 0x000000040e00780c */ /* 0x040fe40003f22270 */
[C---:B------:R-:W-:Y:S02]  /*3460*/  ISETP.EQ.AND P2, PT, R14.reuse, 0x8, PT ;  /* 0x000000080e00780c */ /* 0x040fe40003f42270 */
[----:B------:R-:W-:-:S07]  /*3470*/  ISETP.EQ.AND P3, PT, R14, 0xc, PT ;  /* 0x0000000c0e00780c */ /* 0x000fce0003f62270 */
[----:B------:R-:W-:Y:S01]  /*3480*/  @P0 IMAD.MOV.U32 R19, RZ, RZ, R2 ;  /* 0x000000ffff130224 */ /* 0x000fe200078e0002 */
[C---:B------:R-:W-:Y:S02]  /*3490*/  ISETP.EQ.AND P0, PT, R14.reuse, 0x10, PT ;  /* 0x000000100e00780c */ /* 0x040fe40003f02270 */
[----:B------:R-:W-:Y:S01]  /*34a0*/  @P1 MOV R19, R3 ;  /* 0x0000000300131202 */ /* 0x000fe20000000f00 */
[----:B------:R-:W-:Y:S01]  /*34b0*/  @P2 IMAD.MOV.U32 R19, RZ, RZ, R4 ;  /* 0x000000ffff132224 */ /* 0x000fe200078e0004 */
[C---:B------:R-:W-:Y:S01]  /*34c0*/  ISETP.EQ.AND P1, PT, R14.reuse, 0x14, PT ;  /* 0x000000140e00780c */ /* 0x040fe20003f22270 */
[----:B------:R-:W-:Y:S01]  /*34d0*/  @P3 IMAD.MOV.U32 R19, RZ, RZ, R5 ;  /* 0x000000ffff133224 */ /* 0x000fe200078e0005 */
[----:B------:R-:W-:-:S07]  /*34e0*/  ISETP.EQ.AND P2, PT, R14, 0x18, PT ;  /* 0x000000180e00780c */ /* 0x000fce0003f42270 */
[----:B------:R-:W-:Y:S02]  /*34f0*/  @P0 MOV R19, R6 ;  /* 0x0000000600130202 */ /* 0x000fe40000000f00 */
[----:B------:R-:W-:Y:S02]  /*3500*/  ISETP.GT.AND P0, PT, R15, RZ, PT ;  /* 0x000000ff0f00720c */ /* 0x000fe40003f04270 */
[----:B------:R-:W-:Y:S02]  /*3510*/  @P1 IMAD.MOV.U32 R19, RZ, RZ, R7 ;  /* 0x000000ffff131224 */ /* 0x000fe400078e0007 */
[----:B------:R-:W-:-:S04]  /*3520*/  @P2 IMAD.MOV.U32 R19, RZ, RZ, R8 ;  /* 0x000000ffff132224 */ /* 0x000fc800078e0008 */
[----:B0-----:R-:W-:-:S05]  /*3530*/  IMAD.WIDE R12, R19, 0x4, R24 ;  /* 0x00000004130c7825 */ /* 0x001fca00078e0218 */
[----:B--2---:R0:W-:Y:S01]  /*3540*/  STG.E desc[UR8][R12.64], R17 ;  /* 0x000000110c007986 */ /* 0x0041e2000c101908 */
[----:B------:R-:W-:Y:S05]  /*3550*/  @P0 BRA `(.L_x_87) ;  /* 0xfffffffc00a40947 */ /* 0x000fea000383ffff */
.L_x_86:
[----:B------:R-:W-:Y:S05]  /*3560*/  BSYNC.RECONVERGENT B1 ;  /* 0x0000000000017941 */ /* 0x000fea0003800200 */
.L_x_85:
[----:B------:R-:W-:Y:S01]  /*3570*/  ISETP.GE.AND P0, PT, R11, RZ, PT ;  /* 0x000000ff0b00720c */ /* 0x000fe20003f06270 */
[----:B------:R-:W-:-:S12]  /*3580*/  BSSY.RECONVERGENT B1, `(.L_x_88) ;  /* 0x00001c3000017945 */ /* 0x000fd80003800200 */
[----:B------:R-:W-:Y:S05]  /*3590*/  @!P0 BRA `(.L_x_89) ;  /* 0x0000001c00048947 */ /* 0x000fea0003800000 */
[----:B------:R-:W1:Y:S02]  /*35a0*/  LDCU UR4, c[0x0][0x3a8] ;  /* 0x00007500ff0477ac */ /* 0x000e640008000800 */
[----:B-1----:R-:W-:-:S09]  /*35b0*/  UISETP.NE.AND UP0, UPT, UR4, 0x1, UPT ;  /* 0x000000010400788c */ /* 0x002fd2000bf05270 */
[----:B------:R-:W-:Y:S05]  /*35c0*/  BRA.U UP0, `(.L_x_90) ;  /* 0x0000000d00d87547 */ /* 0x000fea000b800000 */
[C---:B------:R-:W-:Y:S01]  /*35d0*/  ISETP.GE.U32.AND P0, PT, R11.reuse, 0x3, PT ;  /* 0x000000030b00780c */ /* 0x040fe20003f06070 */
[----:B0-----:R-:W-:Y:S01]  /*35e0*/  VIADD R12, R11, 0x1 ;  /* 0x000000010b0c7836 */ /* 0x001fe20000000000 */
[----:B------:R-:W-:Y:S01]  /*35f0*/  BSSY.RECONVERGENT B2, `(.L_x_91) ;  /* 0x0000095000027945 */ /* 0x000fe20003800200 */
[----:B------:R-:W-:-:S03]  /*3600*/  HFMA2 R26, -RZ, RZ, 0, 0 ;  /* 0x00000000ff1a7431 */ /* 0x000fc600000001ff */
[----:B------:R-:W-:-:S07]  /*3610*/  LOP3.LUT R11, R12, 0x3, RZ, 0xc0, !PT ;  /* 0x000000030c0b7812 */ /* 0x000fce00078ec0ff */
[----:B------:R-:W-:Y:S05]  /*3620*/  @!P0 BRA `(.L_x_92) ;  /* 0x0000000800448947 */ /* 0x000fea0003800000 */
[----:B------:R-:W-:-:S05]  /*3630*/  LOP3.LUT R26, R12, 0x7ffffffc, RZ, 0xc0, !PT ;  /* 0x7ffffffc0c1a7812 */ /* 0x000fca00078ec0ff */
[----:B------:R-:W-:-:S07]  /*3640*/  IMAD.MOV R20, RZ, RZ, -R26 ;  /* 0x000000ffff147224 */ /* 0x000fce00078e0a1a */
.L_x_93:
[----:B0-----:R-:W2:Y:S04]  /*3650*/  LDG.E.64 R18, desc[UR8][R22.64] ;  /* 0x0000000816127981 */ /* 0x001ea8000c1e1b00 */
[----:B------:R-:W3:Y:S04]  /*3660*/  LDG.E.64 R14, desc[UR8][R22.64+0x10] ;  /* 0x00001008160e7981 */ /* 0x000ee8000c1e1b00 */
[----:B------:R-:W4:Y:S01]  /*3670*/  LDG.E.64 R12, desc[UR8][R22.64+0x8] ;  /* 0x00000808160c7981 */ /* 0x000f22000c1e1b00 */
[----:B------:R-:W-:Y:S01]  /*3680*/  IMAD.MOV.U32 R21, RZ, RZ, 0x2f800000 ;  /* 0x2f800000ff157424 */ /* 0x000fe200078e00ff */
[----:B------:R-:W-:-:S02]  /*3690*/  ISETP.EQ.AND P3, PT, R9, 0x8, PT ;  /* 0x000000080900780c */ /* 0x000fc40003f62270 */
[C---:B------:R-:W-:Y:S02]  /*36a0*/  ISETP.EQ.AND P2, PT, R9.reuse, 0xc, PT ;  /* 0x0000000c0900780c */ /* 0x040fe40003f42270 */
[C---:B------:R-:W-:Y:S02]  /*36b0*/  ISETP.EQ.AND P1, PT, R9.reuse, 0x10, PT ;  /* 0x000000100900780c */ /* 0x040fe40003f22270 */
[C---:B------:R-:W-:Y:S02]  /*36c0*/  ISETP.EQ.AND P0, PT, R9.reuse, 0x14, PT ;  /* 0x000000140900780c */ /* 0x040fe40003f02270 */
[C---:B------:R-:W-:Y:S02]  /*36d0*/  ISETP.EQ.AND P5, PT, R9.reuse, 0x18, PT ;  /* 0x000000180900780c */ /* 0x040fe40003fa2270 */
[C---:B------:R-:W-:Y:S02]  /*36e0*/  ISETP.EQ.AND P6, PT, R9.reuse, 0x1c, PT ;  /* 0x0000001c0900780c */ /* 0x040fe40003fc2270 */
[----:B------:R-:W-:Y:S01]  /*36f0*/  ISETP.EQ.AND P4, PT, R9, 0x20, PT ;  /* 0x000000200900780c */ /* 0x000fe20003f82270 */
[----:B------:R-:W-:-:S02]  /*3700*/  @P3 IMAD.MOV.U32 R27, RZ, RZ, R2 ;  /* 0x000000ffff1b3224 */ /* 0x000fc400078e0002 */
[----:B------:R-:W-:Y:S02]  /*3710*/  @P2 MOV R27, R3 ;  /* 0x00000003001b2202 */ /* 0x000fe40000000f00 */
[----:B------:R-:W-:Y:S02]  /*3720*/  @P1 IMAD.MOV.U32 R27, RZ, RZ, R4 ;  /* 0x000000ffff1b1224 */ /* 0x000fe400078e0004 */
[----:B------:R-:W-:Y:S02]  /*3730*/  @P0 IMAD.MOV.U32 R27, RZ, RZ, R5 ;  /* 0x000000ffff1b0224 */ /* 0x000fe400078e0005 */
[----:B------:R-:W-:Y:S02]  /*3740*/  @P5 MOV R27, R6 ;  /* 0x00000006001b5202 */ /* 0x000fe40000000f00 */
[----:B------:R-:W-:Y:S02]  /*3750*/  @P6 IMAD.MOV.U32 R27, RZ, RZ, R7 ;  /* 0x000000ffff1b6224 */ /* 0x000fe400078e0007 */
[----:B------:R-:W-:Y:S01]  /*3760*/  @P4 IMAD.MOV.U32 R27, RZ, RZ, R8 ;  /* 0x000000ffff1b4224 */ /* 0x000fe200078e0008 */
[----:B--2---:R-:W-:Y:S01]  /*3770*/  SHF.R.U32.HI R16, RZ, 0x2, R19 ;  /* 0x00000002ff107819 */ /* 0x004fe20000011613 */
[----:B------:R-:W-:-:S03]  /*3780*/  VIADD R18, R18, 0x587c5 ;  /* 0x000587c512127836 */ /* 0x000fc60000000000 */
[----:B------:R-:W-:Y:S01]  /*3790*/  LOP3.LUT R16, R16, R19, RZ, 0x3c, !PT ;  /* 0x0000001310107212 */ /* 0x000fe200078e3cff */
[----:B---3--:R-:W-:-:S03]  /*37a0*/  IMAD.SHL.U32 R17, R15, 0x10, RZ ;  /* 0x000000100f117824 */ /* 0x008fc600078e00ff */
[----:B------:R-:W-:-:S04]  /*37b0*/  SHF.L.U32 R19, R16, 0x1, RZ ;  /* 0x0000000110137819 */ /* 0x000fc800000006ff */
[----:B------:R-:W-:Y:S01]  /*37c0*/  LOP3.LUT R16, R16, R19, R17, 0x96, !PT ;  /* 0x0000001310107212 */ /* 0x000fe200078e9611 */
[----:B----4-:R-:W-:-:S03]  /*37d0*/  IMAD.MOV.U32 R19, RZ, RZ, R12 ;  /* 0x000000ffff137224 */ /* 0x010fc600078e000c */
[----:B------:R-:W-:Y:S01]  /*37e0*/  LOP3.LUT R17, R16, R15, RZ, 0x3c, !PT ;  /* 0x0000000f10117212 */ /* 0x000fe200078e3cff */
[----:B------:R-:W-:Y:S01]  /*37f0*/  IMAD.MOV.U32 R16, RZ, RZ, R15 ;  /* 0x000000ffff107224 */ /* 0x000fe200078e000f */
[----:B------:R-:W-:Y:S02]  /*3800*/  STG.E.64 desc[UR8][R22.64], R18 ;  /* 0x0000001216007986 */ /* 0x000fe4000c101b08 */
[----:B------:R-:W-:Y:S02]  /*3810*/  IADD3 R15, PT, PT, R17, R18, RZ ;  /* 0x00000012110f7210 */ /* 0x000fe40007ffe0ff */
[----:B------:R0:W-:Y:S02]  /*3820*/  STG.E.64 desc[UR8][R22.64+0x10], R16 ;  /* 0x0000101016007986 */ /* 0x0001e4000c101b08 */
[----:B------:R-:W-:Y:S02]  /*3830*/  I2FP.F32.U32 R28, R15 ;  /* 0x0000000f001c7245 */ /* 0x000fe40000201000 */
[----:B------:R-:W-:Y:S01]  /*3840*/  MOV R15, R14 ;  /* 0x0000000e000f7202 */ /* 0x000fe20000000f00 */
[----:B------:R-:W-:-:S02]  /*3850*/  IMAD.MOV.U32 R14, RZ, RZ, R13 ;  /* 0x000000ffff0e7224 */ /* 0x000fc400078e000d */
[----:B------:R-:W-:Y:S01]  /*3860*/  FFMA R28, R28, R21, 1.1641532182693481445e-10 ;  /* 0x2f0000001c1c7423 */ /* 0x000fe20000000015 */
[----:B------:R-:W-:Y:S02]  /*3870*/  IMAD.WIDE R12, R27, 0x4, R24 ;  /* 0x000000041b0c7825 */ /* 0x000fe400078e0218 */
[----:B------:R1:W-:Y:S02]  /*3880*/  STG.E.64 desc[UR8][R22.64+0x8], R14 ;  /* 0x0000080e16007986 */ /* 0x0003e4000c101b08 */
[----:B------:R-:W-:-:S06]  /*3890*/  FMUL R28, R28, 4 ;  /* 0x408000001c1c7820 */ /* 0x000fcc0000400000 */
[----:B------:R-:W0:Y:S02]  /*38a0*/  F2I.TRUNC.NTZ R28, R28 ;  /* 0x0000001c001c7305 */ /* 0x000e24000020f100 */
[----:B0-----:R-:W-:-:S05]  /*38b0*/  IADD3 R17, PT, PT, R28, 0x1, RZ ;  /* 0x000000011c117810 */ /* 0x001fca0007ffe0ff */
[----:B------:R0:W-:Y:S04]  /*38c0*/  STG.E desc[UR8][R12.64], R17 ;  /* 0x000000110c007986 */ /* 0x0001e8000c101908 */
[----:B------:R-:W2:Y:S04]  /*38d0*/  LDG.E.64 R18, desc[UR8][R22.64] ;  /* 0x0000000816127981 */ /* 0x000ea8000c1e1b00 */
[----:B-1----:R-:W3:Y:S04]  /*38e0*/  LDG.E.64 R14, desc[UR8][R22.64+0x8] ;  /* 0x00000808160e7981 */ /* 0x002ee8000c1e1b00 */
[----:B0-----:R-:W4:Y:S01]  /*38f0*/  LDG.E.64 R12, desc[UR8][R22.64+0x10] ;  /* 0x00001008160c7981 */ /* 0x001f22000c1e1b00 */
[----:B------:R-:W-:-:S02]  /*3900*/  ISETP.EQ.AND P4, PT, R9, 0x4, PT ;  /* 0x000000040900780c */ /* 0x000fc40003f82270 */
[----:B--2---:R-:W-:-:S04]  /*3910*/  SHF.R.U32.HI R16, RZ, 0x2, R19 ;  /* 0x00000002ff107819 */ /* 0x004fc80000011613 */
[----:B------:R-:W-:Y:S01]  /*3920*/  LOP3.LUT R16, R16, R19, RZ, 0x3c, !PT ;  /* 0x0000001310107212 */ /* 0x000fe200078e3cff */
[----:B----4-:R-:W-:-:S04]  /*3930*/  IMAD.SHL.U32 R27, R13, 0x10, RZ ;  /* 0x000000100d1b7824 */ /* 0x010fc800078e00ff */
[----:B------:R-:W-:Y:S02]  /*3940*/  IMAD.SHL.U32 R28, R16, 0x2, RZ ;  /* 0x00000002101c7824 */ /* 0x000fe400078e00ff */
[----:B------:R-:W-:-:S03]  /*3950*/  VIADD R18, R18, 0x587c5 ;  /* 0x000587c512127836 */ /* 0x000fc60000000000 */
[----:B------:R-:W-:Y:S02]  /*3960*/  LOP3.LUT R28, R16, R28, R27, 0x96, !PT ;  /* 0x0000001c101c7212 */ /* 0x000fe400078e961b */
[----:B---3--:R-:W-:Y:S02]  /*3970*/  MOV R16, R15 ;  /* 0x0000000f00107202 */ /* 0x008fe40000000f00 */
[----:B------:R-:W-:Y:S01]  /*3980*/  LOP3.LUT R15, R28, R13, RZ, 0x3c, !PT ;  /* 0x0000000d1c0f7212 */ /* 0x000fe200078e3cff */
[----:B------:R-:W-:-:S03]  /*3990*/  IMAD.MOV.U32 R17, RZ, RZ, R12 ;  /* 0x000000ffff117224 */ /* 0x000fc600078e000c */
[----:B------:R-:W-:-:S04]  /*39a0*/  IADD3 R12, PT, PT, R15, R18, RZ ;  /* 0x000000120f0c7210 */ /* 0x000fc80007ffe0ff */
[----:B------:R-:W-:-:S05]  /*39b0*/  I2FP.F32.U32 R12, R12 ;  /* 0x0000000c000c7245 */ /* 0x000fca0000201000 */
[----:B------:R-:W-:-:S04]  /*39c0*/  FFMA R12, R12, R21, 1.1641532182693481445e-10 ;  /* 0x2f0000000c0c7423 */ /* 0x000fc80000000015 */
[----:B------:R-:W-:Y:S01]  /*39d0*/  FMUL R28, R12, 4 ;  /* 0x408000000c1c7820 */ /* 0x000fe20000400000 */
[----:B------:R-:W-:-:S05]  /*39e0*/  @P4 IMAD.MOV.U32 R27, RZ, RZ, R2 ;  /* 0x000000ffff1b4224 */ /* 0x000fca00078e0002 */
[----:B------:R-:W0:Y:S01]  /*39f0*/  F2I.TRUNC.NTZ R28, R28 ;  /* 0x0000001c001c7305 */ /* 0x000e22000020f100 */
[----:B------:R-:W-:Y:S01]  /*3a00*/  @P3 IMAD.MOV.U32 R27, RZ, RZ, R3 ;  /* 0x000000ffff1b3224 */ /* 0x000fe200078e0003 */
[----:B------:R-:W-:Y:S01]  /*3a10*/  @P2 MOV R27, R4 ;  /* 0x00000004001b2202 */ /* 0x000fe20000000f00 */
[----:B------:R-:W-:Y:S02]  /*3a20*/  @P1 IMAD.MOV.U32 R27, RZ, RZ, R5 ;  /* 0x000000ffff1b1224 */ /* 0x000fe400078e0005 */
[----:B------:R-:W-:Y:S01]  /*3a30*/  @P0 IMAD.MOV.U32 R27, RZ, RZ, R6 ;  /* 0x000000ffff1b0224 */ /* 0x000fe200078e0006 */
[----:B------:R-:W-:Y:S01]  /*3a40*/  @P5 MOV R27, R7 ;  /* 0x00000007001b5202 */ /* 0x000fe20000000f00 */
[----:B------:R-:W-:Y:S01]  /*3a50*/  @P6 IMAD.MOV.U32 R27, RZ, RZ, R8 ;  /* 0x000000ffff1b6224 */ /* 0x000fe200078e0008 */
[----:B------:R0:W-:Y:S01]  /*3a60*/  STG.E.64 desc[UR8][R22.64+0x8], R16 ;  /* 0x0000081016007986 */ /* 0x0001e2000c101b08 */
[----:B------:R-:W-:Y:S01]  /*3a70*/  IMAD.MOV.U32 R19, RZ, RZ, R14 ;  /* 0x000000ffff137224 */ /* 0x000fe200078e000e */
[----:B------:R-:W-:Y:S01]  /*3a80*/  MOV R14, R13 ;  /* 0x0000000d000e7202 */ /* 0x000fe20000000f00 */
[----:B------:R-:W-:-:S03]  /*3a90*/  IMAD.WIDE R12, R27, 0x4, R24 ;  /* 0x000000041b0c7825 */ /* 0x000fc600078e0218 */
[----:B------:R1:W-:Y:S04]  /*3aa0*/  STG.E.64 desc[UR8][R22.64], R18 ;  /* 0x0000001216007986 */ /* 0x0003e8000c101b08 */
[----:B------:R2:W-:Y:S01]  /*3ab0*/  STG.E.64 desc[UR8][R22.64+0x10], R14 ;  /* 0x0000100e16007986 */ /* 0x0005e2000c101b08 */
[----:B0-----:R-:W-:-:S05]  /*3ac0*/  VIADD R17, R28, 0x1 ;  /* 0x000000011c117836 */ /* 0x001fca0000000000 */
[----:B------:R0:W-:Y:S04]  /*3ad0*/  STG.E desc[UR8][R12.64], R17 ;  /* 0x000000110c007986 */ /* 0x0001e8000c101908 */
[----:B-1----:R-:W3:Y:S04]  /*3ae0*/  LDG.E.64 R18, desc[UR8][R22.64] ;  /* 0x0000000816127981 */ /* 0x002ee8000c1e1b00 */
[----:B--2---:R-:W2:Y:S04]  /*3af0*/  LDG.E.64 R14, desc[UR8][R22.64+0x8] ;  /* 0x00000808160e7981 */ /* 0x004ea8000c1e1b00 */
[----:B0-----:R-:W4:Y:S01]  /*3b00*/  LDG.E.64 R12, desc[UR8][R22.64+0x10] ;  /* 0x00001008160c7981 */ /* 0x001f22000c1e1b00 */
[----:B------:R-:W-:-:S02]  /*3b10*/  ISETP.EQ.AND P6, PT, R9, RZ, PT ;  /* 0x000000ff0900720c */ /* 0x000fc40003fc2270 */
[----:B---3--:R-:W-:-:S04]  /*3b20*/  SHF.R.U32.HI R16, RZ, 0x2, R19 ;  /* 0x00000002ff107819 */ /* 0x008fc80000011613 */
[----:B------:R-:W-:Y:S01]  /*3b30*/  LOP3.LUT R16, R16, R19, RZ, 0x3c, !PT ;  /* 0x0000001310107212 */ /* 0x000fe200078e3cff */
[----:B----4-:R-:W-:-:S03]  /*3b40*/  IMAD.SHL.U32 R27, R13, 0x10, RZ ;  /* 0x000000100d1b7824 */ /* 0x010fc600078e00ff */
[----:B------:R-:W-:-:S04]  /*3b50*/  SHF.L.U32 R28, R16, 0x1, RZ ;  /* 0x00000001101c7819 */ /* 0x000fc800000006ff */
[----:B------:R-:W-:Y:S01]  /*3b60*/  LOP3.LUT R28, R16, R28, R27, 0x96, !PT ;  /* 0x0000001c101c7212 */ /* 0x000fe200078e961b */
[----:B--2---:R-:W-:Y:S02]  /*3b70*/  IMAD.MOV.U32 R16, RZ, RZ, R15 ;  /* 0x000000ffff107224 */ /* 0x004fe400078e000f */
[----:B------:R-:W-:Y:S01]  /*3b80*/  VIADD R18, R18, 0x587c5 ;  /* 0x000587c512127836 */ /* 0x000fe20000000000 */
[----:B------:R-:W-:Y:S02]  /*3b90*/  LOP3.LUT R15, R28, R13, RZ, 0x3c, !PT ;  /* 0x0000000d1c0f7212 */ /* 0x000fe400078e3cff */
[----:B------:R-:W-:-:S03]  /*3ba0*/  MOV R17, R12 ;  /* 0x0000000c00117202 */ /* 0x000fc60000000f00 */
[----:B------:R-:W-:-:S05]  /*3bb0*/  IMAD.IADD R12, R15, 0x1, R18 ;  /* 0x000000010f0c7824 */ /* 0x000fca00078e0212 */
[----:B------:R-:W-:-:S05]  /*3bc0*/  I2FP.F32.U32 R12, R12 ;  /* 0x0000000c000c7245 */ /* 0x000fca0000201000 */
[----:B------:R-:W-:-:S04]  /*3bd0*/  FFMA R12, R12, R21, 1.1641532182693481445e-10 ;  /* 0x2f0000000c0c7423 */ /* 0x000fc80000000015 */
[----:B------:R-:W-:Y:S01]  /*3be0*/  FMUL R28, R12, 4 ;  /* 0x408000000c1c7820 */ /* 0x000fe20000400000 */
[----:B------:R-:W-:-:S05]  /*3bf0*/  @P6 IMAD.MOV.U32 R27, RZ, RZ, R2 ;  /* 0x000000ffff1b6224 */ /* 0x000fca00078e0002 */
[----:B------:R-:W0:Y:S01]  /*3c00*/  F2I.TRUNC.NTZ R28, R28 ;  /* 0x0000001c001c7305 */ /* 0x000e22000020f100 */
[----:B------:R-:W-:Y:S01]  /*3c10*/  @P4 MOV R27, R3 ;  /* 0x00000003001b4202 */ /* 0x000fe20000000f00 */
[----:B------:R-:W-:Y:S02]  /*3c20*/  @P3 IMAD.MOV.U32 R27, RZ, RZ, R4 ;  /* 0x000000ffff1b3224 */ /* 0x000fe400078e0004 */
[----:B------:R-:W-:Y:S01]  /*3c30*/  @P2 IMAD.MOV.U32 R27, RZ, RZ, R5 ;  /* 0x000000ffff1b2224 */ /* 0x000fe200078e0005 */
[----:B------:R-:W-:Y:S01]  /*3c40*/  @P1 MOV R27, R6 ;  /* 0x00000006001b1202 */ /* 0x000fe20000000f00 */
[----:B------:R-:W-:Y:S02]  /*3c50*/  @P0 IMAD.MOV.U32 R27, RZ, RZ, R7 ;  /* 0x000000ffff1b0224 */ /* 0x000fe400078e0007 */
[----:B------:R-:W-:Y:S01]  /*3c60*/  @P5 IMAD.MOV.U32 R27, RZ, RZ, R8 ;  /* 0x000000ffff1b5224 */ /* 0x000fe200078e0008 */
[----:B------:R-:W-:Y:S01]  /*3c70*/  MOV R19, R14 ;  /* 0x0000000e00137202 */ /* 0x000fe20000000f00 */
[----:B------:R0:W-:Y:S01]  /*3c80*/  STG.E.64 desc[UR8][R22.64+0x8], R16 ;  /* 0x0000081016007986 */ /* 0x0001e2000c101b08 */
[----:B------:R-:W-:-:S02]  /*3c90*/  IMAD.MOV.U32 R14, RZ, RZ, R13 ;  /* 0x000000ffff0e7224 */ /* 0x000fc400078e000d */
[----:B------:R-:W-:Y:S01]  /*3ca0*/  IMAD.WIDE R12, R27, 0x4, R24 ;  /* 0x000000041b0c7825 */ /* 0x000fe200078e0218 */
[----:B------:R1:W-:Y:S04]  /*3cb0*/  STG.E.64 desc[UR8][R22.64], R18 ;  /* 0x0000001216007986 */ /* 0x0003e8000c101b08 */
[----:B------:R2:W-:Y:S01]  /*3cc0*/  STG.E.64 desc[UR8][R22.64+0x10], R14 ;  /* 0x0000100e16007986 */ /* 0x0005e2000c101b08 */
[----:B0-----:R-:W-:-:S05]  /*3cd0*/  VIADD R17, R28, 0x1 ;  /* 0x000000011c117836 */ /* 0x001fca0000000000 */
[----:B------:R0:W-:Y:S04]  /*3ce0*/  STG.E desc[UR8][R12.64], R17 ;  /* 0x000000110c007986 */ /* 0x0001e8000c101908 */
[----:B-1----:R-:W3:Y:S04]  /*3cf0*/  LDG.E.64 R18, desc[UR8][R22.64] ;  /* 0x0000000816127981 */ /* 0x002ee8000c1e1b00 */
[----:B--2---:R-:W2:Y:S04]  /*3d00*/  LDG.E.64 R14, desc[UR8][R22.64+0x8] ;  /* 0x00000808160e7981 */ /* 0x004ea8000c1e1b00 */
[----:B0-----:R-:W4:Y:S01]  /*3d10*/  LDG.E.64 R12, desc[UR8][R22.64+0x10] ;  /* 0x00001008160c7981 */ /* 0x001f22000c1e1b00 */
[----:B------:R-:W-:Y:S01]  /*3d20*/  ISETP.EQ.AND P5, PT, R9, -0x4, PT ;  /* 0xfffffffc0900780c */ /* 0x000fe20003fa2270 */
[----:B------:R-:W-:-:S02]  /*3d30*/  VIADD R20, R20, 0x4 ;  /* 0x0000000414147836 */ /* 0x000fc40000000000 */
[----:B------:R-:W-:Y:S01]  /*3d40*/  VIADD R9, R9, 0x10 ;  /* 0x0000001009097836 */ /* 0x000fe20000000000 */
[----:B---3--:R-:W-:-:S04]  /*3d50*/  SHF.R.U32.HI R16, RZ, 0x2, R19 ;  /* 0x00000002ff107819 */ /* 0x008fc80000011613 */
[----:B------:R-:W-:Y:S02]  /*3d60*/  LOP3.LUT R16, R16, R19, RZ, 0x3c, !PT ;  /* 0x0000001310107212 */ /* 0x000fe400078e3cff */
[----:B----4-:R-:W-:-:S03]  /*3d70*/  SHF.L.U32 R27, R13, 0x4, RZ ;  /* 0x000000040d1b7819 */ /* 0x010fc600000006ff */
[----:B------:R-:W-:Y:S02]  /*3d80*/  IMAD.SHL.U32 R28, R16, 0x2, RZ ;  /* 0x00000002101c7824 */ /* 0x000fe400078e00ff */
[----:B------:R-:W-:-:S03]  /*3d90*/  VIADD R18, R18, 0x587c5 ;  /* 0x000587c512127836 */ /* 0x000fc60000000000 */
[----:B------:R-:W-:Y:S01]  /*3da0*/  LOP3.LUT R28, R16, R28, R27, 0x96, !PT ;  /* 0x0000001c101c7212 */ /* 0x000fe200078e961b */
[----:B--2---:R-:W-:-:S03]  /*3db0*/  IMAD.MOV.U32 R16, RZ, RZ, R15 ;  /* 0x000000ffff107224 */ /* 0x004fc600078e000f */
[----:B------:R-:W-:Y:S02]  /*3dc0*/  LOP3.LUT R15, R28, R13, RZ, 0x3c, !PT ;  /* 0x0000000d1c0f7212 */ /* 0x000fe400078e3cff */
[----:B------:R-:W-:Y:S02]  /*3dd0*/  MOV R17, R12 ;  /* 0x0000000c00117202 */ /* 0x000fe40000000f00 */
[----:B------:R-:W-:-:S04]  /*3de0*/  IADD3 R12, PT, PT, R15, R18, RZ ;  /* 0x000000120f0c7210 */ /* 0x000fc80007ffe0ff */
[----:B------:R-:W-:-:S05]  /*3df0*/  I2FP.F32.U32 R12, R12 ;  /* 0x0000000c000c7245 */ /* 0x000fca0000201000 */
[----:B------:R-:W-:-:S04]  /*3e00*/  FFMA R12, R12, R21, 1.1641532182693481445e-10 ;  /* 0x2f0000000c0c7423 */ /* 0x000fc80000000015 */
[----:B------:R-:W-:Y:S01]  /*3e10*/  FMUL R12, R12, 4 ;  /* 0x408000000c0c7820 */ /* 0x000fe20000400000 */
[----:B------:R-:W-:Y:S02]  /*3e20*/  @P5 IMAD.MOV.U32 R19, RZ, RZ, R2 ;  /* 0x000000ffff135224 */ /* 0x000fe400078e0002 */
[----:B------:R-:W-:-:S03]  /*3e30*/  @P6 IMAD.MOV.U32 R19, RZ, RZ, R3 ;  /* 0x000000ffff136224 */ /* 0x000fc600078e0003 */
[----:B------:R-:W0:Y:S01]  /*3e40*/  F2I.TRUNC.NTZ R12, R12 ;  /* 0x0000000c000c7305 */ /* 0x000e22000020f100 */
[----:B------:R-:W-:Y:S01]  /*3e50*/  @P4 IMAD.MOV.U32 R19, RZ, RZ, R4 ;  /* 0x000000ffff134224 */ /* 0x000fe200078e0004 */
[----:B------:R-:W-:Y:S01]  /*3e60*/  @P3 MOV R19, R5 ;  /* 0x0000000500133202 */ /* 0x000fe20000000f00 */
[----:B------:R-:W-:Y:S02]  /*3e70*/  @P2 IMAD.MOV.U32 R19, RZ, RZ, R6 ;  /* 0x000000ffff132224 */ /* 0x000fe400078e0006 */
[----:B------:R-:W-:Y:S01]  /*3e80*/  @P1 IMAD.MOV.U32 R19, RZ, RZ, R7 ;  /* 0x000000ffff131224 */ /* 0x000fe200078e0007 */
[----:B------:R-:W-:Y:S01]  /*3e90*/  @P0 MOV R19, R8 ;  /* 0x0000000800130202 */ /* 0x000fe20000000f00 */
[----:B------:R1:W-:Y:S01]  /*3ea0*/  STG.E.64 desc[UR8][R22.64+0x8], R16 ;  /* 0x0000081016007986 */ /* 0x0003e2000c101b08 */
[----:B------:R-:W-:-:S03]  /*3eb0*/  ISETP.NE.AND P0, PT, R20, RZ, PT ;  /* 0x000000ff1400720c */ /* 0x000fc60003f05270 */
[----:B-1----:R-:W-:-:S04]  /*3ec0*/  IMAD.WIDE R16, R19, 0x4, R24 ;  /* 0x0000000413107825 */ /* 0x002fc800078e0218 */
[----:B------:R-:W-:Y:S02]  /*3ed0*/  IMAD.MOV.U32 R19, RZ, RZ, R14 ;  /* 0x000000ffff137224 */ /* 0x000fe400078e000e */
[----:B------:R-:W-:Y:S01]  /*3ee0*/  IMAD.MOV.U32 R14, RZ, RZ, R13 ;  /* 0x000000ffff0e7224 */ /* 0x000fe200078e000d */
[----:B0-----:R-:W-:Y:S02]  /*3ef0*/  IADD3 R13, PT, PT, R12, 0x1, RZ ;  /* 0x000000010c0d7810 */ /* 0x001fe40007ffe0ff */
[----:B------:R0:W-:Y:S04]  /*3f00*/  STG.E.64 desc[UR8][R22.64], R18 ;  /* 0x0000001216007986 */ /* 0x0001e8000c101b08 */
[----:B------:R0:W-:Y:S04]  /*3f10*/  STG.E.64 desc[UR8][R22.64+0x10], R14 ;  /* 0x0000100e16007986 */ /* 0x0001e8000c101b08 */
[----:B------:R0:W-:Y:S01]  /*3f20*/  STG.E desc[UR8][R16.64], R13 ;  /* 0x0000000d10007986 */ /* 0x0001e2000c101908 */
[----:B------:R-:W-:Y:S05]  /*3f30*/  @P0 BRA `(.L_x_93) ;  /* 0xfffffff400c40947 */ /* 0x000fea000383ffff */
.L_x_92:
[----:B------:R-:W-:Y:S05]  /*3f40*/  BSYNC.RECONVERGENT B2 ;  /* 0x0000000000027941 */ /* 0x000fea0003800200 */
.L_x_91:
[----:B------:R-:W-:Y:S01]  /*3f50*/  ISETP.NE.AND P0, PT, R11, RZ, PT ;  /* 0x000000ff0b00720c */ /* 0x000fe20003f05270 */
[----:B------:R-:W-:-:S12]  /*3f60*/  BSSY.RECONVERGENT B2, `(.L_x_94) ;  /* 0x000005b000027945 */ /* 0x000fd80003800200 */
[----:B------:R-:W-:Y:S05]  /*3f70*/  @!P0 BRA `(.L_x_95) ;  /* 0x0000000400648947 */ /* 0x000fea0003800000 */
[----:B------:R-:W2:Y:S04]  /*3f80*/  LDG.E.64 R20, desc[UR8][R22.64] ;  /* 0x0000000816147981 */ /* 0x000ea8000c1e1b00 */
[----:B0-----:R-:W3:Y:S04]  /*3f90*/  LDG.E.64 R12, desc[UR8][R22.64+0x10] ;  /* 0x00001008160c7981 */ /* 0x001ee8000c1e1b00 */
[----:B------:R-:W4:Y:S01]  /*3fa0*/  LDG.E.64 R14, desc[UR8][R22.64+0x8] ;  /* 0x00000808160e7981 */ /* 0x000f22000c1e1b00 */
[----:B------:R-:W-:-:S04]  /*3fb0*/  SHF.L.U32 R26, R26, 0x2, RZ ;  /* 0x000000021a1a7819 */ /* 0x000fc800000006ff */
[C---:B------:R-:W-:Y:S02]  /*3fc0*/  ISETP.EQ.AND P0, PT, R26.reuse, RZ, PT ;  /* 0x000000ff1a00720c */ /* 0x040fe40003f02270 */
[C---:B------:R-:W-:Y:S02]  /*3fd0*/  ISETP.EQ.AND P1, PT, R26.reuse, 0x4, PT ;  /* 0x000000041a00780c */ /* 0x040fe40003f22270 */
[C---:B------:R-:W-:Y:S02]  /*3fe0*/  ISETP.EQ.AND P2, PT, R26.reuse, 0x8, PT ;  /* 0x000000081a00780c */ /* 0x040fe40003f42270 */
[----:B------:R-:W-:-:S07]  /*3ff0*/  ISETP.EQ.AND P3, PT, R26, 0xc, PT ;  /* 0x0000000c1a00780c */ /* 0x000fce0003f62270 */
[----:B------:R-:W-:Y:S02]  /*4000*/  @P0 MOV R27, R2 ;  /* 0x00000002001b0202 */ /* 0x000fe40000000f00 */
[C---:B------:R-:W-:Y:S01]  /*4010*/  ISETP.EQ.AND P0, PT, R26.reuse, 0x10, PT ;  /* 0x000000101a00780c */ /* 0x040fe20003f02270 */
[----:B------:R-:W-:Y:S01]  /*4020*/  @P1 IMAD.MOV.U32 R27, RZ, RZ, R3 ;  /* 0x000000ffff1b1224 */ /* 0x000fe200078e0003 */
[C---:B------:R-:W-:Y:S01]  /*4030*/  ISETP.EQ.AND P1, PT, R26.reuse, 0x14, PT ;  /* 0x000000141a00780c */ /* 0x040fe20003f22270 */
[----:B------:R-:W-:Y:S01]  /*4040*/  @P2 IMAD.MOV.U32 R27, RZ, RZ, R4 ;  /* 0x000000ffff1b2224 */ /* 0x000fe200078e0004 */
[----:B------:R-:W-:Y:S02]  /*4050*/  ISETP.EQ.AND P2, PT, R26, 0x18, PT ;  /* 0x000000181a00780c */ /* 0x000fe40003f42270 */
[----:B------:R-:W-:-:S07]  /*4060*/  @P3 MOV R27, R5 ;  /* 0x00000005001b3202 */ /* 0x000fce0000000f00 */
[----:B------:R-:W-:Y:S02]  /*4070*/  @P0 IMAD.MOV.U32 R27, RZ, RZ, R6 ;  /* 0x000000ffff1b0224 */ /* 0x000fe400078e0006 */
[----:B------:R-:W-:Y:S02]  /*4080*/  @P1 IMAD.MOV.U32 R27, RZ, RZ, R7 ;  /* 0x000000ffff1b1224 */ /* 0x000fe400078e0007 */
[----:B------:R-:W-:Y:S01]  /*4090*/  @P2 IMAD.MOV.U32 R27, RZ, RZ, R8 ;  /* 0x000000ffff1b2224 */ /* 0x000fe200078e0008 */
[----:B--2---:R-:W-:Y:S02]  /*40a0*/  SHF.R.U32.HI R16, RZ, 0x2, R21 ;  /* 0x00000002ff107819 */ /* 0x004fe40000011615 */
[----:B------:R-:W-:Y:S02]  /*40b0*/  IADD3 R20, PT, PT, R20, 0x587c5, RZ ;  /* 0x000587c514147810 */ /* 0x000fe40007ffe0ff */
[----:B------:R-:W-:Y:S01]  /*40c0*/  LOP3.LUT R16, R16, R21, RZ, 0x3c, !PT ;  /* 0x0000001510107212 */ /* 0x000fe200078e3cff */
[----:B---3--:R-:W-:Y:S01]  /*40d0*/  IMAD.SHL.U32 R9, R13, 0x10, RZ ;  /* 0x000000100d097824 */ /* 0x008fe200078e00ff */
[----:B------:R-:W-:-:S02]  /*40e0*/  MOV R19, R12 ;  /* 0x0000000c00137202 */ /* 0x000fc40000000f00 */
[----:B----4-:R-:W-:Y:S01]  /*40f0*/  MOV R18, R15 ;  /* 0x0000000f00127202 */ /* 0x010fe20000000f00 */
[C---:B------:R-:W-:Y:S02]  /*4100*/  IMAD.SHL.U32 R17, R16.reuse, 0x2, RZ ;  /* 0x0000000210117824 */ /* 0x040fe400078e00ff */
[----:B------:R-:W-:Y:S01]  /*4110*/  IMAD.MOV.U32 R21, RZ, RZ, R14 ;  /* 0x000000ffff157224 */ /* 0x000fe200078e000e */
[----:B------:R-:W-:Y:S01]  /*4120*/  IADD3 R14, PT, PT, -R11, 0x1, RZ ;  /* 0x000000010b0e7810 */ /* 0x000fe20007ffe1ff */
[----:B------:R1:W-:Y:S01]  /*4130*/  STG.E.64 desc[UR8][R22.64+0x8], R18 ;  /* 0x0000081216007986 */ /* 0x0003e2000c101b08 */
[----:B------:R-:W-:Y:S01]  /*4140*/  LOP3.LUT R16, R16, R17, R9, 0x96, !PT ;  /* 0x0000001110107212 */ /* 0x000fe200078e9609 */
[----:B------:R-:W-:Y:S01]  /*4150*/  IMAD.MOV.U32 R9, RZ, RZ, 0x2f800000 ;  /* 0x2f800000ff097424 */ /* 0x000fe200078e00ff */
[----:B------:R-:W-:Y:S01]  /*4160*/  ISETP.NE.AND P0, PT, R14, RZ, PT ;  /* 0x000000ff0e00720c */ /* 0x000fe20003f05270 */
[----:B------:R1:W-:Y:S01]  /*4170*/  STG.E.64 desc[UR8][R22.64], R20 ;  /* 0x0000001416007986 */ /* 0x0003e2000c101b08 */
[----:B------:R-:W-:-:S05]  /*4180*/  LOP3.LUT R17, R16, R13, RZ, 0x3c, !PT ;  /* 0x0000000d10117212 */ /* 0x000fca00078e3cff */
[----:B------:R-:W-:-:S05]  /*4190*/  IMAD.IADD R16, R17, 0x1, R20 ;  /* 0x0000000111107824 */ /* 0x000fca00078e0214 */
[----:B------:R-:W-:-:S05]  /*41a0*/  I2FP.F32.U32 R16, R16 ;  /* 0x0000001000107245 */ /* 0x000fca0000201000 */
[----:B------:R-:W-:-:S04]  /*41b0*/  FFMA R16, R16, R9, 1.1641532182693481445e-10 ;  /* 0x2f00000010107423 */ /* 0x000fc80000000009 */
[----:B------:R-:W-:Y:S01]  /*41c0*/  FMUL R28, R16, 4 ;  /* 0x40800000101c7820 */ /* 0x000fe20000400000 */
[----:B------:R-:W-:Y:S02]  /*41d0*/  IMAD.MOV.U32 R16, RZ, RZ, R13 ;  /* 0x000000ffff107224 */ /* 0x000fe400078e000d */
[----:B------:R-:W-:-:S03]  /*41e0*/  IMAD.WIDE R12, R27, 0x4, R24 ;  /* 0x000000041b0c7825 */ /* 0x000fc600078e0218 */
[----:B------:R-:W0:Y:S01]  /*41f0*/  F2I.TRUNC.NTZ R28, R28 ;  /* 0x0000001c001c7305 */ /* 0x000e22000020f100 */
[----:B------:R1:W-:Y:S01]  /*4200*/  STG.E.64 desc[UR8][R22.64+0x10], R16 ;  /* 0x0000101016007986 */ /* 0x0003e2000c101b08 */
[----:B0-----:R-:W-:-:S05]  /*4210*/  VIADD R15, R28, 0x1 ;  /* 0x000000011c0f7836 */ /* 0x001fca0000000000 */
[----:B------:R1:W-:Y:S01]  /*4220*/  STG.E desc[UR8][R12.64], R15 ;  /* 0x0000000f0c007986 */ /* 0x0003e2000c101908 */
[----:B------:R-:W-:Y:S05]  /*4230*/  @!P0 BRA `(.L_x_95) ;  /* 0x0000000000b48947 */ /* 0x000fea0003800000 */
[----:B------:R-:W-:Y:S01]  /*4240*/  IADD3 R11, PT, PT, R26, 0x4, RZ ;  /* 0x000000041a0b7810 */ /* 0x000fe20007ffe0ff */
[----:B------:R-:W-:-:S07]  /*4250*/  IMAD.MOV.U32 R26, RZ, RZ, R14 ;  /* 0x000000ffff1a7224 */ /* 0x000fce00078e000e */
.L_x_96:
[----:B-12---:R-:W2:Y:S04]  /*4260*/  LDG.E.64 R16, desc[UR8][R22.64] ;  /* 0x0000000816107981 */ /* 0x006ea8000c1e1b00 */
[----:B------:R-:W3:Y:S04]  /*4270*/  LDG.E.64 R12, desc[UR8][R22.64+0x10] ;  /* 0x00001008160c7981 */ /* 0x000ee8000c1e1b00 */
[----:B------:R-:W4:Y:S01]  /*4280*/  LDG.E.64 R14, desc[UR8][R22.64+0x8] ;  /* 0x00000808160e7981 */ /* 0x000f22000c1e1b00 */
[C---:B------:R-:W-:Y:S02]  /*4290*/  ISETP.EQ.AND P0, PT, R11.reuse, RZ, PT ;  /* 0x000000ff0b00720c */ /* 0x040fe40003f02270 */
[----:B------:R-:W-:-:S02]  /*42a0*/  ISETP.EQ.AND P1, PT, R11, 0x4, PT ;  /* 0x000000040b00780c */ /* 0x000fc40003f22270 */
[C---:B------:R-:W-:Y:S02]  /*42b0*/  ISETP.EQ.AND P2, PT, R11.reuse, 0x8, PT ;  /* 0x000000080b00780c */ /* 0x040fe40003f42270 */
[----:B------:R-:W-:Y:S02]  /*42c0*/  ISETP.EQ.AND P3, PT, R11, 0xc, PT ;  /* 0x0000000c0b00780c */ /* 0x000fe40003f62270 */
[----:B------:R-:W-:-:S05]  /*42d0*/  IADD3 R26, PT, PT, R26, 0x1, RZ ;  /* 0x000000011a1a7810 */ /* 0x000fca0007ffe0ff */
[----:B------:R-:W-:Y:S02]  /*42e0*/  @P0 MOV R27, R2 ;  /* 0x00000002001b0202 */ /* 0x000fe40000000f00 */
[C---:B------:R-:W-:Y:S01]  /*42f0*/  ISETP.EQ.AND P0, PT, R11.reuse, 0x10, PT ;  /* 0x000000100b00780c */ /* 0x040fe20003f02270 */
[----:B------:R-:W-:Y:S01]  /*4300*/  @P1 IMAD.MOV.U32 R27, RZ, RZ, R3 ;  /* 0x000000ffff1b1224 */ /* 0x000fe200078e0003 */
[C---:B------:R-:W-:Y:S01]  /*4310*/  ISETP.EQ.AND P1, PT, R11.reuse, 0x14, PT ;  /* 0x000000140b00780c */ /* 0x040fe20003f22270 */
[----:B------:R-:W-:Y:S01]  /*4320*/  @P2 IMAD.MOV.U32 R27, RZ, RZ, R4 ;  /* 0x000000ffff1b2224 */ /* 0x000fe200078e0004 */
[C---:B------:R-:W-:Y:S01]  /*4330*/  ISETP.EQ.AND P2, PT, R11.reuse, 0x18, PT ;  /* 0x000000180b00780c */ /* 0x040fe20003f42270 */
[----:B------:R-:W-:Y:S01]  /*4340*/  VIADD R11, R11, 0x4 ;  /* 0x000000040b0b7836 */ /* 0x000fe20000000000 */
[----:B------:R-:W-:-:S07]  /*4350*/  @P3 MOV R27, R5 ;  /* 0x00000005001b3202 */ /* 0x000fce0000000f00 */
[----:B------:R-:W-:Y:S01]  /*4360*/  @P0 IMAD.MOV.U32 R27, RZ, RZ, R6 ;  /* 0x000000ffff1b0224 */ /* 0x000fe200078e0006 */
[----:B------:R-:W-:Y:S01]  /*4370*/  ISETP.NE.AND P0, PT, R26, RZ, PT ;  /* 0x000000ff1a00720c */ /* 0x000fe20003f05270 */
[----:B------:R-:W-:Y:S02]  /*4380*/  @P1 IMAD.MOV.U32 R27, RZ, RZ, R7 ;  /* 0x000000ffff1b1224 */ /* 0x000fe400078e0007 */
[----:B------:R-:W-:Y:S01]  /*4390*/  @P2 IMAD.MOV.U32 R27, RZ, RZ, R8 ;  /* 0x000000ffff1b2224 */ /* 0x000fe200078e0008 */
[----:B--2---:R-:W-:Y:S01]  /*43a0*/  SHF.R.U32.HI R18, RZ, 0x2, R17 ;  /* 0x00000002ff127819 */ /* 0x004fe20000011611 */
[----:B------:R-:W-:-:S03]  /*43b0*/  VIADD R16, R16, 0x587c5 ;  /* 0x000587c510107836 */ /* 0x000fc60000000000 */
[----:B------:R-:W-:Y:S01]  /*43c0*/  LOP3.LUT R18, R18, R17, RZ, 0x3c, !PT ;  /* 0x0000001112127212 */ /* 0x000fe200078e3cff */
[----:B---3--:R-:W-:Y:S02]  /*43d0*/  IMAD.SHL.U32 R17, R13, 0x10, RZ ;  /* 0x000000100d117824 */ /* 0x008fe400078e00ff */
[----:B------:R-:W-:Y:S01]  /*43e0*/  IMAD.MOV.U32 R20, RZ, RZ, R13 ;  /* 0x000000ffff147224 */ /* 0x000fe200078e000d */
[----:B------:R-:W-:-:S04]  /*43f0*/  SHF.L.U32 R19, R18, 0x1, RZ ;  /* 0x0000000112137819 */ /* 0x000fc800000006ff */
[----:B------:R-:W-:Y:S02]  /*4400*/  LOP3.LUT R18, R18, R19, R17, 0x96, !PT ;  /* 0x0000001312127212 */ /* 0x000fe400078e9611 */
[----:B------:R-:W-:Y:S02]  /*4410*/  MOV R19, R12 ;  /* 0x0000000c00137202 */ /* 0x000fe40000000f00 */
[----:B------:R-:W-:Y:S01]  /*4420*/  LOP3.LUT R21, R18, R13, RZ, 0x3c, !PT ;  /* 0x0000000d12157212 */ /* 0x000fe200078e3cff */
[----:B------:R-:W-:-:S04]  /*4430*/  IMAD.WIDE R12, R27, 0x4, R24 ;  /* 0x000000041b0c7825 */ /* 0x000fc800078e0218 */
[----:B------:R-:W-:Y:S01]  /*4440*/  IMAD.IADD R17, R21, 0x1, R16 ;  /* 0x0000000115117824 */ /* 0x000fe200078e0210 */
[----:B------:R2:W-:Y:S04]  /*4450*/  STG.E.64 desc[UR8][R22.64+0x10], R20 ;  /* 0x0000101416007986 */ /* 0x0005e8000c101b08 */
[----:B------:R-:W-:Y:S01]  /*4460*/  I2FP.F32.U32 R18, R17 ;  /* 0x0000001100127245 */ /* 0x000fe20000201000 */
[----:B----4-:R-:W-:-:S04]  /*4470*/  IMAD.MOV.U32 R17, RZ, RZ, R14 ;  /* 0x000000ffff117224 */ /* 0x010fc800078e000e */
[----:B------:R-:W-:Y:S01]  /*4480*/  FFMA R18, R18, R9, 1.1641532182693481445e-10 ;  /* 0x2f00000012127423 */ /* 0x000fe20000000009 */
[----:B------:R2:W-:Y:S03]  /*4490*/  STG.E.64 desc[UR8][R22.64], R16 ;  /* 0x0000001016007986 */ /* 0x0005e6000c101b08 */
[----:B------:R-:W-:Y:S01]  /*44a0*/  FMUL R28, R18, 4 ;  /* 0x40800000121c7820 */ /* 0x000fe20000400000 */
[----:B------:R-:W-:-:S05]  /*44b0*/  MOV R18, R15 ;  /* 0x0000000f00127202 */ /* 0x000fca0000000f00 */
[----:B------:R-:W0:Y:S01]  /*44c0*/  F2I.TRUNC.NTZ R28, R28 ;  /* 0x0000001c001c7305 */ /* 0x000e22000020f100 */
[----:B------:R2:W-:Y:S01]  /*44d0*/  STG.E.64 desc[UR8][R22.64+0x8], R18 ;  /* 0x0000081216007986 */ /* 0x0005e2000c101b08 */
[----:B0-----:R-:W-:-:S05]  /*44e0*/  VIADD R15, R28, 0x1 ;  /* 0x000000011c0f7836 */ /* 0x001fca0000000000 */
[----:B------:R2:W-:Y:S01]  /*44f0*/  STG.E desc[UR8][R12.64], R15 ;  /* 0x0000000f0c007986 */ /* 0x0005e2000c101908 */
[----:B------:R-:W-:Y:S05]  /*4500*/  @P0 BRA `(.L_x_96) ;  /* 0xfffffffc00540947 */ /* 0x000fea000383ffff */
.L_x_95:
[----:B------:R-:W-:Y:S05]  /*4510*/  BSYNC.RECONVERGENT B2 ;  /* 0x0000000000027941 */ /* 0x000fea0003800200 */
.L_x_94:
[----:B------:R-:W-:Y:S05]  /*4520*/  BRA `(.L_x_89) ;  /* 0x0000000c00207947 */ /* 0x000fea0003800000 */
.L_x_90:
        /* <DEDUP_REMOVED lines=8> */
.L_x_99:
[----:B------:R-:W2:Y:S04]  /*45b0*/  LDG.E.64 R18, desc[UR8][R22.64] ;  /* 0x0000000816127981 */ /* 0x000ea8000c1e1b00 */
        /* <DEDUP_REMOVED lines=29> */
[----:B------:R-:W-:-:S05]  /*4790*/  I2FP.F32.U32 R15, R15 ;  /* 0x0000000f000f7245 */ /* 0x000fca0000201000 */
[----:B------:R-:W-:-:S04]  /*47a0*/  FFMA R15, R15, R26, 1.1641532182693481445e-10 ;  /* 0x2f0000000f0f7423 */ /* 0x000fc8000000001a */
[----:B0-----:R-:W-:Y:S01]  /*47b0*/  FMUL R16, R15, 6 ;  /* 0x40c000000f107820 */ /* 0x001fe20000400000 */
[----:B------:R-:W-:Y:S01]  /*47c0*/  MOV R15, R14 ;  /* 0x0000000e000f7202 */ /* 0x000fe20000000f00 */
[----:B------:R-:W-:Y:S02]  /*47d0*/  IMAD.MOV.U32 R14, RZ, RZ, R13 ;  /* 0x000000ffff0e7224 */ /* 0x000fe400078e000d */
[----:B------:R-:W-:Y:S02]  /*47e0*/  IMAD.WIDE R12, R27, 0x4, R24 ;  /* 0x000000041b0c7825 */ /* 0x000fe400078e0218 */
[----:B------:R-:W0:Y:S01]  /*47f0*/  F2I.TRUNC.NTZ R16, R16 ;  /* 0x0000001000107305 */ /* 0x000e22000020f100 */
[----:B------:R1:W-:Y:S01]  /*4800*/  STG.E.64 desc[UR8][R22.64+0x8], R14 ;  /* 0x0000080e16007986 */ /* 0x0003e2000c101b08 */
        /* <DEDUP_REMOVED lines=87> */
[----:B------:R-:W-:-:S05]  /*4d80*/  @P5 IMAD.MOV.U32 R27, RZ, RZ, R2 ;  /* 0x000000ffff1b5224 */ /* 0x000fca00078e0002 */
[----:B------:R-:W0:Y:S01]  /*4d90*/  F2I.TRUNC.NTZ R12, R12 ;  /* 0x0000000c000c7305 */ /* 0x000e22000020f100 */
[----:B------:R-:W-:Y:S02]  /*4da0*/  @P6 IMAD.MOV.U32 R27, RZ, RZ, R3 ;  /* 0x000000ffff1b6224 */ /* 0x000fe400078e0003 */
[----:B------:R-:W-:Y:S01]  /*4db0*/  @P4 IMAD.MOV.U32 R27, RZ, RZ, R4 ;  /* 0x000000ffff1b4224 */ /* 0x000fe200078e0004 */
[----:B------:R-:W-:Y:S01]  /*4dc0*/  @P3 MOV R27, R5 ;  /* 0x00000005001b3202 */ /* 0x000fe20000000f00 */
[----:B------:R-:W-:Y:S02]  /*4dd0*/  @P2 IMAD.MOV.U32 R27, RZ, RZ, R6 ;  /* 0x000000ffff1b2224 */ /* 0x000fe400078e0006 */
[----:B------:R-:W-:Y:S01]  /*4de0*/  @P1 IMAD.MOV.U32 R27, RZ, RZ, R7 ;  /* 0x000000ffff1b1224 */ /* 0x000fe200078e0007 */
[----:B------:R-:W-:Y:S01]  /*4df0*/  @P0 MOV R27, R8 ;  /* 0x00000008001b0202 */ /* 0x000fe20000000f00 */
[----:B------:R-:W-:Y:S01]  /*4e00*/  IMAD.MOV.U32 R19, RZ, RZ, R14 ;  /* 0x000000ffff137224 */ /* 0x000fe200078e000e */
[----:B------:R1:W-:Y:S01]  /*4e10*/  STG.E.64 desc[UR8][R22.64+0x8], R16 ;  /* 0x0000081016007986 */ /* 0x0003e2000c101b08 */
[----:B------:R-:W-:Y:S01]  /*4e20*/  IMAD.MOV.U32 R14, RZ, RZ, R13 ;  /* 0x000000ffff0e7224 */ /* 0x000fe200078e000d */
[----:B0-----:R-:W-:-:S02]  /*4e30*/  IADD3 R13, PT, PT, R12, 0x1, RZ ;  /* 0x000000010c0d7810 */ /* 0x001fc40007ffe0ff */
[----:B------:R0:W-:Y:S04]  /*4e40*/  STG.E.64 desc[UR8][R22.64], R18 ;  /* 0x0000001216007986 */ /* 0x0001e8000c101b08 */
[----:B------:R0:W-:Y:S01]  /*4e50*/  STG.E.64 desc[UR8][R22.64+0x10], R14 ;  /* 0x0000100e16007986 */ /* 0x0001e2000c101b08 */
[----:B-1----:R-:W-:-:S05]  /*4e60*/  IMAD.WIDE R16, R27, 0x4, R24 ;  /* 0x000000041b107825 */ /* 0x002fca00078e0218 */
[----:B------:R0:W-:Y:S01]  /*4e70*/  STG.E desc[UR8][R16.64], R13 ;  /* 0x0000000d10007986 */ /* 0x0001e2000c101908 */
[----:B------:R-:W-:-:S13]  /*4e80*/  ISETP.NE.AND P0, PT, R20, RZ, PT ;  /* 0x000000ff1400720c */ /* 0x000fda0003f05270 */
[----:B0-----:R-:W-:Y:S05]  /*4e90*/  @P0 BRA `(.L_x_99) ;  /* 0xfffffff400c40947 */ /* 0x001fea000383ffff */
.L_x_98:
[----:B------:R-:W-:Y:S05]  /*4ea0*/  BSYNC.RECONVERGENT B2 ;  /* 0x0000000000027941 */ /* 0x000fea0003800200 */
.L_x_97:
[----:B------:R-:W-:-:S13]  /*4eb0*/  ISETP.NE.AND P0, PT, R11, RZ, PT ;  /* 0x000000ff0b00720c */ /* 0x000fda0003f05270 */
[----:B------:R-:W-:Y:S05]  /*4ec0*/  @!P0 BRA `(.L_x_89) ;  /* 0x0000000000b88947 */ /* 0x000fea0003800000 */
[----:B------:R-:W-:Y:S01]  /*4ed0*/  SHF.L.U32 R9, R21, 0x2, RZ ;  /* 0x0000000215097819 */ /* 0x000fe200000006ff */
[----:B------:R-:W-:-:S07]  /*4ee0*/  IMAD.MOV R11, RZ, RZ, -R11 ;  /* 0x000000ffff0b7224 */ /* 0x000fce00078e0a0b */
.L_x_100:
[----:B-1----:R-:W2:Y:S04]  /*4ef0*/  LDG.E.64 R16, desc[UR8][R22.64] ;  /* 0x0000000816107981 */ /* 0x002ea8000c1e1b00 */
[----:B------:R-:W3:Y:S04]  /*4f00*/  LDG.E.64 R12, desc[UR8][R22.64+0x10] ;  /* 0x00001008160c7981 */ /* 0x000ee8000c1e1b00 */
[----:B------:R-:W4:Y:S01]  /*4f10*/  LDG.E.64 R14, desc[UR8][R22.64+0x8] ;  /* 0x00000808160e7981 */ /* 0x000f22000c1e1b00 */
[----:B------:R-:W-:Y:S01]  /*4f20*/  ISETP.EQ.AND P0, PT, R9, RZ, PT ;  /* 0x000000ff0900720c */ /* 0x000fe20003f02270 */
[----:B------:R-:W-:Y:S01]  /*4f30*/  VIADD R11, R11, 0x1 ;  /* 0x000000010b0b7836 */ /* 0x000fe20000000000 */
[----:B------:R-:W-:-:S02]  /*4f40*/  ISETP.EQ.AND P1, PT, R9, 0x4, PT ;  /* 0x000000040900780c */ /* 0x000fc40003f22270 */
[C---:B------:R-:W-:Y:S02]  /*4f50*/  ISETP.EQ.AND P2, PT, R9.reuse, 0x8, PT ;  /* 0x000000080900780c */ /* 0x040fe40003f42270 */
[----:B------:R-:W-:-:S07]  /*4f60*/  ISETP.EQ.AND P3, PT, R9, 0xc, PT ;  /* 0x0000000c0900780c */ /* 0x000fce0003f62270 */
[----:B------:R-:W-:Y:S01]  /*4f70*/  @P0 IMAD.MOV.U32 R27, RZ, RZ, R2 ;  /* 0x000000ffff1b0224 */ /* 0x000fe200078e0002 */
[C---:B------:R-:W-:Y:S01]  /*4f80*/  ISETP.EQ.AND P0, PT, R9.reuse, 0x10, PT ;  /* 0x000000100900780c */ /* 0x040fe20003f02270 */
[----:B------:R-:W-:Y:S01]  /*4f90*/  @P1 IMAD.MOV.U32 R27, RZ, RZ, R3 ;  /* 0x000000ffff1b1224 */ /* 0x000fe200078e0003 */
[C---:B------:R-:W-:Y:S02]  /*4fa0*/  ISETP.EQ.AND P1, PT, R9.reuse, 0x14, PT ;  /* 0x000000140900780c */ /* 0x040fe40003f22270 */
[----:B------:R-:W-:Y:S01]  /*4fb0*/  @P2 MOV R27, R4 ;  /* 0x00000004001b2202 */ /* 0x000fe20000000f00 */
[----:B------:R-:W-:Y:S01]  /*4fc0*/  @P3 IMAD.MOV.U32 R27, RZ, RZ, R5 ;  /* 0x000000ffff1b3224 */ /* 0x000fe200078e0005 */
[C---:B------:R-:W-:Y:S01]  /*4fd0*/  ISETP.EQ.AND P2, PT, R9.reuse, 0x18, PT ;  /* 0x000000180900780c */ /* 0x040fe20003f42270 */
[----:B------:R-:W-:-:S06]  /*4fe0*/  VIADD R9, R9, 0x4 ;  /* 0x0000000409097836 */ /* 0x000fcc0000000000 */
[----:B------:R-:W-:Y:S01]  /*4ff0*/  @P0 IMAD.MOV.U32 R27, RZ, RZ, R6 ;  /* 0x000000ffff1b0224 */ /* 0x000fe200078e0006 */
[----:B------:R-:W-:Y:S02]  /*5000*/  ISETP.NE.AND P0, PT, R11, RZ, PT ;  /* 0x000000ff0b00720c */ /* 0x000fe40003f05270 */
[----:B------:R-:W-:-:S03]  /*5010*/  @P1 MOV R27, R7 ;  /* 0x00000007001b1202 */ /* 0x000fc60000000f00 */
[----:B------:R-:W-:Y:S01]  /*5020*/  @P2 IMAD.MOV.U32 R27, RZ, RZ, R8 ;  /* 0x000000ffff1b2224 */ /* 0x000fe200078e0008 */
[----:B--2---:R-:W-:Y:S01]  /*5030*/  SHF.R.U32.HI R18, RZ, 0x2, R17 ;  /* 0x00000002ff127819 */ /* 0x004fe20000011611 */
[----:B------:R-:W-:-:S03]  /*5040*/  VIADD R16, R16, 0x587c5 ;  /* 0x000587c510107836 */ /* 0x000fc60000000000 */
[----:B------:R-:W-:Y:S01]  /*5050*/  LOP3.LUT R18, R18, R17, RZ, 0x3c, !PT ;  /* 0x0000001112127212 */ /* 0x000fe200078e3cff */
[----:B---3--:R-:W-:Y:S02]  /*5060*/  IMAD.SHL.U32 R17, R13, 0x10, RZ ;  /* 0x000000100d117824 */ /* 0x008fe400078e00ff */
[----:B------:R-:W-:Y:S01]  /*5070*/  IMAD.MOV.U32 R20, RZ, RZ, R13 ;  /* 0x000000ffff147224 */ /* 0x000fe200078e000d */
[----:B------:R-:W-:-:S04]  /*5080*/  SHF.L.U32 R19, R18, 0x1, RZ ;  /* 0x0000000112137819 */ /* 0x000fc800000006ff */
[----:B------:R-:W-:Y:S01]  /*5090*/  LOP3.LUT R18, R18, R19, R17, 0x96, !PT ;  /* 0x0000001312127212 */ /* 0x000fe200078e9611 */
[----:B------:R-:W-:-:S03]  /*50a0*/  IMAD.MOV.U32 R19, RZ, RZ, R12 ;  /* 0x000000ffff137224 */ /* 0x000fc600078e000c */
[----:B------:R-:W-:Y:S01]  /*50b0*/  LOP3.LUT R21, R18, R13, RZ, 0x3c, !PT ;  /* 0x0000000d12157212 */ /* 0x000fe200078e3cff */
[----:B------:R-:W-:Y:S02]  /*50c0*/  HFMA2 R18, -RZ, RZ, 0.1171875, 0 ;  /* 0x2f800000ff127431 */ /* 0x000fe400000001ff */
[----:B------:R-:W-:Y:S02]  /*50d0*/  IMAD.WIDE R12, R27, 0x4, R24 ;  /* 0x000000041b0c7825 */ /* 0x000fe400078e0218 */
[----:B------:R1:W-:Y:S02]  /*50e0*/  STG.E.64 desc[UR8][R22.64+0x10], R20 ;  /* 0x0000101416007986 */ /* 0x0003e4000c101b08 */
[----:B------:R-:W-:-:S05]  /*50f0*/  IMAD.IADD R17, R21, 0x1, R16 ;  /* 0x0000000115117824 */ /* 0x000fca00078e0210 */
[----:B------:R-:W-:-:S05]  /*5100*/  I2FP.F32.U32 R17, R17 ;  /* 0x0000001100117245 */ /* 0x000fca0000201000 */
[----:B------:R-:W-:Y:S01]  /*5110*/  FFMA R17, R17, R18, 1.1641532182693481445e-10 ;  /* 0x2f00000011117423 */ /* 0x000fe20000000012 */
[----:B----4-:R-:W-:-:S03]  /*5120*/  IMAD.MOV.U32 R18, RZ, RZ, R15 ;  /* 0x000000ffff127224 */ /* 0x010fc600078e000f */
[----:B------:R-:W-:Y:S01]  /*5130*/  FMUL R26, R17, 6 ;  /* 0x40c00000111a7820 */ /* 0x000fe20000400000 */
[----:B------:R-:W-:Y:S01]  /*5140*/  MOV R17, R14 ;  /* 0x0000000e00117202 */ /* 0x000fe20000000f00 */
[----:B------:R1:W-:Y:S04]  /*5150*/  STG.E.64 desc[UR8][R22.64+0x8], R18 ;  /* 0x0000081216007986 */ /* 0x0003e8000c101b08 */
[----:B------:R-:W0:Y:S01]  /*5160*/  F2I.TRUNC.NTZ R26, R26 ;  /* 0x0000001a001a7305 */ /* 0x000e22000020f100 */
[----:B------:R1:W-:Y:S01]  /*5170*/  STG.E.64 desc[UR8][R22.64], R16 ;  /* 0x0000001016007986 */ /* 0x0003e2000c101b08 */
[----:B0-----:R-:W-:-:S05]  /*5180*/  IADD3 R15, PT, PT, R26, 0x1, RZ ;  /* 0x000000011a0f7810 */ /* 0x001fca0007ffe0ff */
[----:B------:R1:W-:Y:S01]  /*5190*/  STG.E desc[UR8][R12.64], R15 ;  /* 0x0000000f0c007986 */ /* 0x0003e2000c101908 */
[----:B------:R-:W-:Y:S05]  /*51a0*/  @P0 BRA `(.L_x_100) ;  /* 0xfffffffc00500947 */ /* 0x000fea000383ffff */
.L_x_89:
[----:B------:R-:W-:Y:S05]  /*51b0*/  BSYNC.RECONVERGENT B1 ;  /* 0x0000000000017941 */ /* 0x000fea0003800200 */
.L_x_88:
[----:B------:R-:W-:-:S13]  /*51c0*/  ISETP.GE.AND P0, PT, R10, 0x1, PT ;  /* 0x000000010a00780c */ /* 0x000fda0003f06270 */
[----:B------:R-:W-:Y:S05]  /*51d0*/  @!P0 BRA `(.L_x_84) ;  /* 0x0000000000f88947 */ /* 0x000fea0003800000 */
[----:B------:R-:W3:Y:S02]  /*51e0*/  LDCU UR4, c[0x0][0x3a8] ;  /* 0x00007500ff0477ac */ /* 0x000ee40008000800 */
[----:B---3--:R-:W-:-:S09]  /*51f0*/  UISETP.NE.AND UP0, UPT, UR4, 0x1, UPT ;  /* 0x000000010400788c */ /* 0x008fd2000bf05270 */
[----:B------:R-:W-:Y:S05]  /*5200*/  BRA.U !UP0, `(.L_x_101) ;  /* 0x0000000108787547 */ /* 0x000fea000b800000 */
.L_x_102:
[----:B---3--:R-:W3:Y:S04]  /*5210*/  LDG.E.64 R6, desc[UR8][R22.64] ;  /* 0x0000000816067981 */ /* 0x008ee8000c1e1b00 */
[----:B------:R-:W4:Y:S04]  /*5220*/  LDG.E.64 R4, desc[UR8][R22.64+0x10] ;  /* 0x0000100816047981 */ /* 0x000f28000c1e1b00 */
[----:B------:R-:W5:Y:S01]  /*5230*/  LDG.E.64 R2, desc[UR8][R22.64+0x8] ;  /* 0x0000080816027981 */ /* 0x000f62000c1e1b00 */
[----:B012---:R-:W-:-:S04]  /*5240*/  IMAD.WIDE.U32 R12, R10, 0x4, R24 ;  /* 0x000000040a0c7825 */ /* 0x007fc800078e0018 */
[----:B------:R-:W-:-:S05]  /*5250*/  IMAD.IADD R10, R10, 0x1, -R0 ;  /* 0x000000010a0a7824 */ /* 0x000fca00078e0a00 */
[----:B------:R-:W-:Y:S02]  /*5260*/  ISETP.GT.AND P0, PT, R10, RZ, PT ;  /* 0x000000ff0a00720c */ /* 0x000fe40003f04270 */
[----:B---3--:R-:W-:Y:S01]  /*5270*/  SHF.R.U32.HI R8, RZ, 0x2, R7 ;  /* 0x00000002ff087819 */ /* 0x008fe20000011607 */
[----:B------:R-:W-:-:S03]  /*5280*/  VIADD R6, R6, 0x587c5 ;  /* 0x000587c506067836 */ /* 0x000fc60000000000 */
[----:B------:R-:W-:Y:S02]  /*5290*/  LOP3.LUT R8, R8, R7, RZ, 0x3c, !PT ;  /* 0x0000000708087212 */ /* 0x000fe400078e3cff */
[----:B----4-:R-:W-:Y:S01]  /*52a0*/  SHF.L.U32 R7, R5, 0x4, RZ ;  /* 0x0000000405077819 */ /* 0x010fe200000006ff */
[----:B-----5:R-:W-:Y:S01]  /*52b0*/  IMAD.MOV.U32 R14, RZ, RZ, R3 ;  /* 0x000000ffff0e7224 */ /* 0x020fe200078e0003 */
[----:B------:R-:W-:Y:S01]  /*52c0*/  MOV R15, R4 ;  /* 0x00000004000f7202 */ /* 0x000fe20000000f00 */
[----:B------:R-:W-:-:S04]  /*52d0*/  IMAD.SHL.U32 R9, R8, 0x2, RZ ;  /* 0x0000000208097824 */ /* 0x000fc800078e00ff */
[----:B------:R3:W-:Y:S01]  /*52e0*/  STG.E.64 desc[UR8][R22.64+0x8], R14 ;  /* 0x0000080e16007986 */ /* 0x0007e2000c101b08 */
[----:B------:R-:W-:-:S04]  /*52f0*/  LOP3.LUT R8, R8, R9, R7, 0x96, !PT ;  /* 0x0000000908087212 */ /* 0x000fc800078e9607 */
[----:B------:R-:W-:Y:S01]  /*5300*/  LOP3.LUT R9, R8, R5, RZ, 0x3c, !PT ;  /* 0x0000000508097212 */ /* 0x000fe200078e3cff */
[----:B------:R-:W-:-:S03]  /*5310*/  IMAD.MOV.U32 R8, RZ, RZ, 0x2f800000 ;  /* 0x2f800000ff087424 */ /* 0x000fc600078e00ff */
[----:B------:R-:W-:-:S04]  /*5320*/  IADD3 R7, PT, PT, R9, R6, RZ ;  /* 0x0000000609077210 */ /* 0x000fc80007ffe0ff */
[----:B------:R-:W-:-:S05]  /*5330*/  I2FP.F32.U32 R7, R7 ;  /* 0x0000000700077245 */ /* 0x000fca0000201000 */
[----:B------:R-:W-:Y:S01]  /*5340*/  FFMA R7, R7, R8, 1.1641532182693481445e-10 ;  /* 0x2f00000007077423 */ /* 0x000fe20000000008 */
[----:B------:R-:W-:-:S03]  /*5350*/  IMAD.MOV.U32 R8, RZ, RZ, R5 ;  /* 0x000000ffff087224 */ /* 0x000fc600078e0005 */
[----:B------:R-:W-:Y:S01]  /*5360*/  FMUL R11, R7, 6 ;  /* 0x40c00000070b7820 */ /* 0x000fe20000400000 */
[----:B------:R-:W-:Y:S01]  /*5370*/  IMAD.MOV.U32 R7, RZ, RZ, R2 ;  /* 0x000000ffff077224 */ /* 0x000fe200078e0002 */
[----:B------:R3:W-:Y:S04]  /*5380*/  STG.E.64 desc[UR8][R22.64+0x10], R8 ;  /* 0x0000100816007986 */ /* 0x0007e8000c101b08 */
[----:B------:R-:W0:Y:S01]  /*5390*/  F2I.TRUNC.NTZ R11, R11 ;  /* 0x0000000b000b7305 */ /* 0x000e22000020f100 */
[----:B------:R3:W-:Y:S01]  /*53a0*/  STG.E.64 desc[UR8][R22.64], R6 ;  /* 0x0000000616007986 */ /* 0x0007e2000c101b08 */
[----:B0-----:R-:W-:-:S05]  /*53b0*/  IADD3 R3, PT, PT, R11, 0x1, RZ ;  /* 0x000000010b037810 */ /* 0x001fca0007ffe0ff */
[----:B------:R3:W-:Y:S01]  /*53c0*/  STG.E desc[UR8][R12.64], R3 ;  /* 0x000000030c007986 */ /* 0x0007e2000c101908 */
[----:B------:R-:W-:Y:S05]  /*53d0*/  @P0 BRA `(.L_x_102) ;  /* 0xfffffffc008c0947 */ /* 0x000fea000383ffff */
[----:B------:R-:W-:Y:S05]  /*53e0*/  BRA `(.L_x_84) ;  /* 0x0000000000747947 */ /* 0x000fea0003800000 */
.L_x_101:
[----:B---3--:R-:W3:Y:S04]  /*53f0*/  LDG.E.64 R6, desc[UR8][R22.64] ;  /* 0x0000000816067981 */ /* 0x008ee8000c1e1b00 */
[----:B------:R-:W4:Y:S04]  /*5400*/  LDG.E.64 R4, desc[UR8][R22.64+0x10] ;  /* 0x0000100816047981 */ /* 0x000f28000c1e1b00 */
[----:B------:R-:W5:Y:S01]  /*5410*/  LDG.E.64 R2, desc[UR8][R22.64+0x8] ;  /* 0x0000080816027981 */ /* 0x000f62000c1e1b00 */
[C---:B012---:R-:W-:Y:S01]  /*5420*/  IMAD.WIDE.U32 R12, R10.reuse, 0x4, R24 ;  /* 0x000000040a0c7825 */ /* 0x047fe200078e0018 */
[----:B------:R-:W-:-:S04]  /*5430*/  IADD3 R10, PT, PT, R10, -R0, RZ ;  /* 0x800000000a0a7210 */ /* 0x000fc80007ffe0ff */
[----:B------:R-:W-:Y:S02]  /*5440*/  ISETP.GT.AND P0, PT, R10, RZ, PT ;  /* 0x000000ff0a00720c */ /* 0x000fe40003f04270 */
[----:B---3--:R-:W-:Y:S01]  /*5450*/  SHF.R.U32.HI R8, RZ, 0x2, R7 ;  /* 0x00000002ff087819 */ /* 0x008fe20000011607 */
[----:B------:R-:W-:-:S03]  /*5460*/  VIADD R6, R6, 0x587c5 ;  /* 0x000587c506067836 */ /* 0x000fc60000000000 */
[----:B------:R-:W-:Y:S01]  /*5470*/  LOP3.LUT R8, R8, R7, RZ, 0x3c, !PT ;  /* 0x0000000708087212 */ /* 0x000fe200078e3cff */
[----:B----4-:R-:W-:Y:S02]  /*5480*/  IMAD.SHL.U32 R7, R5, 0x10, RZ ;  /* 0x0000001005077824 */ /* 0x010fe400078e00ff */
[----:B------:R-:W-:Y:S01]  /*5490*/  IMAD.MOV.U32 R15, RZ, RZ, R4 ;  /* 0x000000ffff0f7224 */ /* 0x000fe200078e0004 */
[----:B------:R-:W-:Y:S01]  /*54a0*/  SHF.L.U32 R9, R8, 0x1, RZ ;  /* 0x0000000108097819 */ /* 0x000fe200000006ff */
[----:B-----5:R-:W-:-:S03]  /*54b0*/  IMAD.MOV.U32 R14, RZ, RZ, R3 ;  /* 0x000000ffff0e7224 */ /* 0x020fc600078e0003 */
        /* <DEDUP_REMOVED lines=9> */
[----:B------:R-:W-:Y:S01]  /*5550*/  MOV R7, R2 ;  /* 0x0000000200077202 */ /* 0x000fe20000000f00 */
[----:B------:R3:W-:Y:S04]  /*5560*/  STG.E.64 desc[UR8][R22.64+0x10], R8 ;  /* 0x0000100816007986 */ /* 0x0007e8000c101b08 */
[----:B------:R-:W0:Y:S01]  /*5570*/  F2I.TRUNC.NTZ R11, R11 ;  /* 0x0000000b000b7305 */ /* 0x000e22000020f100 */
[----:B------:R3:W-:Y:S01]  /*5580*/  STG.E.64 desc[UR8][R22.64], R6 ;  /* 0x0000000616007986 */ /* 0x0007e2000c101b08 */
[----:B0-----:R-:W-:-:S05]  /*5590*/  VIADD R3, R11, 0x1 ;  /* 0x000000010b037836 */ /* 0x001fca0000000000 */
[----:B------:R3:W-:Y:S01]  /*55a0*/  STG.E desc[UR8][R12.64], R3 ;  /* 0x000000030c007986 */ /* 0x0007e2000c101908 */
[----:B------:R-:W-:Y:S05]  /*55b0*/  @P0 BRA `(.L_x_101) ;  /* 0xfffffffc008c0947 */ /* 0x000fea000383ffff */
.L_x_84:
[----:B------:R-:W-:Y:S05]  /*55c0*/  BSYNC.RECONVERGENT B0 ;  /* 0x0000000000007941 */ /* 0x000fea0003800200 */
.L_x_81:
[----:B0--34-:R-:W0:Y:S02]  /*55d0*/  LDC.64 R2, c[0x0][0x3a0] ;  /* 0x0000e800ff027b82 */ /* 0x019e240000000a00 */
[----:B0-----:R-:W3:Y:S02]  /*55e0*/  LDG.E R0, desc[UR8][R2.64] ;  /* 0x0000000802007981 */ /* 0x001ee4000c1e1900 */
[----:B---3--:R-:W-:-:S05]  /*55f0*/  VIADD R5, R0, 0x1 ;  /* 0x0000000100057836 */ /* 0x008fca0000000000 */
[----:B------:R-:W-:Y:S01]  /*5600*/  STG.E desc[UR8][R2.64], R5 ;  /* 0x0000000502007986 */ /* 0x000fe2000c101908 */
[----:B------:R-:W-:Y:S05]  /*5610*/  EXIT ;  /* 0x000000000000794d */ /* 0x000fea0003800000 */
.L_x_75:
[----:B------:R-:W-:-:S13]  /*5620*/  ISETP.NE.AND P0, PT, R5, RZ, PT ;  /* 0x000000ff0500720c */ /* 0x000fda0003f05270 */
[----:B------:R-:W-:Y:S05]  /*5630*/  @P0 BRA `(.L_x_103) ;  /* 0x0000001400040947 */ /* 0x000fea0003800000 */
[----:B------:R-:W1:Y:S01]  /*5640*/  LDCU UR4, c[0x0][0x3a8] ;  /* 0x00007500ff0477ac */ /* 0x000e620008000800 */
[----:B------:R-:W-:-:S05]  /*5650*/  IMAD.MOV.U32 R5, RZ, RZ, -0x3 ;  /* 0xfffffffdff057424 */ /* 0x000fca00078e00ff */
[----:B------:R2:W-:Y:S01]  /*5660*/  STG.E desc[UR8][R2.64], R5 ;  /* 0x0000000502007986 */ /* 0x0005e2000c101908 */
[----:B-1----:R-:W-:-:S09]  /*5670*/  UISETP.NE.AND UP0, UPT, UR4, 0x1, UPT ;  /* 0x000000010400788c */ /* 0x002fd2000bf05270 */
[----:B--2---:R-:W-:Y:S05]  /*5680*/  BRA.U UP0, `(.L_x_104) ;  /* 0x0000000900747547 */ /* 0x004fea000b800000 */
[----:B------:R-:W2:Y:S04]  /*5690*/  LDG.E.64 R10, desc[UR8][R22.64] ;  /* 0x00000008160a7981 */ /* 0x000ea8000c1e1b00 */
[----:B------:R-:W3:Y:S04]  /*56a0*/  LDG.E.64 R2, desc[UR8][R22.64+0x10] ;  /* 0x0000100816027981 */ /* 0x000ee8000c1e1b00 */
[----:B------:R-:W4:Y:S01]  /*56b0*/  LDG.E.64 R8, desc[UR8][R22.64+0x8] ;  /* 0x0000080816087981 */ /* 0x000f22000c1e1b00 */
[----:B------:R-:W1:Y:S01]  /*56c0*/  S2UR UR5, SR_CgaCtaId ;  /* 0x00000000000579c3 */ /* 0x000e620000008800 */
[----:B------:R-:W-:-:S02]  /*56d0*/  UMOV UR4, 0x400 ;  /* 0x0000040000047882 */ /* 0x000fc40000000000 */
[----:B-1----:R-:W-:-:S09]  /*56e0*/  ULEA UR4, UR5, UR4, 0x18 ;  /* 0x0000000405047291 */ /* 0x002fd2000f8ec0ff */
[----:B------:R-:W1:Y:S02]  /*56f0*/  LDS.128 R4, [UR4] ;  /* 0x00000004ff047984 */ /* 0x000e640008000c00 */
[----:B-1----:R-:W-:Y:S01]  /*5700*/  IMAD.WIDE R14, R4, 0x4, R24 ;  /* 0x00000004040e7825 */ /* 0x002fe200078e0218 */
[----:B--2---:R-:W-:-:S03]  /*5710*/  SHF.R.U32.HI R0, RZ, 0x2, R11 ;  /* 0x00000002ff007819 */ /* 0x004fc6000001160b */
[----:B------:R-:W-:Y:S01]  /*5720*/  VIADD R10, R10, 0x587c5 ;  /* 0x000587c50a0a7836 */ /* 0x000fe20000000000 */
[----:B------:R-:W-:Y:S01]  /*5730*/  LOP3.LUT R0, R0, R11, RZ, 0x3c, !PT ;  /* 0x0000000b00007212 */ /* 0x000fe200078e3cff */
[----:B---3--:R-:W-:Y:S01]  /*5740*/  IMAD.MOV.U32 R21, RZ, RZ, R2 ;  /* 0x000000ffff157224 */ /* 0x008fe200078e0002 */
[----:B------:R-:W-:Y:S01]  /*5750*/  SHF.L.U32 R11, R3, 0x4, RZ ;  /* 0x00000004030b7819 */ /* 0x000fe200000006ff */
[----:B----4-:R-:W-:Y:S02]  /*5760*/  IMAD.MOV.U32 R20, RZ, RZ, R9 ;  /* 0x000000ffff147224 */ /* 0x010fe400078e0009 */
[----:B------:R-:W-:-:S03]  /*5770*/  IMAD.SHL.U32 R12, R0, 0x2, RZ ;  /* 0x00000002000c7824 */ /* 0x000fc600078e00ff */
[----:B------:R1:W-:Y:S02]  /*5780*/  STG.E.64 desc[UR8][R22.64+0x8], R20 ;  /* 0x0000081416007986 */ /* 0x0003e4000c101b08 */
[----:B------:R-:W-:Y:S01]  /*5790*/  LOP3.LUT R12, R0, R12, R11, 0x96, !PT ;  /* 0x0000000c000c7212 */ /* 0x000fe200078e960b */
[----:B------:R-:W-:-:S03]  /*57a0*/  IMAD.MOV.U32 R0, RZ, RZ, 0x2f800000 ;  /* 0x2f800000ff007424 */ /* 0x000fc600078e00ff */
[-C--:B------:R-:W-:Y:S02]  /*57b0*/  LOP3.LUT R13, R12, R3.reuse, RZ, 0x3c, !PT ;  /* 0x000000030c0d7212 */ /* 0x080fe400078e3cff */
[----:B------:R-:W-:Y:S02]  /*57c0*/  MOV R12, R3 ;  /* 0x00000003000c7202 */ /* 0x000fe40000000f00 */
[----:B------:R-:W-:-:S03]  /*57d0*/  IADD3 R11, PT, PT, R13, R10, RZ ;  /* 0x0000000a0d0b7210 */ /* 0x000fc60007ffe0ff */
[----:B------:R-:W-:Y:S01]  /*57e0*/  STG.E.64 desc[UR8][R22.64+0x10], R12 ;  /* 0x0000100c16007986 */ /* 0x000fe2000c101b08 */
[----:B------:R-:W-:-:S05]  /*57f0*/  I2FP.F32.U32 R11, R11 ;  /* 0x0000000b000b7245 */ /* 0x000fca0000201000 */
[----:B------:R-:W-:-:S04]  /*5800*/  FFMA R11, R11, R0, 1.1641532182693481445e-10 ;  /* 0x2f0000000b0b7423 */ /* 0x000fc80000000000 */
[----:B------:R-:W-:Y:S01]  /*5810*/  FMUL R16, R11, 4 ;  /* 0x408000000b107820 */ /* 0x000fe20000400000 */
[----:B------:R-:W-:-:S05]  /*5820*/  IMAD.MOV.U32 R11, RZ, RZ, R8 ;  /* 0x000000ffff0b7224 */ /* 0x000fca00078e0008 */
[----:B------:R-:W2:Y:S01]  /*5830*/  F2I.TRUNC.NTZ R16, R16 ;  /* 0x0000001000107305 */ /* 0x000ea2000020f100 */
[----:B------:R3:W-:Y:S01]  /*5840*/  STG.E.64 desc[UR8][R22.64], R10 ;  /* 0x0000000a16007986 */ /* 0x0007e2000c101b08 */
[----:B--2---:R-:W-:-:S05]  /*5850*/  IADD3 R17, PT, PT, R16, 0x1, RZ ;  /* 0x0000000110117810 */ /* 0x004fca0007ffe0ff */
[----:B------:R2:W-:Y:S04]  /*5860*/  STG.E desc[UR8][R14.64], R17 ;  /* 0x000000110e007986 */ /* 0x0005e8000c101908 */
[----:B------:R-:W4:Y:S04]  /*5870*/  LDG.E.64 R18, desc[UR8][R22.64] ;  /* 0x0000000816127981 */ /* 0x000f28000c1e1b00 */
[----:B------:R-:W5:Y:S04]  /*5880*/  LDG.E.64 R8, desc[UR8][R22.64+0x10] ;  /* 0x0000100816087981 */ /* 0x000f68000c1e1b00 */
[----:B------:R-:W3:Y:S01]  /*5890*/  LDG.E.64 R2, desc[UR8][R22.64+0x8] ;  /* 0x0000080816027981 */ /* 0x000ee2000c1e1b00 */
[----:B----4-:R-:W-:-:S04]  /*58a0*/  SHF.R.U32.HI R4, RZ, 0x2, R19 ;  /* 0x00000002ff047819 */ /* 0x010fc80000011613 */
[----:B------:R-:W-:Y:S01]  /*58b0*/  LOP3.LUT R4, R4, R19, RZ, 0x3c, !PT ;  /* 0x0000001304047212 */ /* 0x000fe200078e3cff */
[----:B-----5:R-:W-:Y:S02]  /*58c0*/  IMAD.SHL.U32 R19, R9, 0x10, RZ ;  /* 0x0000001009137824 */ /* 0x020fe400078e00ff */
[----:B-1----:R-:W-:Y:S02]  /*58d0*/  IMAD.MOV.U32 R21, RZ, RZ, R8 ;  /* 0x000000ffff157224 */ /* 0x002fe400078e0008 */
[----:B------:R-:W-:Y:S02]  /*58e0*/  IMAD.SHL.U32 R16, R4, 0x2, RZ ;  /* 0x0000000204107824 */ /* 0x000fe400078e00ff */
[----:B---3--:R-:W-:-:S03]  /*58f0*/  IMAD.MOV.U32 R20, RZ, RZ, R3 ;  /* 0x000000ffff147224 */ /* 0x008fc600078e0003 */
[----:B------:R-:W-:Y:S02]  /*5900*/  LOP3.LUT R16, R4, R16, R19, 0x96, !PT ;  /* 0x0000001004107212 */ /* 0x000fe400078e9613 */
[----:B------:R-:W-:Y:S01]  /*5910*/  IADD3 R4, PT, PT, R18, 0x587c5, RZ ;  /* 0x000587c512047810 */ /* 0x000fe20007ffe0ff */
[----:B------:R-:W-:Y:S01]  /*5920*/  STG.E.64 desc[UR8][R22.64+0x8], R20 ;  /* 0x0000081416007986 */ /* 0x000fe2000c101b08 */
[----:B------:R-:W-:-:S05]  /*5930*/  LOP3.LUT R11, R16, R9, RZ, 0x3c, !PT ;  /* 0x00000009100b7212 */ /* 0x000fca00078e3cff */
[----:B------:R-:W-:-:S05]  /*5940*/  IMAD.IADD R10, R11, 0x1, R4 ;  /* 0x000000010b0a7824 */ /* 0x000fca00078e0204 */
[----:B------:R-:W-:Y:S02]  /*5950*/  I2FP.F32.U32 R13, R10 ;  /* 0x0000000a000d7245 */ /* 0x000fe40000201000 */
[----:B------:R-:W-:-:S03]  /*5960*/  MOV R10, R9 ;  /* 0x00000009000a7202 */ /* 0x000fc60000000f00 */
[----:B------:R-:W-:Y:S02]  /*5970*/  FFMA R13, R13, R0, 1.1641532182693481445e-10 ;  /* 0x2f0000000d0d7423 */ /* 0x000fe40000000000 */
[----:B------:R-:W-:Y:S02]  /*5980*/  STG.E.64 desc[UR8][R22.64+0x10], R10 ;  /* 0x0000100a16007986 */ /* 0x000fe4000c101b08 */
[----:B--2---:R-:W-:Y:S01]  /*5990*/  FMUL R14, R13, 4 ;  /* 0x408000000d0e7820 */ /* 0x004fe20000400000 */
[----:B------:R-:W-:-:S04]  /*59a0*/  IMAD.WIDE R12, R5, 0x4, R24 ;  /* 0x00000004050c7825 */ /* 0x000fc800078e0218 */
[----:B------:R-:W-:Y:S01]  /*59b0*/  IMAD.MOV.U32 R5, RZ, RZ, R2 ;  /* 0x000000ffff057224 */ /* 0x000fe200078e0002 */
[----:B------:R-:W1:Y:S04]  /*59c0*/  F2I.TRUNC.NTZ R14, R14 ;  /* 0x0000000e000e7305 */ /* 0x000e68000020f100 */
[----:B------:R-:W-:Y:S01]  /*59d0*/  STG.E.64 desc[UR8][R22.64], R4 ;  /* 0x0000000416007986 */ /* 0x000fe2000c101b08 */
[----:B-1----:R-:W-:-:S05]  /*59e0*/  IADD3 R15, PT, PT, R14, 0x1, RZ ;  /* 0x000000010e0f7810 */ /* 0x002fca0007ffe0ff */
[----:B------:R1:W-:Y:S04]  /*59f0*/  STG.E desc[UR8][R12.64], R15 ;  /* 0x0000000f0c007986 */ /* 0x0003e8000c101908 */
[----:B------:R-:W2:Y:S04]  /*5a00*/  LDG.E.64 R16, desc[UR8][R22.64] ;  /* 0x0000000816107981 */ /* 0x000ea8000c1e1b00 */
[----:B------:R-:W3:Y:S04]  /*5a10*/  LDG.E.64 R8, desc[UR8][R22.64+0x10] ;  /* 0x0000100816087981 */ /* 0x000ee8000c1e1b00 */
[----:B------:R-:W4:Y:S01]  /*5a20*/  LDG.E.64 R2, desc[UR8][R22.64+0x8] ;  /* 0x0000080816027981 */ /* 0x000f22000c1e1b00 */
[----:B-1----:R-:W-:Y:S01]  /*5a30*/  IMAD.WIDE R12, R6, 0x4, R24 ;  /* 0x00000004060c7825 */ /* 0x002fe200078e0218 */
[----:B--2---:R-:W-:-:S02]  /*5a40*/  SHF.R.U32.HI R14, RZ, 0x2, R17 ;  /* 0x00000002ff0e7819 */ /* 0x004fc40000011611 */
[----:B------:R-:W-:Y:S02]  /*5a50*/  IADD3 R10, PT, PT, R16, 0x587c5, RZ ;  /* 0x000587c5100a7810 */ /* 0x000fe40007ffe0ff */
[----:B------:R-:W-:Y:S01]  /*5a60*/  LOP3.LUT R14, R14, R17, RZ, 0x3c, !PT ;  /* 0x000000110e0e7212 */ /* 0x000fe200078e3cff */
[----:B---3--:R-:W-:Y:S02]  /*5a70*/  IMAD.SHL.U32 R17, R9, 0x10, RZ ;  /* 0x0000001009117824 */ /* 0x008fe400078e00ff */
[----:B------:R-:W-:Y:S02]  /*5a80*/  IMAD.MOV.U32 R19, RZ, RZ, R8 ;  /* 0x000000ffff137224 */ /* 0x000fe400078e0008 */
[----:B------:R-:W-:-:S05]  /*5a90*/  IMAD.SHL.U32 R18, R14, 0x2, RZ ;  /* 0x000000020e127824 */ /* 0x000fca00078e00ff */
[----:B------:R-:W-:-:S04]  /*5aa0*/  LOP3.LUT R18, R14, R18, R17, 0x96, !PT ;  /* 0x000000120e127212 */ /* 0x000fc800078e9611 */
[----:B------:R-:W-:Y:S01]  /*5ab0*/  LOP3.LUT R5, R18, R9, RZ, 0x3c, !PT ;  /* 0x0000000912057212 */ /* 0x000fe200078e3cff */
[----:B----4-:R-:W-:-:S04]  /*5ac0*/  IMAD.MOV.U32 R18, RZ, RZ, R3 ;  /* 0x000000ffff127224 */ /* 0x010fc800078e0003 */
[----:B------:R-:W-:Y:S01]  /*5ad0*/  IMAD.IADD R4, R5, 0x1, R10 ;  /* 0x0000000105047824 */ /* 0x000fe200078e020a */
[----:B------:R-:W-:Y:S04]  /*5ae0*/  STG.E.64 desc[UR8][R22.64+0x8], R18 ;  /* 0x0000081216007986 */ /* 0x000fe8000c101b08 */
[----:B------:R-:W-:Y:S02]  /*5af0*/  I2FP.F32.U32 R11, R4 ;  /* 0x00000004000b7245 */ /* 0x000fe40000201000 */
[----:B------:R-:W-:-:S03]  /*5b00*/  MOV R4, R9 ;  /* 0x0000000900047202 */ /* 0x000fc60000000f00 */
[----:B------:R-:W-:Y:S02]  /*5b10*/  FFMA R11, R11, R0, 1.1641532182693481445e-10 ;  /* 0x2f0000000b0b7423 */ /* 0x000fe40000000000 */
[----:B------:R-:W-:Y:S02]  /*5b20*/  STG.E.64 desc[UR8][R22.64+0x10], R4 ;  /* 0x0000100416007986 */ /* 0x000fe4000c101b08 */
[----:B------:R-:W-:Y:S01]  /*5b30*/  FMUL R14, R11, 4 ;  /* 0x408000000b0e7820 */ /* 0x000fe20000400000 */
[----:B------:R-:W-:-:S05]  /*5b40*/  IMAD.MOV.U32 R11, RZ, RZ, R2 ;  /* 0x000000ffff0b7224 */ /* 0x000fca00078e0002 */
[----:B------:R-:W1:Y:S01]  /*5b50*/  F2I.TRUNC.NTZ R14, R14 ;  /* 0x0000000e000e7305 */ /* 0x000e62000020f100 */
        /* <DEDUP_REMOVED lines=10> */
[----:B---3--:R-:W-:Y:S01]  /*5c00*/  IMAD.SHL.U32 R17, R9, 0x10, RZ ;  /* 0x0000001009117824 */ /* 0x008fe200078e00ff */
[----:B------:R-:W-:Y:S01]  /*5c10*/  MOV R10, R9 ;  /* 0x00000009000a7202 */ /* 0x000fe20000000f00 */
[----:B------:R-:W-:Y:S02]  /*5c20*/  IMAD.MOV.U32 R19, RZ, RZ, R8 ;  /* 0x000000ffff137224 */ /* 0x000fe400078e0008 */
[----:B------:R-:W-:Y:S02]  /*5c30*/  IMAD.SHL.U32 R14, R6, 0x2, RZ ;  /* 0x00000002060e7824 */ /* 0x000fe400078e00ff */
[----:B----4-:R-:W-:-:S03]  /*5c40*/  IMAD.MOV.U32 R18, RZ, RZ, R3 ;  /* 0x000000ffff127224 */ /* 0x010fc600078e0003 */
[----:B------:R-:W-:Y:S02]  /*5c50*/  LOP3.LUT R14, R6, R14, R17, 0x96, !PT ;  /* 0x0000000e060e7212 */ /* 0x000fe400078e9611 */
[----:B------:R-:W-:Y:S02]  /*5c60*/  STG.E.64 desc[UR8][R22.64+0x8], R18 ;  /* 0x0000081216007986 */ /* 0x000fe4000c101b08 */
[----:B------:R-:W-:-:S05]  /*5c70*/  LOP3.LUT R11, R14, R9, RZ, 0x3c, !PT ;  /* 0x000000090e0b7212 */ /* 0x000fca00078e3cff */
[----:B------:R-:W-:Y:S01]  /*5c80*/  IMAD.IADD R5, R11, 0x1, R4 ;  /* 0x000000010b057824 */ /* 0x000fe200078e0204 */
[----:B------:R-:W-:Y:S04]  /*5c90*/  STG.E.64 desc[UR8][R22.64+0x10], R10 ;  /* 0x0000100a16007986 */ /* 0x000fe8000c101b08 */
[----:B------:R-:W-:-:S05]  /*5ca0*/  I2FP.F32.U32 R5, R5 ;  /* 0x0000000500057245 */ /* 0x000fca0000201000 */
[----:B------:R-:W-:-:S04]  /*5cb0*/  FFMA R5, R5, R0, 1.1641532182693481445e-10 ;  /* 0x2f00000005057423 */ /* 0x000fc80000000000 */
[----:B------:R-:W-:Y:S01]  /*5cc0*/  FMUL R6, R5, 4 ;  /* 0x4080000005067820 */ /* 0x000fe20000400000 */
[----:B------:R-:W-:-:S05]  /*5cd0*/  IMAD.MOV.U32 R5, RZ, RZ, R2 ;  /* 0x000000ffff057224 */ /* 0x000fca00078e0002 */
[----:B------:R-:W1:Y:S01]  /*5ce0*/  F2I.TRUNC.NTZ R6, R6 ;  /* 0x0000000600067305 */ /* 0x000e62000020f100 */
[----:B------:R2:W-:Y:S01]  /*5cf0*/  STG.E.64 desc[UR8][R22.64], R4 ;  /* 0x0000000416007986 */ /* 0x0005e2000c101b08 */
[----:B-1----:R-:W-:-:S05]  /*5d00*/  IADD3 R15, PT, PT, R6, 0x1, RZ ;  /* 0x00000001060f7810 */ /* 0x002fca0007ffe0ff */
[----:B------:R-:W-:Y:S04]  /*5d10*/  STG.E desc[UR8][R12.64], R15 ;  /* 0x0000000f0c007986 */ /* 0x000fe8000c101908 */
[----:B------:R-:W3:Y:S04]  /*5d20*/  LDG.E.64 R16, desc[UR8][R22.64] ;  /* 0x0000000816107981 */ /* 0x000ee8000c1e1b00 */
[----:B------:R-:W4:Y:S04]  /*5d30*/  LDG.E.64 R8, desc[UR8][R22.64+0x10] ;  /* 0x0000100816087981 */ /* 0x000f28000c1e1b00 */
[----:B------:R-:W5:Y:S01]  /*5d40*/  LDG.E.64 R6, desc[UR8][R22.64+0x8] ;  /* 0x0000080816067981 */ /* 0x000f62000c1e1b00 */
[----:B---3--:R-:W-:-:S02]  /*5d50*/  SHF.R.U32.HI R2, RZ, 0x2, R17 ;  /* 0x00000002ff027819 */ /* 0x008fc40000011611 */
[----:B--2---:R-:W-:Y:S02]  /*5d60*/  IADD3 R4, PT, PT, R16, 0x587c5, RZ ;  /* 0x000587c510047810 */ /* 0x004fe40007ffe0ff */
[----:B------:R-:W-:Y:S01]  /*5d70*/  LOP3.LUT R17, R2, R17, RZ, 0x3c, !PT ;  /* 0x0000001102117212 */ /* 0x000fe200078e3cff */
[----:B----4-:R-:W-:Y:S01]  /*5d80*/  IMAD.SHL.U32 R14, R9, 0x10, RZ ;  /* 0x00000010090e7824 */ /* 0x010fe200078e00ff */
[----:B------:R-:W1:Y:S01]  /*5d90*/  LDS.64 R2, [UR4+0x10] ;  /* 0x00001004ff027984 */ /* 0x000e620008000a00 */
[----:B------:R-:W-:Y:S02]  /*5da0*/  IMAD.MOV.U32 R19, RZ, RZ, R8 ;  /* 0x000000ffff137224 */ /* 0x000fe400078e0008 */
[----:B------:R-:W-:Y:S02]  /*5db0*/  IMAD.SHL.U32 R10, R17, 0x2, RZ ;  /* 0x00000002110a7824 */ /* 0x000fe400078e00ff */
[----:B-----5:R-:W-:-:S03]  /*5dc0*/  IMAD.MOV.U32 R18, RZ, RZ, R7 ;  /* 0x000000ffff127224 */ /* 0x020fc600078e0007 */
[----:B------:R-:W-:Y:S02]  /*5dd0*/  LOP3.LUT R10, R17, R10, R14, 0x96, !PT ;  /* 0x0000000a110a7212 */ /* 0x000fe400078e960e */
[----:B------:R-:W-:Y:S02]  /*5de0*/  STG.E.64 desc[UR8][R22.64+0x8], R18 ;  /* 0x0000081216007986 */ /* 0x000fe4000c101b08 */
[-C--:B------:R-:W-:Y:S02]  /*5df0*/  LOP3.LUT R11, R10, R9.reuse, RZ, 0x3c, !PT ;  /* 0x000000090a0b7212 */ /* 0x080fe400078e3cff */
[----:B------:R-:W-:-:S03]  /*5e00*/  MOV R10, R9 ;  /* 0x00000009000a7202 */ /* 0x000fc60000000f00 */
[----:B------:R-:W-:Y:S02]  /*5e10*/  IMAD.IADD R5, R11, 0x1, R4 ;  /* 0x000000010b057824 */ /* 0x000fe400078e0204 */
[----:B------:R-:W-:Y:S03]  /*5e20*/  STG.E.64 desc[UR8][R22.64+0x10], R10 ;  /* 0x0000100a16007986 */ /* 0x000fe6000c101b08 */
[----:B------:R-:W-:-:S05]  /*5e30*/  I2FP.F32.U32 R5, R5 ;  /* 0x0000000500057245 */ /* 0x000fca0000201000 */
[----:B------:R-:W-:-:S04]  /*5e40*/  FFMA R5, R5, R0, 1.1641532182693481445e-10 ;  /* 0x2f00000005057423 */ /* 0x000fc80000000000 */
[----:B------:R-:W-:Y:S01]  /*5e50*/  FMUL R14, R5, 4 ;  /* 0x40800000050e7820 */ /* 0x000fe20000400000 */
[----:B------:R-:W-:-:S05]  /*5e60*/  IMAD.MOV.U32 R5, RZ, RZ, R6 ;  /* 0x000000ffff057224 */ /* 0x000fca00078e0006 */
[----:B------:R-:W2:Y:S01]  /*5e70*/  F2I.TRUNC.NTZ R14, R14 ;  /* 0x0000000e000e7305 */ /* 0x000ea2000020f100 */
[----:B------:R-:W-:Y:S01]  /*5e80*/  STG.E.64 desc[UR8][R22.64], R4 ;  /* 0x0000000416007986 */ /* 0x000fe2000c101b08 */
[----:B-1----:R-:W-:Y:S01]  /*5e90*/  IMAD.WIDE R12, R2, 0x4, R24 ;  /* 0x00000004020c7825 */ /* 0x002fe200078e0218 */
[----:B--2---:R-:W-:-:S05]  /*5ea0*/  IADD3 R15, PT, PT, R14, 0x1, RZ ;  /* 0x000000010e0f7810 */ /* 0x004fca0007ffe0ff */
[----:B------:R1:W-:Y:S04]  /*5eb0*/  STG.E desc[UR8][R12.64], R15 ;  /* 0x0000000f0c007986 */ /* 0x0003e8000c101908 */
[----:B------:R-:W2:Y:S04]  /*5ec0*/  LDG.E.64 R16, desc[UR8][R22.64] ;  /* 0x0000000816107981 */ /* 0x000ea8000c1e1b00 */
[----:B------:R-:W3:Y:S04]  /*5ed0*/  LDG.E.64 R8, desc[UR8][R22.64+0x10] ;  /* 0x0000100816087981 */ /* 0x000ee8000c1e1b00 */
[----:B------:R-:W4:Y:S01]  /*5ee0*/  LDG.E.64 R6, desc[UR8][R22.64+0x8] ;  /* 0x0000080816067981 */ /* 0x000f22000c1e1b00 */
[----:B------:R-:W-:Y:S01]  /*5ef0*/  IMAD.WIDE R24, R3, 0x4, R24 ;  /* 0x0000000403187825 */ /* 0x000fe200078e0218 */
[----:B--2---:R-:W-:-:S04]  /*5f00*/  SHF.R.U32.HI R2, RZ, 0x2, R17 ;  /* 0x00000002ff027819 */ /* 0x004fc80000011611 */
[----:B------:R-:W-:Y:S01]  /*5f10*/  LOP3.LUT R2, R2, R17, RZ, 0x3c, !PT ;  /* 0x0000001102027212 */ /* 0x000fe200078e3cff */
[----:B---3--:R-:W-:Y:S02]  /*5f20*/  IMAD.SHL.U32 R17, R9, 0x10, RZ ;  /* 0x0000001009117824 */ /* 0x008fe400078e00ff */
[----:B-1----:R-:W-:Y:S01]  /*5f30*/  IMAD.MOV.U32 R13, RZ, RZ, R8 ;  /* 0x000000ffff0d7224 */ /* 0x002fe200078e0008 */
[----:B----4-:R-:W-:Y:S01]  /*5f40*/  MOV R12, R7 ;  /* 0x00000007000c7202 */ /* 0x010fe20000000f00 */
[C---:B------:R-:W-:Y:S02]  /*5f50*/  IMAD.SHL.U32 R14, R2.reuse, 0x2, RZ ;  /* 0x00000002020e7824 */ /* 0x040fe400078e00ff */
[----:B------:R-:W-:Y:S02]  /*5f60*/  IMAD.MOV.U32 R3, RZ, RZ, R6 ;  /* 0x000000ffff037224 */ /* 0x000fe400078e0006 */
[----:B------:R1:W-:Y:S01]  /*5f70*/  STG.E.64 desc[UR8][R22.64+0x8], R12 ;  /* 0x0000080c16007986 */ /* 0x0003e2000c101b08 */
[----:B------:R-:W-:-:S02]  /*5f80*/  LOP3.LUT R14, R2, R14, R17, 0x96, !PT ;  /* 0x0000000e020e7212 */ /* 0x000fc400078e9611 */
[----:B------:R-:W-:Y:S02]  /*5f90*/  IADD3 R2, PT, PT, R16, 0x587c5, RZ ;  /* 0x000587c510027810 */ /* 0x000fe40007ffe0ff */
[----:B------:R-:W-:-:S03]  /*5fa0*/  LOP3.LUT R5, R14, R9, RZ, 0x3c, !PT ;  /* 0x000000090e057212 */ /* 0x000fc600078e3cff */
[----:B------:R1:W-:Y:S02]  /*5fb0*/  STG.E.64 desc[UR8][R22.64], R2 ;  /* 0x0000000216007986 */ /* 0x0003e4000c101b08 */
[----:B------:R-:W-:-:S05]  /*5fc0*/  IMAD.IADD R4, R5, 0x1, R2 ;  /* 0x0000000105047824 */ /* 0x000fca00078e0202 */
[----:B------:R-:W-:Y:S01]  /*5fd0*/  I2FP.F32.U32 R11, R4 ;  /* 0x00000004000b7245 */ /* 0x000fe20000201000 */
[----:B------:R-:W-:-:S04]  /*5fe0*/  IMAD.MOV.U32 R4, RZ, RZ, R9 ;  /* 0x000000ffff047224 */ /* 0x000fc800078e0009 */
[----:B------:R-:W-:Y:S01]  /*5ff0*/  FFMA R11, R11, R0, 1.1641532182693481445e-10 ;  /* 0x2f0000000b0b7423 */ /* 0x000fe20000000000 */
[----:B------:R1:W-:Y:S03]  /*6000*/  STG.E.64 desc[UR8][R22.64+0x10], R4 ;  /* 0x0000100416007986 */ /* 0x0003e6000c101b08 */
[----:B------:R-:W-:-:S06]  /*6010*/  FMUL R11, R11, 4 ;  /* 0x408000000b0b7820 */ /* 0x000fcc0000400000 */
[----:B------:R-:W2:Y:S02]  /*6020*/  F2I.TRUNC.NTZ R11, R11 ;  /* 0x0000000b000b7305 */ /* 0x000ea4000020f100 */
[----:B--2---:R-:W-:-:S05]  /*6030*/  IADD3 R7, PT, PT, R11, 0x1, RZ ;  /* 0x000000010b077810 */ /* 0x004fca0007ffe0ff */
[----:B------:R1:W-:Y:S01]  /*6040*/  STG.E desc[UR8][R24.64], R7 ;  /* 0x0000000718007986 */ /* 0x0003e2000c101908 */
[----:B------:R-:W-:Y:S05]  /*6050*/  BRA `(.L_x_105) ;  /* 0x0000000800707947 */ /* 0x000fea0003800000 */
.L_x_104:
        /* <DEDUP_REMOVED lines=8> */
[----:B--2---:R-:W-:Y:S02]  /*60e0*/  SHF.R.U32.HI R0, RZ, 0x2, R11 ;  /* 0x00000002ff007819 */ /* 0x004fe4000001160b */
[----:B------:R-:W-:Y:S02]  /*60f0*/  IADD3 R10, PT, PT, R10, 0x587c5, RZ ;  /* 0x000587c50a0a7810 */ /* 0x000fe40007ffe0ff */
[----:B------:R-:W-:Y:S01]  /*6100*/  LOP3.LUT R0, R0, R11, RZ, 0x3c, !PT ;  /* 0x0000000b00007212 */ /* 0x000fe200078e3cff */
[----:B---3--:R-:W-:Y:S01]  /*6110*/  IMAD.SHL.U32 R11, R3, 0x10, RZ ;  /* 0x00000010030b7824 */ /* 0x008fe200078e00ff */
[----:B------:R-:W-:Y:S01]  /*6120*/  MOV R21, R2 ;  /* 0x0000000200157202 */ /* 0x000fe20000000f00 */
[----:B----4-:R-:W-:-:S02]  /*6130*/  IMAD.MOV.U32 R20, RZ, RZ, R9 ;  /* 0x000000ffff147224 */ /* 0x010fc400078e0009 */
[----:B------:R-:W-:-:S03]  /*6140*/  IMAD.SHL.U32 R12, R0, 0x2, RZ ;  /* 0x00000002000c7824 */ /* 0x000fc600078e00ff */
[----:B------:R1:W-:Y:S02]  /*6150*/  STG.E.64 desc[UR8][R22.64+0x8], R20 ;  /* 0x0000081416007986 */ /* 0x0003e4000c101b08 */
[----:B------:R-:W-:Y:S01]  /*6160*/  LOP3.LUT R12, R0, R12, R11, 0x96, !PT ;  /* 0x0000000c000c7212 */ /* 0x000fe200078e960b */
[----:B------:R-:W-:-:S03]  /*6170*/  IMAD.MOV.U32 R0, RZ, RZ, 0x2f800000 ;  /* 0x2f800000ff007424 */ /* 0x000fc600078e00ff */
        /* <DEDUP_REMOVED lines=8> */
[----:B------:R-:W2:Y:S01]  /*6200*/  F2I.TRUNC.NTZ R16, R16 ;  /* 0x0000001000107305 */ /* 0x000ea2000020f100 */
[----:B------:R3:W-:Y:S01]  /*6210*/  STG.E.64 desc[UR8][R22.64], R10 ;  /* 0x0000000a16007986 */ /* 0x0007e2000c101b08 */
[----:B--2---:R-:W-:-:S05]  /*6220*/  VIADD R17, R16, 0x1 ;  /* 0x0000000110117836 */ /* 0x004fca0000000000 */
[----:B------:R2:W-:Y:S04]  /*6230*/  STG.E desc[UR8][R14.64], R17 ;  /* 0x000000110e007986 */ /* 0x0005e8000c101908 */
[----:B------:R-:W4:Y:S04]  /*6240*/  LDG.E.64 R18, desc[UR8][R22.64] ;  /* 0x0000000816127981 */ /* 0x000f28000c1e1b00 */
[----:B------:R-:W5:Y:S04]  /*6250*/  LDG.E.64 R8, desc[UR8][R22.64+0x10] ;  /* 0x0000100816087981 */ /* 0x000f68000c1e1b00 */
[----:B------:R-:W3:Y:S01]  /*6260*/  LDG.E.64 R2, desc[UR8][R22.64+0x8] ;  /* 0x0000080816027981 */ /* 0x000ee2000c1e1b00 */
[----:B----4-:R-:W-:-:S04]  /*6270*/  SHF.R.U32.HI R4, RZ, 0x2, R19 ;  /* 0x00000002ff047819 */ /* 0x010fc80000011613 */
[----:B------:R-:W-:Y:S01]  /*6280*/  LOP3.LUT R4, R4, R19, RZ, 0x3c, !PT ;  /* 0x0000001304047212 */ /* 0x000fe200078e3cff */
[----:B-----5:R-:W-:Y:S01]  /*6290*/  IMAD.SHL.U32 R19, R9, 0x10, RZ ;  /* 0x0000001009137824 */ /* 0x020fe200078e00ff */
[----:B-1----:R-:W-:Y:S02]  /*62a0*/  MOV R21, R8 ;  /* 0x0000000800157202 */ /* 0x002fe40000000f00 */
[----:B------:R-:W-:Y:S01]  /*62b0*/  SHF.L.U32 R16, R4, 0x1, RZ ;  /* 0x0000000104107819 */ /* 0x000fe200000006ff */
[----:B---3--:R-:W-:-:S03]  /*62c0*/  IMAD.MOV.U32 R20, RZ, RZ, R3 ;  /* 0x000000ffff147224 */ /* 0x008fc600078e0003 */
[----:B------:R-:W-:Y:S01]  /*62d0*/  LOP3.LUT R16, R4, R16, R19, 0x96, !PT ;  /* 0x0000001004107212 */ /* 0x000fe200078e9613 */
[----:B------:R-:W-:Y:S01]  /*62e0*/  VIADD R4, R18, 0x587c5 ;  /* 0x000587c512047836 */ /* 0x000fe20000000000 */
[----:B------:R-:W-:Y:S02]  /*62f0*/  STG.E.64 desc[UR8][R22.64+0x8], R20 ;  /* 0x0000081416007986 */ /* 0x000fe4000c101b08 */
[----:B------:R-:W-:-:S05]  /*6300*/  LOP3.LUT R11, R16, R9, RZ, 0x3c, !PT ;  /* 0x00000009100b7212 */ /* 0x000fca00078e3cff */
[----:B------:R-:W-:-:S05]  /*6310*/  IMAD.IADD R10, R11, 0x1, R4 ;  /* 0x000000010b0a7824 */ /* 0x000fca00078e0204 */
[----:B------:R-:W-:Y:S01]  /*6320*/  I2FP.F32.U32 R13, R10 ;  /* 0x0000000a000d7245 */ /* 0x000fe20000201000 */
[----:B------:R-:W-:-:S04]  /*6330*/  IMAD.MOV.U32 R10, RZ, RZ, R9 ;  /* 0x000000ffff0a7224 */ /* 0x000fc800078e0009 */
[----:B------:R-:W-:Y:S01]  /*6340*/  FFMA R13, R13, R0, 1.1641532182693481445e-10 ;  /* 0x2f0000000d0d7423 */ /* 0x000fe20000000000 */
[----:B------:R-:W-:Y:S03]  /*6350*/  STG.E.64 desc[UR8][R22.64+0x10], R10 ;  /* 0x0000100a16007986 */ /* 0x000fe6000c101b08 */
[----:B--2---:R-:W-:Y:S01]  /*6360*/  FMUL R14, R13, 6 ;  /* 0x40c000000d0e7820 */ /* 0x004fe20000400000 */
[----:B------:R-:W-:Y:S01]  /*6370*/  IMAD.WIDE R12, R5, 0x4, R24 ;  /* 0x00000004050c7825 */ /* 0x000fe200078e0218 */
[----:B------:R-:W-:-:S04]  /*6380*/  MOV R5, R2 ;  /* 0x0000000200057202 */ /* 0x000fc80000000f00 */
[----:B------:R-:W1:Y:S01]  /*6390*/  F2I.TRUNC.NTZ R14, R14 ;  /* 0x0000000e000e7305 */ /* 0x000e62000020f100 */
[----:B------:R-:W-:Y:S01]  /*63a0*/  STG.E.64 desc[UR8][R22.64], R4 ;  /* 0x0000000416007986 */ /* 0x000fe2000c101b08 */
[----:B-1----:R-:W-:-:S05]  /*63b0*/  VIADD R15, R14, 0x1 ;  /* 0x000000010e0f7836 */ /* 0x002fca0000000000 */
[----:B------:R1:W-:Y:S04]  /*63c0*/  STG.E desc[UR8][R12.64], R15 ;  /* 0x0000000f0c007986 */ /* 0x0003e8000c101908 */
[----:B------:R-:W2:Y:S04]  /*63d0*/  LDG.E.64 R16, desc[UR8][R22.64] ;  /* 0x0000000816107981 */ /* 0x000ea8000c1e1b00 */
[----:B------:R-:W3:Y:S04]  /*63e0*/  LDG.E.64 R8, desc[UR8][R22.64+0x10] ;  /* 0x0000100816087981 */ /* 0x000ee8000c1e1b00 */
[----:B------:R-:W4:Y:S01]  /*63f0*/  LDG.E.64 R2, desc[UR8][R22.64+0x8] ;  /* 0x0000080816027981 */ /* 0x000f22000c1e1b00 */
[----:B-1----:R-:W-:Y:S01]  /*6400*/  IMAD.WIDE R12, R6, 0x4, R24 ;  /* 0x00000004060c7825 */ /* 0x002fe200078e0218 */
[----:B--2---:R-:W-:-:S03]  /*6410*/  SHF.R.U32.HI R14, RZ, 0x2, R17 ;  /* 0x00000002ff0e7819 */ /* 0x004fc60000011611 */
[----:B------:R-:W-:Y:S01]  /*6420*/  VIADD R10, R16, 0x587c5 ;  /* 0x000587c5100a7836 */ /* 0x000fe20000000000 */
[----:B------:R-:W-:Y:S01]  /*6430*/  LOP3.LUT R14, R14, R17, RZ, 0x3c, !PT ;  /* 0x000000110e0e7212 */ /* 0x000fe200078e3cff */
[----:B---3--:R-:W-:Y:S01]  /*6440*/  IMAD.SHL.U32 R17, R9, 0x10, RZ ;  /* 0x0000001009117824 */ /* 0x008fe200078e00ff */
[----:B------:R-:W-:Y:S02]  /*6450*/  MOV R19, R8 ;  /* 0x0000000800137202 */ /* 0x000fe40000000f00 */
[----:B------:R-:W-:-:S04]  /*6460*/  SHF.L.U32 R18, R14, 0x1, RZ ;  /* 0x000000010e127819 */ /* 0x000fc800000006ff */
[----:B------:R-:W-:-:S04]  /*6470*/  LOP3.LUT R18, R14, R18, R17, 0x96, !PT ;  /* 0x000000120e127212 */ /* 0x000fc800078e9611 */
[----:B------:R-:W-:Y:S01]  /*6480*/  LOP3.LUT R5, R18, R9, RZ, 0x3c, !PT ;  /* 0x0000000912057212 */ /* 0x000fe200078e3cff */
[----:B----4-:R-:W-:-:S04]  /*6490*/  IMAD.MOV.U32 R18, RZ, RZ, R3 ;  /* 0x000000ffff127224 */ /* 0x010fc800078e0003 */
[----:B------:R-:W-:Y:S01]  /*64a0*/  IMAD.IADD R4, R5, 0x1, R10 ;  /* 0x0000000105047824 */ /* 0x000fe200078e020a */
[----:B------:R-:W-:Y:S04]  /*64b0*/  STG.E.64 desc[UR8][R22.64+0x8], R18 ;  /* 0x0000081216007986 */ /* 0x000fe8000c101b08 */
[----:B------:R-:W-:Y:S01]  /*64c0*/  I2FP.F32.U32 R11, R4 ;  /* 0x00000004000b7245 */ /* 0x000fe20000201000 */
[----:B------:R-:W-:-:S04]  /*64d0*/  IMAD.MOV.U32 R4, RZ, RZ, R9 ;  /* 0x000000ffff047224 */ /* 0x000fc800078e0009 */
[----:B------:R-:W-:Y:S01]  /*64e0*/  FFMA R11, R11, R0, 1.1641532182693481445e-10 ;  /* 0x2f0000000b0b7423 */ /* 0x000fe20000000000 */
[----:B------:R-:W-:Y:S03]  /*64f0*/  STG.E.64 desc[UR8][R22.64+0x10], R4 ;  /* 0x0000100416007986 */ /* 0x000fe6000c101b08 */
[----:B------:R-:W-:Y:S01]  /*6500*/  FMUL R14, R11, 6 ;  /* 0x40c000000b0e7820 */ /* 0x000fe20000400000 */
[----:B------:R-:W-:-:S05]  /*6510*/  MOV R11, R2 ;  /* 0x00000002000b7202 */ /* 0x000fca0000000f00 */
        /* <DEDUP_REMOVED lines=12> */
[----:B------:R-:W-:Y:S01]  /*65e0*/  MOV R19, R8 ;  /* 0x0000000800137202 */ /* 0x000fe20000000f00 */
[----:B------:R-:W-:Y:S01]  /*65f0*/  IMAD.MOV.U32 R10, RZ, RZ, R9 ;  /* 0x000000ffff0a7224 */ /* 0x000fe200078e0009 */
[----:B------:R-:W-:Y:S01]  /*6600*/  SHF.L.U32 R14, R6, 0x1, RZ ;  /* 0x00000001060e7819 */ /* 0x000fe200000006ff */
        /* <DEDUP_REMOVED lines=9> */
[----:B------:R-:W-:-:S05]  /*66a0*/  MOV R5, R2 ;  /* 0x0000000200057202 */ /* 0x000fca0000000f00 */
[----:B------:R-:W1:Y:S01]  /*66b0*/  F2I.TRUNC.NTZ R6, R6 ;  /* 0x0000000600067305 */ /* 0x000e62000020f100 */
[----:B------:R2:W-:Y:S01]  /*66c0*/  STG.E.64 desc[UR8][R22.64], R4 ;  /* 0x0000000416007986 */ /* 0x0005e2000c101b08 */
[----:B-1----:R-:W-:-:S05]  /*66d0*/  VIADD R15, R6, 0x1 ;  /* 0x00000001060f7836 */ /* 0x002fca0000000000 */
[----:B------:R-:W-:Y:S04]  /*66e0*/  STG.E desc[UR8][R12.64], R15 ;  /* 0x0000000f0c007986 */ /* 0x000fe8000c101908 */
[----:B------:R-:W3:Y:S04]  /*66f0*/  LDG.E.64 R16, desc[UR8][R22.64] ;  /* 0x0000000816107981 */ /* 0x000ee8000c1e1b00 */
[----:B------:R-:W4:Y:S04]  /*6700*/  LDG.E.64 R8, desc[UR8][R22.64+0x10] ;  /* 0x0000100816087981 */ /* 0x000f28000c1e1b00 */
[----:B------:R-:W5:Y:S01]  /*6710*/  LDG.E.64 R6, desc[UR8][R22.64+0x8] ;  /* 0x0000080816067981 */ /* 0x000f62000c1e1b00 */
[----:B---3--:R-:W-:Y:S01]  /*6720*/  SHF.R.U32.HI R2, RZ, 0x2, R17 ;  /* 0x00000002ff027819 */ /* 0x008fe20000011611 */
[----:B--2---:R-:W-:-:S03]  /*6730*/  VIADD R4, R16, 0x587c5 ;  /* 0x000587c510047836 */ /* 0x004fc60000000000 */
[----:B------:R-:W-:Y:S01]  /*6740*/  LOP3.LUT R17, R2, R17, RZ, 0x3c, !PT ;  /* 0x0000001102117212 */ /* 0x000fe200078e3cff */
[----:B----4-:R-:W-:Y:S01]  /*6750*/  IMAD.SHL.U32 R14, R9, 0x10, RZ ;  /* 0x00000010090e7824 */ /* 0x010fe200078e00ff */
[----:B------:R-:W1:Y:S01]  /*6760*/  LDS.64 R2, [UR4+0x10] ;  /* 0x00001004ff027984 */ /* 0x000e620008000a00 */
[----:B------:R-:W-:Y:S01]  /*6770*/  MOV R19, R8 ;  /* 0x0000000800137202 */ /* 0x000fe20000000f00 */
[----:B-----5:R-:W-:Y:S01]  /*6780*/  IMAD.MOV.U32 R18, RZ, RZ, R7 ;  /* 0x000000ffff127224 */ /* 0x020fe200078e0007 */
[----:B------:R-:W-:-:S04]  /*6790*/  SHF.L.U32 R10, R17, 0x1, RZ ;  /* 0x00000001110a7819 */ /* 0x000fc800000006ff */
[----:B------:R-:W-:Y:S01]  /*67a0*/  LOP3.LUT R10, R17, R10, R14, 0x96, !PT ;  /* 0x0000000a110a7212 */ /* 0x000fe200078e960e */
[----:B------:R-:W-:Y:S03]  /*67b0*/  STG.E.64 desc[UR8][R22.64+0x8], R18 ;  /* 0x0000081216007986 */ /* 0x000fe6000c101b08 */
        /* <DEDUP_REMOVED lines=9> */
[----:B------:R-:W-:Y:S01]  /*6850*/  STG.E.64 desc[UR8][R22.64], R4 ;  /* 0x0000000416007986 */ /* 0x000fe2000c101b08 */
[----:B-1----:R-:W-:-:S04]  /*6860*/  IMAD.WIDE R12, R2, 0x4, R24 ;  /* 0x00000004020c7825 */ /* 0x002fc800078e0218 */
[----:B--2---:R-:W-:-:S05]  /*6870*/  VIADD R15, R14, 0x1 ;  /* 0x000000010e0f7836 */ /* 0x004fca0000000000 */
        /* <DEDUP_REMOVED lines=9> */
[C---:B------:R-:W-:Y:S01]  /*6910*/  SHF.L.U32 R14, R2.reuse, 0x1, RZ ;  /* 0x00000001020e7819 */ /* 0x040fe200000006ff */
[----:B----4-:R-:W-:Y:S01]  /*6920*/  IMAD.MOV.U32 R12, RZ, RZ, R7 ;  /* 0x000000ffff0c7224 */ /* 0x010fe200078e0007 */
[----:B------:R-:W-:Y:S02]  /*6930*/  MOV R3, R6 ;  /* 0x0000000600037202 */ /* 0x000fe40000000f00 */
[----:B------:R-:W-:Y:S01]  /*6940*/  LOP3.LUT R14, R2, R14, R17, 0x96, !PT ;  /* 0x0000000e020e7212 */ /* 0x000fe200078e9611 */
[----:B------:R-:W-:Y:S01]  /*6950*/  VIADD R2, R16, 0x587c5 ;  /* 0x000587c510027836 */ /* 0x000fe20000000000 */
[----:B------:R2:W-:Y:S02]  /*6960*/  STG.E.64 desc[UR8][R22.64+0x8], R12 ;  /* 0x0000080c16007986 */ /* 0x0005e4000c101b08 */
[----:B------:R-:W-:-:S02]  /*6970*/  LOP3.LUT R5, R14, R9, RZ, 0x3c, !PT ;  /* 0x000000090e057212 */ /* 0x000fc400078e3cff */
[----:B------:R2:W-:Y:S03]  /*6980*/  STG.E.64 desc[UR8][R22.64], R2 ;  /* 0x0000000216007986 */ /* 0x0005e6000c101b08 */
[----:B------:R-:W-:-:S05]  /*6990*/  IMAD.IADD R4, R5, 0x1, R2 ;  /* 0x0000000105047824 */ /* 0x000fca00078e0202 */
[----:B------:R-:W-:Y:S02]  /*69a0*/  I2FP.F32.U32 R11, R4 ;  /* 0x00000004000b7245 */ /* 0x000fe40000201000 */
[----:B------:R-:W-:-:S03]  /*69b0*/  MOV R4, R9 ;  /* 0x0000000900047202 */ /* 0x000fc60000000f00 */
[----:B------:R-:W-:Y:S02]  /*69c0*/  FFMA R11, R11, R0, 1.1641532182693481445e-10 ;  /* 0x2f0000000b0b7423 */ /* 0x000fe40000000000 */
[----:B------:R2:W-:Y:S02]  /*69d0*/  STG.E.64 desc[UR8][R22.64+0x10], R4 ;  /* 0x0000100416007986 */ /* 0x0005e4000c101b08 */
[----:B------:R-:W-:-:S06]  /*69e0*/  FMUL R11, R11, 6 ;  /* 0x40c000000b0b7820 */ /* 0x000fcc0000400000 */
[----:B------:R-:W1:Y:S02]  /*69f0*/  F2I.TRUNC.NTZ R11, R11 ;  /* 0x0000000b000b7305 */ /* 0x000e64000020f100 */
[----:B-1----:R-:W-:-:S05]  /*6a00*/  VIADD R7, R11, 0x1 ;  /* 0x000000010b077836 */ /* 0x002fca0000000000 */
[----:B------:R2:W-:Y:S02]  /*6a10*/  STG.E desc[UR8][R24.64], R7 ;  /* 0x0000000718007986 */ /* 0x0005e4000c101908 */
.L_x_105:
[----:B------:R-:W-:Y:S05]  /*6a20*/  WARPSYNC.ALL ;  /* 0x0000000000007948 */ /* 0x000fea0003800000 */
[----:B------:R-:W-:Y:S06]  /*6a30*/  BAR.SYNC.DEFER_BLOCKING 0x0 ;  /* 0x0000000000007b1d */ /* 0x000fec0000010000 */
[----:B------:R-:W-:Y:S05]  /*6a40*/  BRA `(.L_x_106) ;  /* 0x0000001800047947 */ /* 0x000fea0003800000 */
.L_x_103:
[----:B------:R-:W-:Y:S01]  /*6a50*/  IMAD.MOV.U32 R7, RZ, RZ, -0x3 ;  /* 0xfffffffdff077424 */ /* 0x000fe200078e00ff */
[----:B------:R-:W-:-:S04]  /*6a60*/  ISETP.GE.AND P0, PT, R5, 0x1, PT ;  /* 0x000000010500780c */ /* 0x000fc80003f06270 */
[----:B------:R3:W-:Y:S09]  /*6a70*/  STG.E desc[UR8][R2.64], R7 ;  /* 0x0000000702007986 */ /* 0x0007f2000c101908 */
[----:B------:R-:W-:Y:S05]  /*6a80*/  @!P0 BRA `(.L_x_106) ;  /* 0x0000001400f48947 */ /* 0x000fea0003800000 */
[----:B------:R-:W1:Y:S01]  /*6a90*/  S2UR UR5, SR_CgaCtaId ;  /* 0x00000000000579c3 */ /* 0x000e620000008800 */
[----:B------:R-:W-:Y:S01]  /*6aa0*/  UMOV UR4, 0x400 ;  /* 0x0000040000047882 */ /* 0x000fe20000000000 */
[----:B---3--:R-:W-:Y:S01]  /*6ab0*/  IADD3 R3, PT, PT, -R5, RZ, RZ ;  /* 0x000000ff05037210 */ /* 0x008fe20007ffe1ff */
[----:B------:R-:W-:Y:S02]  /*6ac0*/  VIADD R4, R0, UR6 ;  /* 0x0000000600047c36 */ /* 0x000fe40008000000 */
[----:B------:R-:W-:-:S03]  /*6ad0*/  IMAD.MOV R0, RZ, RZ, -R0 ;  /* 0x000000ffff007224 */ /* 0x000fc600078e0a00 */
[----:B------:R-:W2:Y:S08]  /*6ae0*/  LDC R2, c[0x0][0x388] ;  /* 0x0000e200ff027b82 */ /* 0x000eb00000000800 */
[----:B------:R-:W3:Y:S01]  /*6af0*/  LDC.64 R6, c[0x0][0x380] ;  /* 0x0000e000ff067b82 */ /* 0x000ee20000000a00 */
[----:B-1----:R-:W-:-:S06]  /*6b00*/  ULEA UR4, UR5, UR4, 0x18 ;  /* 0x0000000405047291 */ /* 0x002fcc000f8ec0ff */
[----:B------:R-:W-:-:S07]  /*6b10*/  MOV R5, UR4 ;  /* 0x0000000400057c02 */ /* 0x000fce0008000f00 */
.L_x_109:
[----:B-1-34-:R-:W1:Y:S04]  /*6b20*/  LDS.128 R8, [R5] ;  /* 0x0000000005087984 */ /* 0x01ae680000000c00 */
[----:B------:R-:W4:Y:S01]  /*6b30*/  LDS.64 R26, [R5+0x10] ;  /* 0x00001000051a7984 */ /* 0x000f220000000a00 */
[----:B-1----:R-:W-:-:S04]  /*6b40*/  IMAD.IADD R13, R8, 0x1, R0 ;  /* 0x00000001080d7824 */ /* 0x002fc800078e0200 */
[----:B---3--:R-:W-:-:S05]  /*6b50*/  IMAD.WIDE R12, R13, 0x4, R6 ;  /* 0x000000040d0c7825 */ /* 0x008fca00078e0206 */
[----:B------:R-:W3:Y:S01]  /*6b60*/  LDG.E R21, desc[UR8][R12.64] ;  /* 0x000000080c157981 */ /* 0x000ee2000c1e1900 */
[----:B------:R-:W-:Y:S02]  /*6b70*/  IMAD.IADD R15, R0, 0x1, R9 ;  /* 0x00000001000f7824 */ /* 0x000fe400078e0209 */
[----:B--2---:R-:W-:-:S04]  /*6b80*/  IMAD.WIDE R8, R2, 0x4, R12 ;  /* 0x0000000402087825 */ /* 0x004fc800078e020c */
[----:B------:R-:W-:Y:S01]  /*6b90*/  IMAD.WIDE R14, R15, 0x4, R6 ;  /* 0x000000040f0e7825 */ /* 0x000fe200078e0206 */
[----:B------:R-:W-:Y:S01]  /*6ba0*/  IADD3 R19, PT, PT, R0, R10, RZ ;  /* 0x0000000a00137210 */ /* 0x000fe20007ffe0ff */
[----:B---3--:R1:W-:Y:S04]  /*6bb0*/  STG.E desc[UR8][R8.64], R21 ;  /* 0x0000001508007986 */ /* 0x0083e8000c101908 */
[----:B------:R-:W2:Y:S01]  /*6bc0*/  LDG.E R23, desc[UR8][R14.64] ;  /* 0x000000080e177981 */ /* 0x000ea2000c1e1900 */
[----:B------:R-:W-:-:S04]  /*6bd0*/  IMAD.WIDE R16, R2, 0x4, R14 ;  /* 0x0000000402107825 */ /* 0x000fc800078e020e */
[----:B------:R-:W-:Y:S01]  /*6be0*/  IMAD.WIDE R18, R19, 0x4, R6 ;  /* 0x0000000413127825 */ /* 0x000fe200078e0206 */
[----:B--2---:R2:W-:Y:S04]  /*6bf0*/  STG.E desc[UR8][R16.64], R23 ;  /* 0x0000001710007986 */ /* 0x0045e8000c101908 */
[----:B------:R-:W3:Y:S01]  /*6c00*/  LDG.E R25, desc[UR8][R18.64] ;  /* 0x0000000812197981 */ /* 0x000ee2000c1e1900 */
[----:B------:R-:W-:Y:S02]  /*6c10*/  IMAD.IADD R13, R0, 0x1, R11 ;  /* 0x00000001000d7824 */ /* 0x000fe400078e020b */
[----:B------:R-:W-:-:S04]  /*6c20*/  IMAD.WIDE R10, R2, 0x4, R18 ;  /* 0x00000004020a7825 */ /* 0x000fc800078e0212 */
[----:B------:R-:W-:Y:S01]  /*6c30*/  IMAD.WIDE R12, R13, 0x4, R6 ;  /* 0x000000040d0c7825 */ /* 0x000fe200078e0206 */
[----:B---3--:R3:W-:Y:S04]  /*6c40*/  STG.E desc[UR8][R10.64], R25 ;  /* 0x000000190a007986 */ /* 0x0087e8000c101908 */
[----:B-1----:R-:W5:Y:S01]  /*6c50*/  LDG.E R21, desc[UR8][R12.64] ;  /* 0x000000080c157981 */ /* 0x002f62000c1e1900 */
[----:B----4-:R-:W-:Y:S02]  /*6c60*/  IMAD.IADD R15, R26, 0x1, R0 ;  /* 0x000000011a0f7824 */ /* 0x010fe400078e0200 */
[----:B------:R-:W-:-:S04]  /*6c70*/  IMAD.WIDE R8, R2, 0x4, R12 ;  /* 0x0000000402087825 */ /* 0x000fc800078e020c */
[----:B------:R-:W-:Y:S01]  /*6c80*/  IMAD.WIDE R14, R15, 0x4, R6 ;  /* 0x000000040f0e7825 */ /* 0x000fe200078e0206 */
[----:B------:R-:W-:Y:S01]  /*6c90*/  IADD3 R19, PT, PT, R0, R27, RZ ;  /* 0x0000001b00137210 */ /* 0x000fe20007ffe0ff */
[----:B-----5:R1:W-:Y:S04]  /*6ca0*/  STG.E desc[UR8][R8.64], R21 ;  /* 0x0000001508007986 */ /* 0x0203e8000c101908 */
[----:B--2---:R-:W2:Y:S01]  /*6cb0*/  LDG.E R23, desc[UR8][R14.64] ;  /* 0x000000080e177981 */ /* 0x004ea2000c1e1900 */
[----:B------:R-:W-:-:S04]  /*6cc0*/  IMAD.WIDE R16, R2, 0x4, R14 ;  /* 0x0000000402107825 */ /* 0x000fc800078e020e */
[----:B------:R-:W-:Y:S01]  /*6cd0*/  IMAD.WIDE R18, R19, 0x4, R6 ;  /* 0x0000000413127825 */ /* 0x000fe200078e0206 */
[C---:B------:R-:W-:Y:S01]  /*6ce0*/  ISETP.NE.AND P0, PT, R3.reuse, -0x1, PT ;  /* 0xffffffff0300780c */ /* 0x040fe20003f05270 */
[----:B--2---:R1:W-:Y:S04]  /*6cf0*/  STG.E desc[UR8][R16.64], R23 ;  /* 0x0000001710007986 */ /* 0x0043e8000c101908 */
[----:B------:R-:W2:Y:S01]  /*6d00*/  LDG.E R13, desc[UR8][R18.64] ;  /* 0x00000008120d7981 */ /* 0x000ea2000c1e1900 */
[----:B---3--:R-:W-:Y:S01]  /*6d10*/  IMAD.WIDE R10, R2, 0x4, R18 ;  /* 0x00000004020a7825 */ /* 0x008fe200078e0212 */
[----:B------:R-:W-:Y:S05]  /*6d20*/  WARPSYNC.ALL ;  /* 0x0000000000007948 */ /* 0x000fea0003800000 */
[----:B------:R-:W-:-:S05]  /*6d30*/  VIADD R3, R3, 0x1 ;  /* 0x0000000103037836 */ /* 0x000fca0000000000 */
[----:B------:R-:W-:Y:S01]  /*6d40*/  ISETP.NE.AND P1, PT, R3, RZ, PT ;  /* 0x000000ff0300720c */ /* 0x000fe20003f25270 */
[----:B--2---:R1:W-:Y:S01]  /*6d50*/  STG.E desc[UR8][R10.64], R13 ;  /* 0x0000000d0a007986 */ /* 0x0043e2000c101908 */
[----:B------:R-:W-:Y:S06]  /*6d60*/  BAR.SYNC.DEFER_BLOCKING 0x0 ;  /* 0x0000000000007b1d */ /* 0x000fec0000010000 */
[----:B------:R-:W-:Y:S05]  /*6d70*/  @P0 BRA `(.L_x_107) ;  /* 0x00000014002c0947 */ /* 0x000fea0003800000 */
[----:B0-----:R-:W-:-:S09]  /*6d80*/  UISETP.NE.AND UP0, UPT, UR7, 0x1, UPT ;  /* 0x000000010700788c */ /* 0x001fd2000bf05270 */
[----:B------:R-:W-:Y:S05]  /*6d90*/  BRA.U UP0, `(.L_x_108) ;  /* 0x0000000900947547 */ /* 0x000fea000b800000 */
[----:B-1----:R-:W0:Y:S02]  /*6da0*/  LDC.64 R12, c[0x0][0x3b0] ;  /* 0x0000ec00ff0c7b82 */ /* 0x002e240000000a00 */
[----:B0-----:R-:W2:Y:S04]  /*6db0*/  LDG.E.64 R22, desc[UR8][R12.64] ;  /* 0x000000080c167981 */ /* 0x001ea8000c1e1b00 */
[----:B------:R-:W3:Y:S04]  /*6dc0*/  LDG.E.64 R14, desc[UR8][R12.64+0x10] ;  /* 0x000010080c0e7981 */ /* 0x000ee8000c1e1b00 */
[----:B------:R-:W4:Y:S01]  /*6dd0*/  LDG.E.64 R16, desc[UR8][R12.64+0x8] ;  /* 0x000008080c107981 */ /* 0x000f22000c1e1b00 */
[----:B------:R-:W0:Y:S01]  /*6de0*/  S2UR UR5, SR_CgaCtaId ;  /* 0x00000000000579c3 */ /* 0x000e220000008800 */
[----:B------:R-:W-:Y:S01]  /*6df0*/  UMOV UR4, 0x400 ;  /* 0x0000040000047882 */ /* 0x000fe20000000000 */
[----:B------:R-:W-:Y:S01]  /*6e00*/  IMAD.MOV.U32 R24, RZ, RZ, 0x2f800000 ;  /* 0x2f800000ff187424 */ /* 0x000fe200078e00ff */
[----:B0-----:R-:W-:-:S06]  /*6e10*/  ULEA UR4, UR5, UR4, 0x18 ;  /* 0x0000000405047291 */ /* 0x001fcc000f8ec0ff */
[----:B------:R-:W-:Y:S01]  /*6e20*/  IMAD.U32 R5, RZ, RZ, UR4 ;  /* 0x00000004ff057e24 */ /* 0x000fe2000f8e00ff */
[----:B--2---:R-:W-:Y:S01]  /*6e30*/  SHF.R.U32.HI R8, RZ, 0x2, R23 ;  /* 0x00000002ff087819 */ /* 0x004fe20000011617 */
[----:B------:R-:W-:-:S03]  /*6e40*/  VIADD R22, R22, 0x587c5 ;  /* 0x000587c516167836 */ /* 0x000fc60000000000 */
[----:B------:R-:W-:Y:S02]  /*6e50*/  LOP3.LUT R23, R8, R23, RZ, 0x3c, !PT ;  /* 0x0000001708177212 */ /* 0x000fe400078e3cff */
[----:B---3--:R-:W-:Y:S01]  /*6e60*/  SHF.L.U32 R18, R15, 0x4, RZ ;  /* 0x000000040f127819 */ /* 0x008fe200000006ff */
[----:B------:R-:W0:Y:S01]  /*6e70*/  LDS.128 R8, [R5] ;  /* 0x0000000005087984 */ /* 0x000e220000000c00 */
[----:B----4-:R-:W-:Y:S02]  /*6e80*/  IMAD.MOV.U32 R20, RZ, RZ, R17 ;  /* 0x000000ffff147224 */ /* 0x010fe400078e0011 */
[----:B------:R-:W-:-:S05]  /*6e90*/  IMAD.SHL.U32 R19, R23, 0x2, RZ ;  /* 0x0000000217137824 */ /* 0x000fca00078e00ff */
[----:B------:R-:W-:Y:S02]  /*6ea0*/  LOP3.LUT R18, R23, R19, R18, 0x96, !PT ;  /* 0x0000001317127212 */ /* 0x000fe400078e9612 */
[----:B------:R-:W-:Y:S02]  /*6eb0*/  MOV R23, R16 ;  /* 0x0000001000177202 */ /* 0x000fe40000000f00 */
[----:B------:R-:W-:-:S03]  /*6ec0*/  LOP3.LUT R19, R18, R15, RZ, 0x3c, !PT ;  /* 0x0000000f12137212 */ /* 0x000fc600078e3cff */
[----:B------:R1:W-:Y:S01]  /*6ed0*/  STG.E.64 desc[UR8][R12.64], R22 ;  /* 0x000000160c007986 */ /* 0x0003e2000c101b08 */
[----:B------:R-:W-:-:S04]  /*6ee0*/  IADD3 R18, PT, PT, R19, R22, RZ ;  /* 0x0000001613127210 */ /* 0x000fc80007ffe0ff */
[----:B------:R-:W-:Y:S01]  /*6ef0*/  I2FP.F32.U32 R21, R18 ;  /* 0x0000001200157245 */ /* 0x000fe20000201000 */
[----:B------:R-:W-:-:S04]  /*6f00*/  IMAD.MOV.U32 R18, RZ, RZ, R15 ;  /* 0x000000ffff127224 */ /* 0x000fc800078e000f */
[----:B------:R-:W-:Y:S01]  /*6f10*/  FFMA R21, R21, R24, 1.1641532182693481445e-10 ;  /* 0x2f00000015157423 */ /* 0x000fe20000000018 */
[----:B------:R-:W-:Y:S03]  /*6f20*/  STG.E.64 desc[UR8][R12.64+0x10], R18 ;  /* 0x000010120c007986 */ /* 0x000fe6000c101b08 */
[----:B------:R-:W-:Y:S01]  /*6f30*/  FMUL R25, R21, 4 ;  /* 0x4080000015197820 */ /* 0x000fe20000400000 */
[----:B------:R-:W-:-:S05]  /*6f40*/  MOV R21, R14 ;  /* 0x0000000e00157202 */ /* 0x000fca0000000f00 */
[----:B------:R-:W2:Y:S01]  /*6f50*/  F2I.TRUNC.NTZ R25, R25 ;  /* 0x0000001900197305 */ /* 0x000ea2000020f100 */
[----:B------:R3:W-:Y:S01]  /*6f60*/  STG.E.64 desc[UR8][R12.64+0x8], R20 ;  /* 0x000008140c007986 */ /* 0x0007e2000c101b08 */
[----:B0-----:R-:W-:-:S04]  /*6f70*/  IMAD.IADD R27, R8, 0x1, -R4 ;  /* 0x00000001081b7824 */ /* 0x001fc800078e0a04 */
[----:B------:R-:W-:-:S04]  /*6f80*/  IMAD.WIDE R26, R27, 0x4, R6 ;  /* 0x000000041b1a7825 */ /* 0x000fc800078e0206 */
[----:B--2---:R-:W-:-:S05]  /*6f90*/  VIADD R8, R25, 0x1 ;  /* 0x0000000119087836 */ /* 0x004fca0000000000 */
[----:B------:R0:W-:Y:S04]  /*6fa0*/  STG.E desc[UR8][R26.64], R8 ;  /* 0x000000081a007986 */ /* 0x0001e8000c101908 */
[----:B------:R-:W2:Y:S04]  /*6fb0*/  LDG.E.64 R28, desc[UR8][R12.64] ;  /* 0x000000080c1c7981 */ /* 0x000ea8000c1e1b00 */
[----:B------:R-:W4:Y:S04]  /*6fc0*/  LDG.E.64 R14, desc[UR8][R12.64+0x10] ;  /* 0x000010080c0e7981 */ /* 0x000f28000c1e1b00 */
[----:B------:R-:W5:Y:S01]  /*6fd0*/  LDG.E.64 R16, desc[UR8][R12.64+0x8] ;  /* 0x000008080c107981 */ /* 0x000f62000c1e1b00 */
[----:B------:R-:W-:-:S05]  /*6fe0*/  IADD3 R9, PT, PT, -R4, R9, RZ ;  /* 0x0000000904097210 */ /* 0x000fca0007ffe1ff */
[----:B-1----:R-:W-:Y:S01]  /*6ff0*/  IMAD.WIDE R22, R9, 0x4, R6 ;  /* 0x0000000409167825 */ /* 0x002fe200078e0206 */
[----:B--2---:R-:W-:-:S03]  /*7000*/  SHF.R.U32.HI R25, RZ, 0x2, R29 ;  /* 0x00000002ff197819 */ /* 0x004fc6000001161d */
[----:B---3--:R-:W-:Y:S01]  /*7010*/  VIADD R20, R28, 0x587c5 ;  /* 0x000587c51c147836 */ /* 0x008fe20000000000 */
[----:B------:R-:W-:Y:S01]  /*7020*/  LOP3.LUT R25, R25, R29, RZ, 0x3c, !PT ;  /* 0x0000001d19197212 */ /* 0x000fe200078e3cff */
[----:B----4-:R-:W-:Y:S02]  /*7030*/  IMAD.SHL.U32 R29, R15, 0x10, RZ ;  /* 0x000000100f1d7824 */ /* 0x010fe400078e00ff */
[----:B------:R-:W-:Y:S01]  /*7040*/  IMAD.MOV.U32 R9, RZ, RZ, R14 ;  /* 0x000000ffff097224 */ /* 0x000fe200078e000e */
[----:B0-----:R-:W-:-:S04]  /*7050*/  SHF.L.U32 R8, R25, 0x1, RZ ;  /* 0x0000000119087819 */ /* 0x001fc800000006ff */
[----:B------:R-:W-:-:S04]  /*7060*/  LOP3.LUT R18, R25, R8, R29, 0x96, !PT ;  /* 0x0000000819127212 */ /* 0x000fc800078e961d */
[----:B------:R-:W-:Y:S01]  /*7070*/  LOP3.LUT R19, R18, R15, RZ, 0x3c, !PT ;  /* 0x0000000f12137212 */ /* 0x000fe200078e3cff */
[----:B------:R-:W-:-:S04]  /*7080*/  IMAD.MOV.U32 R18, RZ, RZ, R15 ;  /* 0x000000ffff127224 */ /* 0x000fc800078e000f */
[----:B------:R-:W-:Y:S01]  /*7090*/  IMAD.IADD R8, R19, 0x1, R20 ;  /* 0x0000000113087824 */ /* 0x000fe200078e0214 */
[----:B------:R-:W-:Y:S04]  /*70a0*/  STG.E.64 desc[UR8][R12.64+0x10], R18 ;  /* 0x000010120c007986 */ /* 0x000fe8000c101b08 */
[----:B------:R-:W-:Y:S02]  /*70b0*/  I2FP.F32.U32 R21, R8 ;  /* 0x0000000800157245 */ /* 0x000fe40000201000 */
[----:B-----5:R-:W-:-:S03]  /*70c0*/  MOV R8, R17 ;  /* 0x0000001100087202 */ /* 0x020fc60000000f00 */
[----:B------:R-:W-:Y:S02]  /*70d0*/  FFMA R21, R21, R24, 1.1641532182693481445e-10 ;  /* 0x2f00000015157423 */ /* 0x000fe40000000018 */
[----:B------:R0:W-:Y:S02]  /*70e0*/  STG.E.64 desc[UR8][R12.64+0x8], R8 ;  /* 0x000008080c007986 */ /* 0x0001e4000c101b08 */
[----:B------:R-:W-:Y:S01]  /*70f0*/  FMUL R25, R21, 4 ;  /* 0x4080000015197820 */ /* 0x000fe20000400000 */
[----:B------:R-:W-:-:S05]  /*7100*/  IMAD.MOV.U32 R21, RZ, RZ, R16 ;  /* 0x000000ffff157224 */ /* 0x000fca00078e0010 */
[----:B------:R-:W1:Y:S01]  /*7110*/  F2I.TRUNC.NTZ R25, R25 ;  /* 0x0000001900197305 */ /* 0x000e62000020f100 */
[----:B------:R-:W-:Y:S01]  /*7120*/  STG.E.64 desc[UR8][R12.64], R20 ;  /* 0x000000140c007986 */ /* 0x000fe2000c101b08 */
[----:B-1----:R-:W-:-:S05]  /*7130*/  VIADD R27, R25, 0x1 ;  /* 0x00000001191b7836 */ /* 0x002fca0000000000 */
[----:B------:R1:W-:Y:S04]  /*7140*/  STG.E desc[UR8][R22.64], R27 ;  /* 0x0000001b16007986 */ /* 0x0003e8000c101908 */
[----:B------:R-:W2:Y:S04]  /*7150*/  LDG.E.64 R16, desc[UR8][R12.64] ;  /* 0x000000080c107981 */ /* 0x000ea8000c1e1b00 */
[----:B------:R-:W3:Y:S04]  /*7160*/  LDG.E.64 R14, desc[UR8][R12.64+0x10] ;  /* 0x000010080c0e7981 */ /* 0x000ee8000c1e1b00 */
[----:B0-----:R-:W4:Y:S01]  /*7170*/  LDG.E.64 R8, desc[UR8][R12.64+0x8] ;  /* 0x000008080c087981 */ /* 0x001f22000c1e1b00 */
[----:B-1----:R-:W-:-:S04]  /*7180*/  IMAD.IADD R23, R10, 0x1, -R4 ;  /* 0x000000010a177824 */ /* 0x002fc800078e0a04 */
        /* <DEDUP_REMOVED lines=8> */
[----:B------:R-:W-:Y:S02]  /*7210*/  LOP3.LUT R26, R26, R25, R17, 0x96, !PT ;  /* 0x000000191a1a7212 */ /* 0x000fe400078e9611 */
[----:B------:R0:W-:Y:S02]  /*7220*/  STG.E.64 desc[UR8][R12.64], R20 ;  /* 0x000000140c007986 */ /* 0x0001e4000c101b08 */
[----:B------:R-:W-:-:S04]  /*7230*/  LOP3.LUT R17, R26, R15, RZ, 0x3c, !PT ;  /* 0x0000000f1a117212 */ /* 0x000fc800078e3cff */
[----:B------:R-:W-:-:S04]  /*7240*/  IADD3 R16, PT, PT, R17, R20, RZ ;  /* 0x0000001411107210 */ /* 0x000fc80007ffe0ff */
[----:B------:R-:W-:Y:S02]  /*7250*/  I2FP.F32.U32 R19, R16 ;  /* 0x0000001000137245 */ /* 0x000fe40000201000 */
[----:B------:R-:W-:-:S03]  /*7260*/  MOV R16, R15 ;  /* 0x0000000f00107202 */ /* 0x000fc60000000f00 */
[----:B------:R-:W-:Y:S02]  /*7270*/  FFMA R19, R19, R24, 1.1641532182693481445e-10 ;  /* 0x2f00000013137423 */ /* 0x000fe40000000018 */
[----:B------:R1:W-:Y:S02]  /*7280*/  STG.E.64 desc[UR8][R12.64+0x10], R16 ;  /* 0x000010100c007986 */ /* 0x0003e4000c101b08 */
        /* <DEDUP_REMOVED lines=9> */
[----:B------:R-:W-:Y:S01]  /*7320*/  IMAD.IADD R11, R11, 0x1, -R4 ;  /* 0x000000010b0b7824 */ /* 0x000fe200078e0a04 */
[----:B----4-:R-:W-:-:S02]  /*7330*/  SHF.R.U32.HI R10, RZ, 0x2, R27 ;  /* 0x00000002ff0a7819 */ /* 0x010fc4000001161b */
[----:B------:R-:W-:Y:S02]  /*7340*/  IADD3 R26, PT, PT, R26, 0x587c5, RZ ;  /* 0x000587c51a1a7810 */ /* 0x000fe40007ffe0ff */
[----:B------:R-:W-:Y:S01]  /*7350*/  LOP3.LUT R10, R10, R27, RZ, 0x3c, !PT ;  /* 0x0000001b0a0a7212 */ /* 0x000fe200078e3cff */
[----:B-----5:R-:W-:Y:S01]  /*7360*/  IMAD.SHL.U32 R25, R15, 0x10, RZ ;  /* 0x000000100f197824 */ /* 0x020fe200078e00ff */
[----:B0-----:R-:W-:Y:S01]  /*7370*/  MOV R21, R14 ;  /* 0x0000000e00157202 */ /* 0x001fe20000000f00 */
[----:B-1----:R-:W-:Y:S02]  /*7380*/  IMAD.MOV.U32 R16, RZ, RZ, R15 ;  /* 0x000000ffff107224 */ /* 0x002fe400078e000f */
[----:B------:R-:W-:Y:S02]  /*7390*/  IMAD.SHL.U32 R27, R10, 0x2, RZ ;  /* 0x000000020a1b7824 */ /* 0x000fe400078e00ff */
[----:B---3--:R-:W-:-:S03]  /*73a0*/  IMAD.MOV.U32 R20, RZ, RZ, R9 ;  /* 0x000000ffff147224 */ /* 0x008fc600078e0009 */
[----:B------:R-:W-:Y:S02]  /*73b0*/  LOP3.LUT R10, R10, R27, R25, 0x96, !PT ;  /* 0x0000001b0a0a7212 */ /* 0x000fe400078e9619 */
[----:B------:R-:W-:Y:S01]  /*73c0*/  MOV R27, R8 ;  /* 0x00000008001b7202 */ /* 0x000fe20000000f00 */
[----:B------:R0:W-:Y:S01]  /*73d0*/  STG.E.64 desc[UR8][R12.64+0x8], R20 ;  /* 0x000008140c007986 */ /* 0x0001e2000c101b08 */
[----:B------:R-:W-:-:S03]  /*73e0*/  LOP3.LUT R17, R10, R15, RZ, 0x3c, !PT ;  /* 0x0000000f0a117212 */ /* 0x000fc600078e3cff */
[----:B------:R-:W-:Y:S02]  /*73f0*/  STG.E.64 desc[UR8][R12.64], R26 ;  /* 0x0000001a0c007986 */ /* 0x000fe4000c101b08 */
[----:B------:R-:W-:Y:S02]  /*7400*/  IMAD.IADD R10, R17, 0x1, R26 ;  /* 0x00000001110a7824 */ /* 0x000fe400078e021a */
[----:B------:R1:W-:Y:S03]  /*7410*/  STG.E.64 desc[UR8][R12.64+0x10], R16 ;  /* 0x000010100c007986 */ /* 0x0003e6000c101b08 */
[----:B------:R-:W-:Y:S01]  /*7420*/  I2FP.F32.U32 R19, R10 ;  /* 0x0000000a00137245 */ /* 0x000fe20000201000 */
[----:B------:R-:W3:Y:S04]  /*7430*/  LDS.64 R8, [R5+0x10] ;  /* 0x0000100005087984 */ /* 0x000ee80000000a00 */
[----:B------:R-:W-:-:S04]  /*7440*/  FFMA R19, R19, R24, 1.1641532182693481445e-10 ;  /* 0x2f00000013137423 */ /* 0x000fc80000000018 */
[----:B------:R-:W-:Y:S01]  /*7450*/  FMUL R10, R19, 4 ;  /* 0x40800000130a7820 */ /* 0x000fe20000400000 */
[----:B------:R-:W-:-:S05]  /*7460*/  IMAD.WIDE R18, R11, 0x4, R6 ;  /* 0x000000040b127825 */ /* 0x000fca00078e0206 */
[----:B------:R-:W4:Y:S02]  /*7470*/  F2I.TRUNC.NTZ R10, R10 ;  /* 0x0000000a000a7305 */ /* 0x000f24000020f100 */
[----:B----4-:R-:W-:-:S05]  /*7480*/  VIADD R25, R10, 0x1 ;  /* 0x000000010a197836 */ /* 0x010fca0000000000 */
[----:B------:R4:W-:Y:S04]  /*7490*/  STG.E desc[UR8][R18.64], R25 ;  /* 0x0000001912007986 */ /* 0x0009e8000c101908 */
[----:B--2---:R-:W2:Y:S04]  /*74a0*/  LDG.E.64 R22, desc[UR8][R12.64] ;  /* 0x000000080c167981 */ /* 0x004ea8000c1e1b00 */
[----:B------:R-:W5:Y:S04]  /*74b0*/  LDG.E.64 R14, desc[UR8][R12.64+0x10] ;  /* 0x000010080c0e7981 */ /* 0x000f68000c1e1b00 */
[----:B------:R-:W3:Y:S01]  /*74c0*/  LDG.E.64 R10, desc[UR8][R12.64+0x8] ;  /* 0x000008080c0a7981 */ /* 0x000ee2000c1e1b00 */
[----:B--2---:R-:W-:Y:S01]  /*74d0*/  SHF.R.U32.HI R28, RZ, 0x2, R23 ;  /* 0x00000002ff1c7819 */ /* 0x004fe20000011617 */
[----:B0-----:R-:W-:-:S03]  /*74e0*/  VIADD R20, R22, 0x587c5 ;  /* 0x000587c516147836 */ /* 0x001fc60000000000 */
[----:B------:R-:W-:Y:S01]  /*74f0*/  LOP3.LUT R28, R28, R23, RZ, 0x3c, !PT ;  /* 0x000000171c1c7212 */ /* 0x000fe200078e3cff */
[----:B-----5:R-:W-:-:S03]  /*7500*/  IMAD.SHL.U32 R23, R15, 0x10, RZ ;  /* 0x000000100f177824 */ /* 0x020fc600078e00ff */
[C---:B-1----:R-:W-:Y:S01]  /*7510*/  SHF.L.U32 R16, R28.reuse, 0x1, RZ ;  /* 0x000000011c107819 */ /* 0x042fe200000006ff */
[----:B---3--:R-:W-:Y:S01]  /*7520*/  IMAD.MOV.U32 R21, RZ, RZ, R10 ;  /* 0x000000ffff157224 */ /* 0x008fe200078e000a */
[----:B----4-:R-:W-:Y:S02]  /*7530*/  MOV R18, R11 ;  /* 0x0000000b00127202 */ /* 0x010fe40000000f00 */
[----:B------:R-:W-:Y:S02]  /*7540*/  LOP3.LUT R16, R28, R16, R23, 0x96, !PT ;  /* 0x000000101c107212 */ /* 0x000fe400078e9617 */
[----:B------:R-:W-:Y:S01]  /*7550*/  IADD3 R23, PT, PT, -R4, R8, RZ ;  /* 0x0000000804177210 */ /* 0x000fe20007ffe1ff */
[----:B------:R-:W-:Y:S01]  /*7560*/  STG.E.64 desc[UR8][R12.64], R20 ;  /* 0x000000140c007986 */ /* 0x000fe2000c101b08 */
[----:B------:R-:W-:-:S03]  /*7570*/  LOP3.LUT R17, R16, R15, RZ, 0x3c, !PT ;  /* 0x0000000f10117212 */ /* 0x000fc600078e3cff */
[----:B------:R-:W-:-:S04]  /*7580*/  IMAD.WIDE R22, R23, 0x4, R6 ;  /* 0x0000000417167825 */ /* 0x000fc800078e0206 */
        /* <DEDUP_REMOVED lines=11> */
[----:B------:R-:W4:Y:S04]  /*7640*/  LDG.E.64 R26, desc[UR8][R12.64] ;  /* 0x000000080c1a7981 */ /* 0x000f28000c1e1b00 */
[----:B------:R-:W5:Y:S04]  /*7650*/  LDG.E.64 R14, desc[UR8][R12.64+0x10] ;  /* 0x000010080c0e7981 */ /* 0x000f68000c1e1b00 */
[----:B------:R-:W2:Y:S01]  /*7660*/  LDG.E.64 R10, desc[UR8][R12.64+0x8] ;  /* 0x000008080c0a7981 */ /* 0x000ea2000c1e1b00 */
[----:B------:R-:W-:Y:S01]  /*7670*/  IMAD.IADD R9, R9, 0x1, -R4 ;  /* 0x0000000109097824 */ /* 0x000fe200078e0a04 */
[----:B----4-:R-:W-:Y:S01]  /*7680*/  SHF.R.U32.HI R8, RZ, 0x2, R27 ;  /* 0x00000002ff087819 */ /* 0x010fe2000001161b */
[----:B------:R-:W-:-:S03]  /*7690*/  VIADD R26, R26, 0x587c5 ;  /* 0x000587c51a1a7836 */ /* 0x000fc60000000000 */
[----:B------:R-:W-:Y:S02]  /*76a0*/  LOP3.LUT R8, R8, R27, RZ, 0x3c, !PT ;  /* 0x0000001b08087212 */ /* 0x000fe400078e3cff */
[----:B-----5:R-:W-:Y:S02]  /*76b0*/  SHF.L.U32 R25, R15, 0x4, RZ ;  /* 0x000000040f197819 */ /* 0x020fe400000006ff */
[----:B0-----:R-:W-:Y:S01]  /*76c0*/  MOV R16, R15 ;  /* 0x0000000f00107202 */ /* 0x001fe20000000f00 */
[----:B------:R-:W-:Y:S02]  /*76d0*/  IMAD.SHL.U32 R27, R8, 0x2, RZ ;  /* 0x00000002081b7824 */ /* 0x000fe400078e00ff */
[----:B--2---:R-:W-:-:S03]  /*76e0*/  IMAD.MOV.U32 R18, RZ, RZ, R11 ;  /* 0x000000ffff127224 */ /* 0x004fc600078e000b */
[----:B------:R-:W-:Y:S01]  /*76f0*/  LOP3.LUT R8, R8, R27, R25, 0x96, !PT ;  /* 0x0000001b08087212 */ /* 0x000fe200078e9619 */
[----:B------:R-:W-:-:S03]  /*7700*/  IMAD.MOV.U32 R27, RZ, RZ, R10 ;  /* 0x000000ffff1b7224 */ /* 0x000fc600078e000a */
[----:B------:R-:W-:Y:S02]  /*7710*/  LOP3.LUT R17, R8, R15, RZ, 0x3c, !PT ;  /* 0x0000000f08117212 */ /* 0x000fe400078e3cff */
[----:B------:R3:W-:Y:S02]  /*7720*/  STG.E.64 desc[UR8][R12.64], R26 ;  /* 0x0000001a0c007986 */ /* 0x0007e4000c101b08 */
[----:B------:R-:W-:Y:S02]  /*7730*/  IADD3 R8, PT, PT, R17, R26, RZ ;  /* 0x0000001a11087210 */ /* 0x000fe40007ffe0ff */
[----:B------:R3:W-:Y:S02]  /*7740*/  STG.E.64 desc[UR8][R12.64+0x10], R16 ;  /* 0x000010100c007986 */ /* 0x0007e4000c101b08 */
[----:B------:R-:W-:Y:S01]  /*7750*/  I2FP.F32.U32 R19, R8 ;  /* 0x0000000800137245 */ /* 0x000fe20000201000 */
[----:B------:R-:W-:-:S04]  /*7760*/  IMAD.WIDE R8, R9, 0x4, R6 ;  /* 0x0000000409087825 */ /* 0x000fc800078e0206 */
[----:B------:R-:W-:-:S04]  /*7770*/  FFMA R19, R19, R24, 1.1641532182693481445e-10 ;  /* 0x2f00000013137423 */ /* 0x000fc80000000018 */
[----:B------:R-:W-:Y:S01]  /*7780*/  FMUL R20, R19, 4 ;  /* 0x4080000013147820 */ /* 0x000fe20000400000 */
[----:B------:R-:W-:-:S05]  /*7790*/  IMAD.MOV.U32 R19, RZ, RZ, R14 ;  /* 0x000000ffff137224 */ /* 0x000fca00078e000e */
[----:B------:R-:W0:Y:S01]  /*77a0*/  F2I.TRUNC.NTZ R20, R20 ;  /* 0x0000001400147305 */ /* 0x000e22000020f100 */
[----:B------:R3:W-:Y:S01]  /*77b0*/  STG.E.64 desc[UR8][R12.64+0x8], R18 ;  /* 0x000008120c007986 */ /* 0x0007e2000c101b08 */
[----:B0-----:R-:W-:-:S05]  /*77c0*/  IADD3 R11, PT, PT, R20, 0x1, RZ ;  /* 0x00000001140b7810 */ /* 0x001fca0007ffe0ff */
[----:B------:R3:W-:Y:S01]  /*77d0*/  STG.E desc[UR8][R8.64], R11 ;  /* 0x0000000b08007986 */ /* 0x0007e2000c101908 */
[----:B------:R-:W-:Y:S05]  /*77e0*/  BRA `(.L_x_107) ;  /* 0x0000000800907947 */ /* 0x000fea0003800000 */
.L_x_108:
[----:B-1----:R-:W0:Y:S02]  /*77f0*/  LDC.64 R12, c[0x0][0x3b0] ;  /* 0x0000ec00ff0c7b82 */ /* 0x002e240000000a00 */
[----:B0-----:R-:W2:Y:S04]  /*7800*/  LDG.E.64 R22, desc[UR8][R12.64] ;  /* 0x000000080c167981 */ /* 0x001ea8000c1e1b00 */
[----:B------:R-:W3:Y:S04]  /*7810*/  LDG.E.64 R14, desc[UR8][R12.64+0x10] ;  /* 0x000010080c0e7981 */ /* 0x000ee8000c1e1b00 */
[----:B------:R-:W4:Y:S01]  /*7820*/  LDG.E.64 R16, desc[UR8][R12.64+0x8] ;  /* 0x000008080c107981 */ /* 0x000f22000c1e1b00 */
[----:B------:R-:W0:Y:S01]  /*7830*/  S2UR UR5, SR_CgaCtaId ;  /* 0x00000000000579c3 */ /* 0x000e220000008800 */
[----:B------:R-:W-:Y:S01]  /*7840*/  UMOV UR4, 0x400 ;  /* 0x0000040000047882 */ /* 0x000fe20000000000 */
[----:B------:R-:W-:Y:S01]  /*7850*/  HFMA2 R24, -RZ, RZ, 0.1171875, 0 ;  /* 0x2f800000ff187431 */ /* 0x000fe200000001ff */
[----:B0-----:R-:W-:-:S06]  /*7860*/  ULEA UR4, UR5, UR4, 0x18 ;  /* 0x0000000405047291 */ /* 0x001fcc000f8ec0ff */
[----:B------:R-:W-:Y:S01]  /*7870*/  IMAD.U32 R5, RZ, RZ, UR4 ;  /* 0x00000004ff057e24 */ /* 0x000fe2000f8e00ff */
[----:B--2---:R-:W-:Y:S01]  /*7880*/  SHF.R.U32.HI R8, RZ, 0x2, R23 ;  /* 0x00000002ff087819 */ /* 0x004fe20000011617 */
[----:B------:R-:W-:-:S03]  /*7890*/  VIADD R22, R22, 0x587c5 ;  /* 0x000587c516167836 */ /* 0x000fc60000000000 */
[----:B------:R-:W-:Y:S01]  /*78a0*/  LOP3.LUT R23, R8, R23, RZ, 0x3c, !PT ;  /* 0x0000001708177212 */ /* 0x000fe200078e3cff */
[----:B---3--:R-:W-:Y:S01]  /*78b0*/  IMAD.SHL.U32 R18, R15, 0x10, RZ ;  /* 0x000000100f127824 */ /* 0x008fe200078e00ff */
[----:B------:R-:W0:Y:S02]  /*78c0*/  LDS.128 R8, [R5] ;  /* 0x0000000005087984 */ /* 0x000e240000000c00 */
[----:B------:R-:W-:Y:S01]  /*78d0*/  SHF.L.U32 R19, R23, 0x1, RZ ;  /* 0x0000000117137819 */ /* 0x000fe200000006ff */
[----:B----4-:R-:W-:-:S03]  /*78e0*/  IMAD.MOV.U32 R20, RZ, RZ, R17 ;  /* 0x000000ffff147224 */ /* 0x010fc600078e0011 */
[----:B------:R-:W-:Y:S01]  /*78f0*/  LOP3.LUT R18, R23, R19, R18, 0x96, !PT ;  /* 0x0000001317127212 */ /* 0x000fe200078e9612 */
[----:B------:R-:W-:-:S03]  /*7900*/  IMAD.MOV.U32 R23, RZ, RZ, R16 ;  /* 0x000000ffff177224 */ /* 0x000fc600078e0010 */
[----:B------:R-:W-:Y:S02]  /*7910*/  LOP3.LUT R19, R18, R15, RZ, 0x3c, !PT ;  /* 0x0000000f12137212 */ /* 0x000fe400078e3cff */
[----:B------:R1:W-:Y:S03]  /*7920*/  STG.E.64 desc[UR8][R12.64], R22 ;  /* 0x000000160c007986 */ /* 0x0003e6000c101b08 */
[----:B------:R-:W-:-:S05]  /*7930*/  IMAD.IADD R18, R19, 0x1, R22 ;  /* 0x0000000113127824 */ /* 0x000fca00078e0216 */
[----:B------:R-:W-:Y:S02]  /*7940*/  I2FP.F32.U32 R21, R18 ;  /* 0x0000001200157245 */ /* 0x000fe40000201000 */
[----:B------:R-:W-:-:S03]  /*7950*/  MOV R18, R15 ;  /* 0x0000000f00127202 */ /* 0x000fc60000000f00 */
[----:B------:R-:W-:Y:S02]  /*7960*/  FFMA R21, R21, R24, 1.1641532182693481445e-10 ;  /* 0x2f00000015157423 */ /* 0x000fe40000000018 */
[----:B------:R-:W-:Y:S02]  /*7970*/  STG.E.64 desc[UR8][R12.64+0x10], R18 ;  /* 0x000010120c007986 */ /* 0x000fe4000c101b08 */
[----:B------:R-:W-:Y:S01]  /*7980*/  FMUL R25, R21, 6 ;  /* 0x40c0000015197820 */ /* 0x000fe20000400000 */
[----:B------:R-:W-:-:S05]  /*7990*/  IMAD.MOV.U32 R21, RZ, RZ, R14 ;  /* 0x000000ffff157224 */ /* 0x000fca00078e000e */
[----:B------:R-:W2:Y:S01]  /*79a0*/  F2I.TRUNC.NTZ R25, R25 ;  /* 0x0000001900197305 */ /* 0x000ea2000020f100 */
[----:B------:R3:W-:Y:S01]  /*79b0*/  STG.E.64 desc[UR8][R12.64+0x8], R20 ;  /* 0x000008140c007986 */ /* 0x0007e2000c101b08 */
[----:B0-----:R-:W-:-:S04]  /*79c0*/  IMAD.IADD R27, R8, 0x1, -R4 ;  /* 0x00000001081b7824 */ /* 0x001fc800078e0a04 */
[----:B------:R-:W-:Y:S01]  /*79d0*/  IMAD.WIDE R26, R27, 0x4, R6 ;  /* 0x000000041b1a7825 */ /* 0x000fe200078e0206 */
[----:B--2---:R-:W-:-:S05]  /*79e0*/  IADD3 R8, PT, PT, R25, 0x1, RZ ;  /* 0x0000000119087810 */ /* 0x004fca0007ffe0ff */
[----:B------:R0:W-:Y:S04]  /*79f0*/  STG.E desc[UR8][R26.64], R8 ;  /* 0x000000081a007986 */ /* 0x0001e8000c101908 */
[----:B------:R-:W2:Y:S04]  /*7a00*/  LDG.E.64 R28, desc[UR8][R12.64] ;  /* 0x000000080c1c7981 */ /* 0x000ea8000c1e1b00 */
[----:B------:R-:W4:Y:S04]  /*7a10*/  LDG.E.64 R14, desc[UR8][R12.64+0x10] ;  /* 0x000010080c0e7981 */ /* 0x000f28000c1e1b00 */
[----:B------:R-:W5:Y:S01]  /*7a20*/  LDG.E.64 R16, desc[UR8][R12.64+0x8] ;  /* 0x000008080c107981 */ /* 0x000f62000c1e1b00 */
[----:B------:R-:W-:-:S04]  /*7a30*/  IMAD.IADD R9, R9, 0x1, -R4 ;  /* 0x0000000109097824 */ /* 0x000fc800078e0a04 */
[----:B-1----:R-:W-:Y:S01]  /*7a40*/  IMAD.WIDE R22, R9, 0x4, R6 ;  /* 0x0000000409167825 */ /* 0x002fe200078e0206 */
[----:B--2---:R-:W-:Y:S02]  /*7a50*/  SHF.R.U32.HI R25, RZ, 0x2, R29 ;  /* 0x00000002ff197819 */ /* 0x004fe4000001161d */
[----:B---3--:R-:W-:Y:S02]  /*7a60*/  IADD3 R20, PT, PT, R28, 0x587c5, RZ ;  /* 0x000587c51c147810 */ /* 0x008fe40007ffe0ff */
[----:B------:R-:W-:Y:S01]  /*7a70*/  LOP3.LUT R25, R25, R29, RZ, 0x3c, !PT ;  /* 0x0000001d19197212 */ /* 0x000fe200078e3cff */
[----:B----4-:R-:W-:Y:S01]  /*7a80*/  IMAD.SHL.U32 R29, R15, 0x10, RZ ;  /* 0x000000100f1d7824 */ /* 0x010fe200078e00ff */
[----:B------:R-:W-:-:S03]  /*7a90*/  MOV R9, R14 ;  /* 0x0000000e00097202 */ /* 0x000fc60000000f00 */
[----:B0-----:R-:W-:-:S05]  /*7aa0*/  IMAD.SHL.U32 R8, R25, 0x2, RZ ;  /* 0x0000000219087824 */ /* 0x001fca00078e00ff */
[----:B------:R-:W-:-:S04]  /*7ab0*/  LOP3.LUT R18, R25, R8, R29, 0x96, !PT ;  /* 0x0000000819127212 */ /* 0x000fc800078e961d */
[----:B------:R-:W-:Y:S01]  /*7ac0*/  LOP3.LUT R19, R18, R15, RZ, 0x3c, !PT ;  /* 0x0000000f12137212 */ /* 0x000fe200078e3cff */
[----:B------:R-:W-:-:S04]  /*7ad0*/  IMAD.MOV.U32 R18, RZ, RZ, R15 ;  /* 0x000000ffff127224 */ /* 0x000fc800078e000f */
[----:B------:R-:W-:Y:S01]  /*7ae0*/  IMAD.IADD R8, R19, 0x1, R20 ;  /* 0x0000000113087824 */ /* 0x000fe200078e0214 */
[----:B------:R-:W-:Y:S04]  /*7af0*/  STG.E.64 desc[UR8][R12.64+0x10], R18 ;  /* 0x000010120c007986 */ /* 0x000fe8000c101b08 */
[----:B------:R-:W-:Y:S01]  /*7b00*/  I2FP.F32.U32 R21, R8 ;  /* 0x0000000800157245 */ /* 0x000fe20000201000 */
[----:B-----5:R-:W-:-:S04]  /*7b10*/  IMAD.MOV.U32 R8, RZ, RZ, R17 ;  /* 0x000000ffff087224 */ /* 0x020fc800078e0011 */
[----:B------:R-:W-:Y:S01]  /*7b20*/  FFMA R21, R21, R24, 1.1641532182693481445e-10 ;  /* 0x2f00000015157423 */ /* 0x000fe20000000018 */
[----:B------:R0:W-:Y:S03]  /*7b30*/  STG.E.64 desc[UR8][R12.64+0x8], R8 ;  /* 0x000008080c007986 */ /* 0x0001e6000c101b08 */
        /* <DEDUP_REMOVED lines=8> */
[----:B0-----:R-:W4:Y:S01]  /*7bc0*/  LDG.E.64 R8, desc[UR8][R12.64+0x8] ;  /* 0x000008080c087981 */ /* 0x001f22000c1e1b00 */
[----:B-1----:R-:W-:-:S05]  /*7bd0*/  IADD3 R23, PT, PT, -R4, R10, RZ ;  /* 0x0000000a04177210 */ /* 0x002fca0007ffe1ff */
[----:B------:R-:W-:Y:S01]  /*7be0*/  IMAD.WIDE R22, R23, 0x4, R6 ;  /* 0x0000000417167825 */ /* 0x000fe200078e0206 */
[----:B--2---:R-:W-:-:S03]  /*7bf0*/  SHF.R.U32.HI R26, RZ, 0x2, R17 ;  /* 0x00000002ff1a7819 */ /* 0x004fc60000011611 */
[----:B------:R-:W-:Y:S01]  /*7c00*/  VIADD R20, R16, 0x587c5 ;  /* 0x000587c510147836 */ /* 0x000fe20000000000 */
[----:B------:R-:W-:Y:S01]  /*7c10*/  LOP3.LUT R26, R26, R17, RZ, 0x3c, !PT ;  /* 0x000000111a1a7212 */ /* 0x000fe200078e3cff */
[----:B---3--:R-:W-:-:S03]  /*7c20*/  IMAD.SHL.U32 R17, R15, 0x10, RZ ;  /* 0x000000100f117824 */ /* 0x008fc600078e00ff */
[C---:B------:R-:W-:Y:S01]  /*7c30*/  SHF.L.U32 R25, R26.reuse, 0x1, RZ ;  /* 0x000000011a197819 */ /* 0x040fe200000006ff */
[----:B----4-:R-:W-:Y:S01]  /*7c40*/  IMAD.MOV.U32 R21, RZ, RZ, R8 ;  /* 0x000000ffff157224 */ /* 0x010fe200078e0008 */
[----:B------:R-:W-:Y:S02]  /*7c50*/  MOV R18, R9 ;  /* 0x0000000900127202 */ /* 0x000fe40000000f00 */
[----:B------:R-:W-:Y:S02]  /*7c60*/  LOP3.LUT R26, R26, R25, R17, 0x96, !PT ;  /* 0x000000191a1a7212 */ /* 0x000fe400078e9611 */
[----:B------:R0:W-:Y:S02]  /*7c70*/  STG.E.64 desc[UR8][R12.64], R20 ;  /* 0x000000140c007986 */ /* 0x0001e4000c101b08 */
[----:B------:R-:W-:-:S05]  /*7c80*/  LOP3.LUT R17, R26, R15, RZ, 0x3c, !PT ;  /* 0x0000000f1a117212 */ /* 0x000fca00078e3cff */
[----:B------:R-:W-:-:S05]  /*7c90*/  IMAD.IADD R16, R17, 0x1, R20 ;  /* 0x0000000111107824 */ /* 0x000fca00078e0214 */
[----:B------:R-:W-:Y:S01]  /*7ca0*/  I2FP.F32.U32 R19, R16 ;  /* 0x0000001000137245 */ /* 0x000fe20000201000 */
[----:B------:R-:W-:-:S04]  /*7cb0*/  IMAD.MOV.U32 R16, RZ, RZ, R15 ;  /* 0x000000ffff107224 */ /* 0x000fc800078e000f */
[----:B------:R-:W-:Y:S01]  /*7cc0*/  FFMA R19, R19, R24, 1.1641532182693481445e-10 ;  /* 0x2f00000013137423 */ /* 0x000fe20000000018 */
[----:B------:R1:W-:Y:S03]  /*7cd0*/  STG.E.64 desc[UR8][R12.64+0x10], R16 ;  /* 0x000010100c007986 */ /* 0x0003e6000c101b08 */
[----:B------:R-:W-:Y:S01]  /*7ce0*/  FMUL R25, R19, 6 ;  /* 0x40c0000013197820 */ /* 0x000fe20000400000 */
[----:B------:R-:W-:-:S05]  /*7cf0*/  IMAD.MOV.U32 R19, RZ, RZ, R14 ;  /* 0x000000ffff137224 */ /* 0x000fca00078e000e */
[----:B------:R-:W2:Y:S01]  /*7d00*/  F2I.TRUNC.NTZ R25, R25 ;  /* 0x0000001900197305 */ /* 0x000ea2000020f100 */
[----:B------:R3:W-:Y:S01]  /*7d10*/  STG.E.64 desc[UR8][R12.64+0x8], R18 ;  /* 0x000008120c007986 */ /* 0x0007e2000c101b08 */
[----:B--2---:R-:W-:-:S05]  /*7d20*/  VIADD R29, R25, 0x1 ;  /* 0x00000001191d7836 */ /* 0x004fca0000000000 */
[----:B------:R2:W-:Y:S04]  /*7d30*/  STG.E desc[UR8][R22.64], R29 ;  /* 0x0000001d16007986 */ /* 0x0005e8000c101908 */
[----:B------:R-:W4:Y:S04]  /*7d40*/  LDG.E.64 R26, desc[UR8][R12.64] ;  /* 0x000000080c1a7981 */ /* 0x000f28000c1e1b00 */
[----:B------:R-:W0:Y:S04]  /*7d50*/  LDG.E.64 R14, desc[UR8][R12.64+0x10] ;  /* 0x000010080c0e7981 */ /* 0x000e28000c1e1b00 */
[----:B------:R-:W5:Y:S01]  /*7d60*/  LDG.E.64 R8, desc[UR8][R12.64+0x8] ;  /* 0x000008080c087981 */ /* 0x000f62000c1e1b00 */
[----:B------:R-:W-:Y:S01]  /*7d70*/  IMAD.IADD R11, R11, 0x1, -R4 ;  /* 0x000000010b0b7824 */ /* 0x000fe200078e0a04 */
[----:B----4-:R-:W-:Y:S01]  /*7d80*/  SHF.R.U32.HI R10, RZ, 0x2, R27 ;  /* 0x00000002ff0a7819 */ /* 0x010fe2000001161b */
[----:B------:R-:W-:-:S03]  /*7d90*/  VIADD R26, R26, 0x587c5 ;  /* 0x000587c51a1a7836 */ /* 0x000fc60000000000 */
[----:B------:R-:W-:Y:S01]  /*7da0*/  LOP3.LUT R10, R10, R27, RZ, 0x3c, !PT ;  /* 0x0000001b0a0a7212 */ /* 0x000fe200078e3cff */
[----:B0-----:R-:W-:Y:S01]  /*7db0*/  IMAD.MOV.U32 R21, RZ, RZ, R14 ;  /* 0x000000ffff157224 */ /* 0x001fe200078e000e */
[----:B------:R-:W-:Y:S02]  /*7dc0*/  SHF.L.U32 R25, R15, 0x4, RZ ;  /* 0x000000040f197819 */ /* 0x000fe400000006ff */
[----:B-1----:R-:W-:Y:S01]  /*7dd0*/  MOV R16, R15 ;  /* 0x0000000f00107202 */ /* 0x002fe20000000f00 */
[----:B------:R-:W-:Y:S02]  /*7de0*/  IMAD.SHL.U32 R27, R10, 0x2, RZ ;  /* 0x000000020a1b7824 */ /* 0x000fe400078e00ff */
[----:B-----5:R-:W-:-:S03]  /*7df0*/  IMAD.MOV.U32 R20, RZ, RZ, R9 ;  /* 0x000000ffff147224 */ /* 0x020fc600078e0009 */
[----:B------:R-:W-:Y:S01]  /*7e00*/  LOP3.LUT R10, R10, R27, R25, 0x96, !PT ;  /* 0x0000001b0a0a7212 */ /* 0x000fe200078e9619 */
[----:B------:R-:W-:Y:S01]  /*7e10*/  IMAD.MOV.U32 R27, RZ, RZ, R8 ;  /* 0x000000ffff1b7224 */ /* 0x000fe200078e0008 */
[----:B------:R0:W-:Y:S02]  /*7e20*/  STG.E.64 desc[UR8][R12.64+0x8], R20 ;  /* 0x000008140c007986 */ /* 0x0001e4000c101b08 */
[----:B------:R-:W-:Y:S02]  /*7e30*/  LOP3.LUT R17, R10, R15, RZ, 0x3c, !PT ;  /* 0x0000000f0a117212 */ /* 0x000fe400078e3cff */
[----:B------:R-:W-:Y:S02]  /*7e40*/  STG.E.64 desc[UR8][R12.64], R26 ;  /* 0x0000001a0c007986 */ /* 0x000fe4000c101b08 */
[----:B------:R-:W-:Y:S02]  /*7e50*/  IADD3 R10, PT, PT, R17, R26, RZ ;  /* 0x0000001a110a7210 */ /* 0x000fe40007ffe0ff */
[----:B------:R-:W-:Y:S02]  /*7e60*/  STG.E.64 desc[UR8][R12.64+0x10], R16 ;  /* 0x000010100c007986 */ /* 0x000fe4000c101b08 */
[----:B---3--:R-:W-:-:S02]  /*7e70*/  I2FP.F32.U32 R19, R10 ;  /* 0x0000000a00137245 */ /* 0x008fc40000201000 */
[----:B------:R-:W1:Y:S03]  /*7e80*/  LDS.64 R8, [R5+0x10] ;  /* 0x0000100005087984 */ /* 0x000e660000000a00 */
[----:B------:R-:W-:-:S04]  /*7e90*/  FFMA R19, R19, R24, 1.1641532182693481445e-10 ;  /* 0x2f00000013137423 */ /* 0x000fc80000000018 */
[----:B------:R-:W-:Y:S01]  /*7ea0*/  FMUL R10, R19, 6 ;  /* 0x40c00000130a7820 */ /* 0x000fe20000400000 */
[----:B------:R-:W-:-:S05]  /*7eb0*/  IMAD.WIDE R18, R11, 0x4, R6 ;  /* 0x000000040b127825 */ /* 0x000fca00078e0206 */
[----:B------:R-:W3:Y:S02]  /*7ec0*/  F2I.TRUNC.NTZ R10, R10 ;  /* 0x0000000a000a7305 */ /* 0x000ee4000020f100 */
[----:B---3--:R-:W-:-:S05]  /*7ed0*/  IADD3 R25, PT, PT, R10, 0x1, RZ ;  /* 0x000000010a197810 */ /* 0x008fca0007ffe0ff */
[----:B------:R3:W-:Y:S04]  /*7ee0*/  STG.E desc[UR8][R18.64], R25 ;  /* 0x0000001912007986 */ /* 0x0007e8000c101908 */
[----:B--2---:R-:W2:Y:S04]  /*7ef0*/  LDG.E.64 R22, desc[UR8][R12.64] ;  /* 0x000000080c167981 */ /* 0x004ea8000c1e1b00 */
[----:B------:R-:W4:Y:S04]  /*7f00*/  LDG.E.64 R14, desc[UR8][R12.64+0x10] ;  /* 0x000010080c0e7981 */ /* 0x000f28000c1e1b00 */
[----:B------:R-:W3:Y:S01]  /*7f10*/  LDG.E.64 R10, desc[UR8][R12.64+0x8] ;  /* 0x000008080c0a7981 */ /* 0x000ee2000c1e1b00 */
[----:B--2---:R-:W-:-:S02]  /*7f20*/  SHF.R.U32.HI R28, RZ, 0x2, R23 ;  /* 0x00000002ff1c7819 */ /* 0x004fc40000011617 */
[----:B0-----:R-:W-:Y:S02]  /*7f30*/  IADD3 R20, PT, PT, R22, 0x587c5, RZ ;  /* 0x000587c516147810 */ /* 0x001fe40007ffe0ff */
[----:B------:R-:W-:Y:S01]  /*7f40*/  LOP3.LUT R28, R28, R23, RZ, 0x3c, !PT ;  /* 0x000000171c1c7212 */ /* 0x000fe200078e3cff */
[----:B----4-:R-:W-:Y:S02]  /*7f50*/  IMAD.SHL.U32 R23, R15, 0x10, RZ ;  /* 0x000000100f177824 */ /* 0x010fe400078e00ff */
[----:B---3--:R-:W-:Y:S01]  /*7f60*/  IMAD.MOV.U32 R18, RZ, RZ, R11 ;  /* 0x000000ffff127224 */ /* 0x008fe200078e000b */
[----:B------:R-:W-:Y:S01]  /*7f70*/  MOV R21, R10 ;  /* 0x0000000a00157202 */ /* 0x000fe20000000f00 */
[----:B------:R-:W-:-:S04]  /*7f80*/  IMAD.SHL.U32 R16, R28, 0x2, RZ ;  /* 0x000000021c107824 */ /* 0x000fc800078e00ff */
[----:B------:R-:W-:Y:S01]  /*7f90*/  STG.E.64 desc[UR8][R12.64], R20 ;  /* 0x000000140c007986 */ /* 0x000fe2000c101b08 */
[----:B------:R-:W-:Y:S01]  /*7fa0*/  LOP3.LUT R16, R28, R16, R23, 0x96, !PT ;  /* 0x000000101c107212 */ /* 0x000fe200078e9617 */
[----:B-1----:R-:W-:-:S03]  /*7fb0*/  IMAD.IADD R23, R8, 0x1, -R4 ;  /* 0x0000000108177824 */ /* 0x002fc600078e0a04 */
[----:B------:R-:W-:Y:S01]  /*7fc0*/  LOP3.LUT R17, R16, R15, RZ, 0x3c, !PT ;  /* 0x0000000f10117212 */ /* 0x000fe200078e3cff */
[----:B------:R-:W-:-:S04]  /*7fd0*/  IMAD.WIDE R22, R23, 0x4, R6 ;  /* 0x0000000417167825 */ /* 0x000fc800078e0206 */
[----:B------:R-:W-:-:S05]  /*7fe0*/  IMAD.IADD R16, R17, 0x1, R20 ;  /* 0x0000000111107824 */ /* 0x000fca00078e0214 */
[----:B------:R-:W-:Y:S01]  /*7ff0*/  I2FP.F32.U32 R19, R16 ;  /* 0x0000001000137245 */ /* 0x000fe20000201000 */
[----:B------:R-:W-:-:S04]  /*8000*/  IMAD.MOV.U32 R16, RZ, RZ, R15 ;  /* 0x000000ffff107224 */ /* 0x000fc800078e000f */
[----:B------:R-:W-:Y:S01]  /*8010*/  FFMA R19, R19, R24, 1.1641532182693481445e-10 ;  /* 0x2f00000013137423 */ /* 0x000fe20000000018 */
[----:B------:R0:W-:Y:S03]  /*8020*/  STG.E.64 desc[UR8][R12.64+0x10], R16 ;  /* 0x000010100c007986 */ /* 0x0001e6000c101b08 */
[----:B------:R-:W-:Y:S01]  /*8030*/  FMUL R25, R19, 6 ;  /* 0x40c0000013197820 */ /* 0x000fe20000400000 */
[----:B------:R-:W-:-:S05]  /*8040*/  MOV R19, R14 ;  /* 0x0000000e00137202 */ /* 0x000fca0000000f00 */
[----:B------:R-:W1:Y:S01]  /*8050*/  F2I.TRUNC.NTZ R25, R25 ;  /* 0x0000001900197305 */ /* 0x000e62000020f100 */
[----:B------:R2:W-:Y:S01]  /*8060*/  STG.E.64 desc[UR8][R12.64+0x8], R18 ;  /* 0x000008120c007986 */ /* 0x0005e2000c101b08 */
[----:B-1----:R-:W-:-:S05]  /*8070*/  VIADD R29, R25, 0x1 ;  /* 0x00000001191d7836 */ /* 0x002fca0000000000 */
[----:B------:R4:W-:Y:S04]  /*8080*/  STG.E desc[UR8][R22.64], R29 ;  /* 0x0000001d16007986 */ /* 0x0009e8000c101908 */
[----:B------:R-:W3:Y:S04]  /*8090*/  LDG.E.64 R26, desc[UR8][R12.64] ;  /* 0x000000080c1a7981 */ /* 0x000ee8000c1e1b00 */
[----:B------:R-:W5:Y:S04]  /*80a0*/  LDG.E.64 R14, desc[UR8][R12.64+0x10] ;  /* 0x000010080c0e7981 */ /* 0x000f68000c1e1b00 */
[----:B------:R-:W2:Y:S01]  /*80b0*/  LDG.E.64 R10, desc[UR8][R12.64+0x8] ;  /* 0x000008080c0a7981 */ /* 0x000ea2000c1e1b00 */
[----:B------:R-:W-:-:S02]  /*80c0*/  IADD3 R9, PT, PT, -R4, R9, RZ ;  /* 0x0000000904097210 */ /* 0x000fc40007ffe1ff */
[----:B---3--:R-:W-:Y:S01]  /*80d0*/  SHF.R.U32.HI R8, RZ, 0x2, R27 ;  /* 0x00000002ff087819 */ /* 0x008fe2000001161b */
[----:B------:R-:W-:-:S03]  /*80e0*/  VIADD R26, R26, 0x587c5 ;  /* 0x000587c51a1a7836 */ /* 0x000fc60000000000 */
[----:B------:R-:W-:Y:S01]  /*80f0*/  LOP3.LUT R8, R8, R27, RZ, 0x3c, !PT ;  /* 0x0000001b08087212 */ /* 0x000fe200078e3cff */
[----:B-----5:R-:W-:Y:S02]  /*8100*/  IMAD.SHL.U32 R25, R15, 0x10, RZ ;  /* 0x000000100f197824 */ /* 0x020fe400078e00ff */
[----:B0-----:R-:W-:Y:S01]  /*8110*/  IMAD.MOV.U32 R16, RZ, RZ, R15 ;  /* 0x000000ffff107224 */ /* 0x001fe200078e000f */
[C---:B------:R-:W-:Y:S02]  /*8120*/  SHF.L.U32 R27, R8.reuse, 0x1, RZ ;  /* 0x00000001081b7819 */ /* 0x040fe400000006ff */
[----:B--2---:R-:W-:Y:S02]  /*8130*/  MOV R18, R11 ;  /* 0x0000000b00127202 */ /* 0x004fe40000000f00 */
[----:B------:R-:W-:Y:S01]  /*8140*/  LOP3.LUT R8, R8, R27, R25, 0x96, !PT ;  /* 0x0000001b08087212 */ /* 0x000fe200078e9619 */
[----:B------:R-:W-:-:S03]  /*8150*/  IMAD.MOV.U32 R27, RZ, RZ, R10 ;  /* 0x000000ffff1b7224 */ /* 0x000fc600078e000a */
[----:B------:R-:W-:Y:S02]  /*8160*/  LOP3.LUT R17, R8, R15, RZ, 0x3c, !PT ;  /* 0x0000000f08117212 */ /* 0x000fe400078e3cff */
[----:B------:R4:W-:Y:S03]  /*8170*/  STG.E.64 desc[UR8][R12.64], R26 ;  /* 0x0000001a0c007986 */ /* 0x0009e6000c101b08 */
[----:B------:R-:W-:Y:S01]  /*8180*/  IMAD.IADD R8, R17, 0x1, R26 ;  /* 0x0000000111087824 */ /* 0x000fe200078e021a */
[----:B------:R4:W-:Y:S04]  /*8190*/  STG.E.64 desc[UR8][R12.64+0x10], R16 ;  /* 0x000010100c007986 */ /* 0x0009e8000c101b08 */
[----:B------:R-:W-:Y:S01]  /*81a0*/  I2FP.F32.U32 R19, R8 ;  /* 0x0000000800137245 */ /* 0x000fe20000201000 */
[----:B------:R-:W-:-:S04]  /*81b0*/  IMAD.WIDE R8, R9, 0x4, R6 ;  /* 0x0000000409087825 */ /* 0x000fc800078e0206 */
[----:B------:R-:W-:-:S04]  /*81c0*/  FFMA R19, R19, R24, 1.1641532182693481445e-10 ;  /* 0x2f00000013137423 */ /* 0x000fc80000000018 */
[----:B------:R-:W-:Y:S01]  /*81d0*/  FMUL R20, R19, 6 ;  /* 0x40c0000013147820 */ /* 0x000fe20000400000 */
[----:B------:R-:W-:-:S05]  /*81e0*/  IMAD.MOV.U32 R19, RZ, RZ, R14 ;  /* 0x000000ffff137224 */ /* 0x000fca00078e000e */
[----:B------:R-:W0:Y:S01]  /*81f0*/  F2I.TRUNC.NTZ R20, R20 ;  /* 0x0000001400147305 */ /* 0x000e22000020f100 */
[----:B------:R4:W-:Y:S01]  /*8200*/  STG.E.64 desc[UR8][R12.64+0x8], R18 ;  /* 0x000008120c007986 */ /* 0x0009e2000c101b08 */
[----:B0-----:R-:W-:-:S05]  /*8210*/  VIADD R11, R20, 0x1 ;  /* 0x00000001140b7836 */ /* 0x001fca0000000000 */
[----:B------:R4:W-:Y:S02]  /*8220*/  STG.E desc[UR8][R8.64], R11 ;  /* 0x0000000b08007986 */ /* 0x0009e4000c101908 */
.L_x_107:
[----:B------:R-:W-:Y:S01]  /*8230*/  BAR.SYNC.DEFER_BLOCKING 0x0 ;  /* 0x0000000000007b1d */ /* 0x000fe20000010000 */
[----:B------:R-:W-:-:S05]  /*8240*/  IADD3 R0, PT, PT, R0, -R2, RZ ;  /* 0x8000000200007210 */ /* 0x000fca0007ffe0ff */
[----:B------:R-:W-:Y:S05]  /*8250*/  @P1 BRA `(.L_x_109) ;  /* 0xffffffe800301947 */ /* 0x000fea000383ffff */
.L_x_106:
[----:B-123--:R-:W1:Y:S02]  /*8260*/  LDC.64 R2, c[0x0][0x3a0] ;  /* 0x0000e800ff027b82 */ /* 0x00ee640000000a00 */
[----:B-1----:R-:W2:Y:S02]  /*8270*/  LDG.E R0, desc[UR8][R2.64] ;  /* 0x0000000802007981 */ /* 0x002ea4000c1e1900 */
[----:B--2---:R-:W-:-:S05]  /*8280*/  VIADD R5, R0, 0x1 ;  /* 0x0000000100057836 */ /* 0x004fca0000000000 */
[----:B------:R-:W-:Y:S01]  /*8290*/  STG.E desc[UR8][R2.64], R5 ;  /* 0x0000000502007986 */ /* 0x000fe2000c101908 */
[----:B0-----:R-:W-:Y:S05]  /*82a0*/  EXIT ;  /* 0x000000000000794d */ /* 0x001fea0003800000 */
.L_x_110:
        /* <DEDUP_REMOVED lines=13> */
.L_x_677:


//--------------------- .text._Z14comprobarParesPiiiiiiS_iP17curandStateXORWOW --------------------------
	.section	.text._Z14comprobarParesPiiiiiiS_iP17curandStateXORWOW,"ax",@progbits
	.align	128
        .global         _Z14comprobarParesPiiiiiiS_iP17curandStateXORWOW
        .type           _Z14comprobarParesPiiiiiiS_iP17curandStateXORWOW,@function
        .size           _Z14comprobarParesPiiiiiiS_iP17curandStateXORWOW,(.L_x_678 - _Z14comprobarParesPiiiiiiS_iP17curandStateXORWOW)
        .other          _Z14comprobarParesPiiiiiiS_iP17curandStateXORWOW,@"STO_CUDA_ENTRY STV_DEFAULT"
_Z14comprobarParesPiiiiiiS_iP17curandStateXORWOW:
.text._Z14comprobarParesPiiiiiiS_iP17curandStateXORWOW:
        /* <DEDUP_REMOVED lines=17> */
[----:B------:R-:W4:Y:S01]  /*0110*/  LDCU UR5, c[0x0][0x394] ;  /* 0x00007280ff0577ac */ /* 0x000f220008000800 */
[----:B------:R-:W4:Y:S01]  /*0120*/  LDCU UR6, c[0x0][0x398] ;  /* 0x00007300ff0677ac */ /* 0x000f220008000800 */
[----:B-1----:R1:W-:Y:S04]  /*0130*/  STG.E.64 desc[UR8][R4.64], R6 ;  /* 0x0000000604007986 */ /* 0x0023e8000c101b08 */
[----:B------:R1:W-:Y:S01]  /*0140*/  STG.E.64 desc[UR8][R4.64+0x8], R8 ;  /* 0x0000080804007986 */ /* 0x0003e2000c101b08 */
[----:B0-----:R-:W-:-:S03]  /*0150*/  IMAD R33, R0, UR7, R33 ;  /* 0x0000000700217c24 */ /* 0x001fc6000f8e0221 */
[----:B------:R1:W-:Y:S01]  /*0160*/  STG.E.64 desc[UR8][R4.64+0x10], R10 ;  /* 0x0000100a04007986 */ /* 0x0003e2000c101b08 */
[----:B--2---:R-:W-:-:S04]  /*0170*/  IMAD R12, R3, UR10, R12 ;  /* 0x0000000a030c7c24 */ /* 0x004fc8000f8e020c */
[----:B---3--:R-:W-:Y:S01]  /*0180*/  IMAD R3, R12, UR4, R33 ;  /* 0x000000040c037c24 */ /* 0x008fe2000f8e0221 */
[----:B----4-:R-:W-:-:S04]  /*0190*/  UIMAD UR4, UR4, UR5, UR6 ;  /* 0x00000005040472a4 */ /* 0x010fc8000f8e0206 */
[----:B------:R-:W-:-:S13]  /*01a0*/  ISETP.NE.AND P0, PT, R3, RZ, PT ;  /* 0x000000ff0300720c */ /* 0x000fda0003f05270 */
[----:B-1----:R-:W-:Y:S05]  /*01b0*/  @!P0 BRA `(.L_x_112) ;  /* 0x0000000c004c8947 */ /* 0x002fea0003800000 */
[----:B------:R-:W-:Y:S01]  /*01c0*/  SHF.R.S32.HI R0, RZ, 0x1f, R3 ;  /* 0x0000001fff007819 */ /* 0x000fe20000011403 */
[----:B------:R-:W-:Y:S01]  /*01d0*/  IMAD.MOV.U32 R2, RZ, RZ, RZ ;  /* 0x000000ffff027224 */ /* 0x000fe200078e00ff */
[----:B------:R-:W-:-:S07]  /*01e0*/  MOV R9, R3 ;  /* 0x0000000300097202 */ /* 0x000fce0000000f00 */
.L_x_118:
[----:B------:R-:W-:Y:S01]  /*01f0*/  LOP3.LUT P0, RZ, R9, 0x3, RZ, 0xc0, !PT ;  /* 0x0000000309ff7812 */ /* 0x000fe2000780c0ff */
[----:B------:R-:W-:-:S12]  /*0200*/  BSSY.RECONVERGENT B1, `(.L_x_113) ;  /* 0x00000c8000017945 */ /* 0x000fd80003800200 */
[----:B0-----:R-:W-:Y:S05]  /*0210*/  @!P0 BRA `(.L_x_114) ;  /* 0x0000000c00188947 */ /* 0x001fea0003800000 */
[----:B------:R-:W0:Y:S01]  /*0220*/  LDC.64 R4, c[0x4][RZ] ;  /* 0x01000000ff047b82 */ /* 0x000e220000000a00 */
[----:B------:R-:W-:Y:S02]  /*0230*/  IMAD.MOV.U32 R8, RZ, RZ, RZ ;  /* 0x000000ffff087224 */ /* 0x000fe400078e00ff */
[----:B0-----:R-:W-:-:S07]  /*0240*/  IMAD.WIDE.U32 R4, R2, 0xc80, R4 ;  /* 0x00000c8002047825 */ /* 0x001fce00078e0004 */
.L_x_117:
[----:B0-----:R-:W-:Y:S02]  /*0250*/  CS2R R10, SRZ ;  /* 0x00000000000a7805 */ /* 0x001fe4000001ff00 */
[----:B------:R-:W-:Y:S02]  /*0260*/  MOV R13, RZ ;  /* 0x000000ff000d7202 */ /* 0x000fe40000000f00 */
[----:B------:R-:W-:Y:S01]  /*0270*/  CS2R R14, SRZ ;  /* 0x00000000000e7805 */ /* 0x000fe2000001ff00 */
[----:B------:R-:W-:-:S07]  /*0280*/  IMAD.MOV.U32 R17, RZ, RZ, RZ ;  /* 0x000000ffff117224 */ /* 0x000fce00078e00ff */
.L_x_116:
[----:B------:R-:W0:Y:S02]  /*0290*/  LDC.64 R6, c[0x0][0x3b0] ;  /* 0x0000ec00ff067b82 */ /* 0x000e240000000a00 */
[----:B0-----:R-:W-:-:S05]  /*02a0*/  IMAD.WIDE.U32 R6, R17, 0x4, R6 ;  /* 0x0000000411067825 */ /* 0x001fca00078e0006 */
[----:B------:R0:W5:Y:S01]  /*02b0*/  LDG.E R16, desc[UR8][R6.64+0x4] ;  /* 0x0000040806107981 */ /* 0x000162000c1e1900 */
[----:B------:R-:W-:Y:S02]  /*02c0*/  HFMA2 R19, -RZ, RZ, 0, 0 ;  /* 0x00000000ff137431 */ /* 0x000fe400000001ff */
[----:B------:R-:W-:-:S07]  /*02d0*/  IMAD.SHL.U32 R18, R17, 0x20, RZ ;  /* 0x0000002011127824 */ /* 0x000fce00078e00ff */
.L_x_115:
        /* <DEDUP_REMOVED lines=8> */
[----:B------:R-:W3:Y:S04]  /*0360*/  @!P0 LDG.E R20, desc[UR8][R6.64] ;  /* 0x0000000806148981 */ /* 0x000ee8000c1e1900 */
[----:B------:R-:W4:Y:S04]  /*0370*/  @!P0 LDG.E R22, desc[UR8][R6.64+0xc] ;  /* 0x00000c0806168981 */ /* 0x000f28000c1e1900 */
[----:B------:R-:W4:Y:S04]  /*0380*/  @P1 LDG.E R25, desc[UR8][R6.64+0x24] ;  /* 0x0000240806191981 */ /* 0x000f28000c1e1900 */
[----:B------:R-:W4:Y:S04]  /*0390*/  @P1 LDG.E R24, desc[UR8][R6.64+0x20] ;  /* 0x0000200806181981 */ /* 0x000f28000c1e1900 */
[----:B------:R-:W4:Y:S04]  /*03a0*/  @P2 LDG.E R27, desc[UR8][R6.64+0x38] ;  /* 0x00003808061b2981 */ /* 0x000f28000c1e1900 */
[----:B------:R-:W4:Y:S04]  /*03b0*/  @P3 LDG.E R29, desc[UR8][R6.64+0x4c] ;  /* 0x00004c08061d3981 */ /* 0x000f28000c1e1900 */
[----:B------:R-:W4:Y:S01]  /*03c0*/  @P3 LDG.E R26, desc[UR8][R6.64+0x3c] ;  /* 0x00003c08061a3981 */ /* 0x000f22000c1e1900 */
[----:B--2---:R-:W-:-:S03]  /*03d0*/  @!P0 LOP3.LUT R10, R10, R21, RZ, 0x3c, !PT ;  /* 0x000000150a0a8212 */ /* 0x004fc600078e3cff */
[----:B------:R-:W2:Y:S01]  /*03e0*/  @!P0 LDG.E R21, desc[UR8][R6.64+0x4] ;  /* 0x0000040806158981 */ /* 0x000ea2000c1e1900 */
[----:B---3--:R-:W-:-:S03]  /*03f0*/  @!P0 LOP3.LUT R15, R15, R20, RZ, 0x3c, !PT ;  /* 0x000000140f0f8212 */ /* 0x008fc600078e3cff */
[----:B------:R-:W3:Y:S01]  /*0400*/  @!P0 LDG.E R20, desc[UR8][R6.64+0x8] ;  /* 0x0000080806148981 */ /* 0x000ee2000c1e1900 */
[----:B----4-:R-:W-:-:S03]  /*0410*/  @!P0 LOP3.LUT R11, R11, R22, RZ, 0x3c, !PT ;  /* 0x000000160b0b8212 */ /* 0x010fc600078e3cff */
[----:B------:R-:W4:Y:S01]  /*0420*/  @P1 LDG.E R22, desc[UR8][R6.64+0x1c] ;  /* 0x00001c0806161981 */ /* 0x000f22000c1e1900 */
[----:B--2---:R-:W-:-:S03]  /*0430*/  @!P0 LOP3.LUT R14, R14, R21, RZ, 0x3c, !PT ;  /* 0x000000150e0e8212 */ /* 0x004fc600078e3cff */
[----:B------:R-:W2:Y:S01]  /*0440*/  @P1 LDG.E R21, desc[UR8][R6.64+0x18] ;  /* 0x0000180806151981 */ /* 0x000ea2000c1e1900 */
[----:B---3--:R-:W-:-:S03]  /*0450*/  @!P0 LOP3.LUT R13, R13, R20, RZ, 0x3c, !PT ;  /* 0x000000140d0d8212 */ /* 0x008fc600078e3cff */
[----:B------:R-:W3:Y:S01]  /*0460*/  @P1 LDG.E R20, desc[UR8][R6.64+0x14] ;  /* 0x0000140806141981 */ /* 0x000ee2000c1e1900 */
[----:B------:R-:W-:-:S03]  /*0470*/  @P1 LOP3.LUT R10, R10, R25, RZ, 0x3c, !PT ;  /* 0x000000190a0a1212 */ /* 0x000fc600078e3cff */
[----:B------:R-:W3:Y:S01]  /*0480*/  @P4 LDG.E R25, desc[UR8][R6.64+0x60] ;  /* 0x0000600806194981 */ /* 0x000ee2000c1e1900 */
[----:B----4-:R-:W-:Y:S02]  /*0490*/  @P1 LOP3.LUT R13, R13, R22, RZ, 0x3c, !PT ;  /* 0x000000160d0d1212 */ /* 0x010fe400078e3cff */
[----:B------:R-:W-:Y:S01]  /*04a0*/  @P1 LOP3.LUT R11, R11, R24, RZ, 0x3c, !PT ;  /* 0x000000180b0b1212 */ /* 0x000fe200078e3cff */
[----:B------:R-:W4:Y:S04]  /*04b0*/  @P2 LDG.E R22, desc[UR8][R6.64+0x30] ;  /* 0x0000300806162981 */ /* 0x000f28000c1e1900 */
[----:B------:R-:W4:Y:S01]  /*04c0*/  @P2 LDG.E R24, desc[UR8][R6.64+0x34] ;  /* 0x0000340806182981 */ /* 0x000f22000c1e1900 */
[----:B--2---:R-:W-:-:S03]  /*04d0*/  @P1 LOP3.LUT R14, R14, R21, RZ, 0x3c, !PT ;  /* 0x000000150e0e1212 */ /* 0x004fc600078e3cff */
[----:B------:R-:W2:Y:S01]  /*04e0*/  @P2 LDG.E R21, desc[UR8][R6.64+0x2c] ;  /* 0x00002c0806152981 */ /* 0x000ea2000c1e1900 */
[----:B---3--:R-:W-:-:S03]  /*04f0*/  @P1 LOP3.LUT R15, R15, R20, RZ, 0x3c, !PT ;  /* 0x000000140f0f1212 */ /* 0x008fc600078e3cff */
[----:B------:R-:W3:Y:S01]  /*0500*/  @P2 LDG.E R20, desc[UR8][R6.64+0x28] ;  /* 0x0000280806142981 */ /* 0x000ee2000c1e1900 */
[----:B------:R-:W-:-:S03]  /*0510*/  @P2 LOP3.LUT R10, R10, R27, RZ, 0x3c, !PT ;  /* 0x0000001b0a0a2212 */ /* 0x000fc600078e3cff */
[----:B------:R-:W3:Y:S01]  /*0520*/  @P5 LDG.E R27, desc[UR8][R6.64+0x74] ;  /* 0x00007408061b5981 */ /* 0x000ee2000c1e1900 */
[----:B------:R-:W-:-:S04]  /*0530*/  @P3 LOP3.LUT R10, R10, R29, RZ, 0x3c, !PT ;  /* 0x0000001d0a0a3212 */ /* 0x000fc800078e3cff */
[----:B------:R-:W-:Y:S02]  /*0540*/  @P4 LOP3.LUT R10, R10, R25, RZ, 0x3c, !PT ;  /* 0x000000190a0a4212 */ /* 0x000fe400078e3cff */
        /* <DEDUP_REMOVED lines=9> */
[----:B------:R-:W-:Y:S02]  /*05e0*/  @P5 LOP3.LUT R10, R10, R27, RZ, 0x3c, !PT ;  /* 0x0000001b0a0a5212 */ /* 0x000fe400078e3cff */
[----:B------:R-:W-:Y:S02]  /*05f0*/  @P3 LOP3.LUT R15, R15, R26, RZ, 0x3c, !PT ;  /* 0x0000001a0f0f3212 */ /* 0x000fe400078e3cff */
[----:B------:R-:W3:Y:S01]  /*0600*/  @P5 LDG.E R26, desc[UR8][R6.64+0x6c] ;  /* 0x00006c08061a5981 */ /* 0x000ee2000c1e1900 */
[----:B------:R-:W-:-:S03]  /*0610*/  @P6 LOP3.LUT R10, R10, R25, RZ, 0x3c, !PT ;  /* 0x000000190a0a6212 */ /* 0x000fc600078e3cff */
[----:B------:R-:W3:Y:S01]  /*0620*/  @P4 LDG.E R25, desc[UR8][R6.64+0x54] ;  /* 0x0000540806194981 */ /* 0x000ee2000c1e1900 */
[----:B----4-:R-:W-:-:S03]  /*0630*/  @P3 LOP3.LUT R11, R11, R22, RZ, 0x3c, !PT ;  /* 0x000000160b0b3212 */ /* 0x010fc600078e3cff */
[----:B------:R-:W4:Y:S01]  /*0640*/  @P4 LDG.E R22, desc[UR8][R6.64+0x5c] ;  /* 0x00005c0806164981 */ /* 0x000f22000c1e1900 */
[----:B------:R-:W-:-:S03]  /*0650*/  @P4 LOP3.LUT R15, R15, R24, RZ, 0x3c, !PT ;  /* 0x000000180f0f4212 */ /* 0x000fc600078e3cff */
[----:B------:R-:W4:Y:S01]  /*0660*/  @P5 LDG.E R24, desc[UR8][R6.64+0x64] ;  /* 0x0000640806185981 */ /* 0x000f22000c1e1900 */
[----:B--2---:R-:W-:-:S03]  /*0670*/  @P3 LOP3.LUT R14, R14, R21, RZ, 0x3c, !PT ;  /* 0x000000150e0e3212 */ /* 0x004fc600078e3cff */
[----:B------:R-:W2:Y:S01]  /*0680*/  @P5 LDG.E R21, desc[UR8][R6.64+0x68] ;  /* 0x0000680806155981 */ /* 0x000ea2000c1e1900 */
[----:B---3--:R-:W-:-:S03]  /*0690*/  @P3 LOP3.LUT R13, R13, R20, RZ, 0x3c, !PT ;  /* 0x000000140d0d3212 */ /* 0x008fc600078e3cff */
[----:B------:R-:W3:Y:S01]  /*06a0*/  @P4 LDG.E R20, desc[UR8][R6.64+0x58] ;  /* 0x0000580806144981 */ /* 0x000ee2000c1e1900 */
[----:B------:R-:W-:Y:S02]  /*06b0*/  @P4 LOP3.LUT R14, R14, R25, RZ, 0x3c, !PT ;  /* 0x000000190e0e4212 */ /* 0x000fe400078e3cff */
[----:B----4-:R-:W-:Y:S02]  /*06c0*/  @P4 LOP3.LUT R11, R11, R22, RZ, 0x3c, !PT ;  /* 0x000000160b0b4212 */ /* 0x010fe400078e3cff */
[----:B------:R-:W4:Y:S01]  /*06d0*/  @P6 LDG.E R22, desc[UR8][R6.64+0x78] ;  /* 0x0000780806166981 */ /* 0x000f22000c1e1900 */
[----:B------:R-:W-:-:S03]  /*06e0*/  @P5 LOP3.LUT R15, R15, R24, RZ, 0x3c, !PT ;  /* 0x000000180f0f5212 */ /* 0x000fc600078e3cff */
        /* <DEDUP_REMOVED lines=8> */
[----:B----4-:R-:W-:-:S08]  /*0770*/  @P6 LOP3.LUT R15, R15, R22, RZ, 0x3c, !PT ;  /* 0x000000160f0f6212 */ /* 0x010fd000078e3cff */
        /* <DEDUP_REMOVED lines=8> */
[----:B------:R-:W-:Y:S02]  /*0800*/  @P6 LOP3.LUT R11, R11, R26, RZ, 0x3c, !PT ;  /* 0x0000001a0b0b6212 */ /* 0x000fe400078e3cff */
[----:B----4-:R-:W-:Y:S02]  /*0810*/  @P0 LOP3.LUT R10, R10, R25, RZ, 0x3c, !PT ;  /* 0x000000190a0a0212 */ /* 0x010fe400078e3cff */
[----:B------:R-:W-:Y:S02]  /*0820*/  @P0 LOP3.LUT R13, R13, R22, RZ, 0x3c, !PT ;  /* 0x000000160d0d0212 */ /* 0x000fe400078e3cff */
[----:B------:R-:W-:Y:S02]  /*0830*/  @P0 LOP3.LUT R11, R11, R24, RZ, 0x3c, !PT ;  /* 0x000000180b0b0212 */ /* 0x000fe400078e3cff */
[----:B--2---:R-:W-:Y:S02]  /*0840*/  @P0 LOP3.LUT R14, R14, R21, RZ, 0x3c, !PT ;  /* 0x000000150e0e0212 */ /* 0x004fe400078e3cff */
[----:B---3--:R-:W-:-:S02]  /*0850*/  @P0 LOP3.LUT R15, R15, R20, RZ, 0x3c, !PT ;  /* 0x000000140f0f0212 */ /* 0x008fc400078e3cff */
[----:B------:R-:W-:-:S13]  /*0860*/  R2P PR, R23.B1, 0x7f ;  /* 0x0000007f17007804 */ /* 0x000fda0000001000 */
[----:B------:R-:W2:Y:S04]  /*0870*/  @P0 LDG.E R20, desc[UR8][R6.64+0xa0] ;  /* 0x0000a00806140981 */ /* 0x000ea8000c1e1900 */
[----:B------:R-:W3:Y:S04]  /*0880*/  @P0 LDG.E R21, desc[UR8][R6.64+0xa4] ;  /* 0x0000a40806150981 */ /* 0x000ee8000c1e1900 */
        /* <DEDUP_REMOVED lines=17> */
[----:B----4-:R-:W-:Y:S01]  /*09a0*/  @P1 LOP3.LUT R13, R13, R22, RZ, 0x3c, !PT ;  /* 0x000000160d0d1212 */ /* 0x010fe200078e3cff */
[----:B------:R-:W4:Y:S01]  /*09b0*/  @P2 LDG.E R23, desc[UR8][R6.64+0xcc] ;  /* 0x0000cc0806172981 */ /* 0x000f22000c1e1900 */
[----:B------:R-:W-:-:S03]  /*09c0*/  @P1 LOP3.LUT R11, R11, R24, RZ, 0x3c, !PT ;  /* 0x000000180b0b1212 */ /* 0x000fc600078e3cff */
[----:B------:R-:W4:Y:S04]  /*09d0*/  @P2 LDG.E R22, desc[UR8][R6.64+0xd0] ;  /* 0x0000d00806162981 */ /* 0x000f28000c1e1900 */
        /* <DEDUP_REMOVED lines=44> */
[----:B----4-:R-:W-:Y:S01]  /*0ca0*/  @P6 LOP3.LUT R14, R14, R23, RZ, 0x3c, !PT ;  /* 0x000000170e0e6212 */ /* 0x010fe200078e3cff */
[----:B------:R-:W4:Y:S01]  /*0cb0*/  @P0 LDG.E R26, desc[UR8][R6.64+0x138] ;  /* 0x00013808061a0981 */ /* 0x000f22000c1e1900 */
[----:B------:R-:W-:-:S03]  /*0cc0*/  @P5 LOP3.LUT R11, R11, R22, RZ, 0x3c, !PT ;  /* 0x000000160b0b5212 */ /* 0x000fc600078e3cff */
[----:B------:R-:W4:Y:S01]  /*0cd0*/  @P0 LDG.E R22, desc[UR8][R6.64+0x12c] ;  /* 0x00012c0806160981 */ /* 0x000f22000c1e1900 */
[----:B------:R-:W-:-:S03]  /*0ce0*/  @P6 LOP3.LUT R15, R15, R24, RZ, 0x3c, !PT ;  /* 0x000000180f0f6212 */ /* 0x000fc600078e3cff */
[----:B------:R-:W4:Y:S04]  /*0cf0*/  @P0 LDG.E R23, desc[UR8][R6.64+0x130] ;  /* 0x0001300806170981 */ /* 0x000f28000c1e1900 */
[----:B------:R-:W4:Y:S01]  /*0d00*/  @P0 LDG.E R24, desc[UR8][R6.64+0x134] ;  /* 0x0001340806180981 */ /* 0x000f22000c1e1900 */
[----:B------:R-:W-:-:S05]  /*0d10*/  VIADD R19, R19, 0x10 ;  /* 0x0000001013137836 */ /* 0x000fca0000000000 */
[----:B------:R-:W-:Y:S02]  /*0d20*/  ISETP.NE.AND P1, PT, R19, 0x20, PT ;  /* 0x000000201300780c */ /* 0x000fe40003f25270 */
[----:B--2---:R-:W-:Y:S02]  /*0d30*/  @P6 LOP3.LUT R11, R11, R20, RZ, 0x3c, !PT ;  /* 0x000000140b0b6212 */ /* 0x004fe400078e3cff */
[----:B---3--:R-:W-:-:S04]  /*0d40*/  @P6 LOP3.LUT R10, R10, R21, RZ, 0x3c, !PT ;  /* 0x000000150a0a6212 */ /* 0x008fc800078e3cff */
[----:B------:R-:W-:Y:S02]  /*0d50*/  @P0 LOP3.LUT R10, R10, R25, RZ, 0x3c, !PT ;  /* 0x000000190a0a0212 */ /* 0x000fe400078e3cff */
[----:B----4-:R-:W-:Y:S02]  /*0d60*/  @P0 LOP3.LUT R11, R11, R26, RZ, 0x3c, !PT ;  /* 0x0000001a0b0b0212 */ /* 0x010fe400078e3cff */
[----:B------:R-:W-:Y:S02]  /*0d70*/  @P0 LOP3.LUT R15, R15, R22, RZ, 0x3c, !PT ;  /* 0x000000160f0f0212 */ /* 0x000fe400078e3cff */
        /* <DEDUP_REMOVED lines=16> */
.L_x_114:
[----:B------:R-:W-:Y:S05]  /*0e80*/  BSYNC.RECONVERGENT B1 ;  /* 0x0000000000017941 */ /* 0x000fea0003800200 */
.L_x_113:
[C---:B------:R-:W-:Y:S01]  /*0e90*/  ISETP.GT.U32.AND P0, PT, R9.reuse, 0x3, PT ;  /* 0x000000030900780c */ /* 0x040fe20003f04070 */
[----:B------:R-:W-:Y:S01]  /*0ea0*/  VIADD R2, R2, 0x1 ;  /* 0x0000000102027836 */ /* 0x000fe20000000000 */
[--C-:B------:R-:W-:Y:S02]  /*0eb0*/  SHF.R.U64 R9, R9, 0x2, R0.reuse ;  /* 0x0000000209097819 */ /* 0x100fe40000001200 */
[----:B------:R-:W-:Y:S02]  /*0ec0*/  ISETP.GT.U32.AND.EX P0, PT, R0, RZ, PT, P0 ;  /* 0x000000ff0000720c */ /* 0x000fe40003f04100 */
[----:B------:R-:W-:-:S11]  /*0ed0*/  SHF.R.U32.HI R0, RZ, 0x2, R0 ;  /* 0x00000002ff007819 */ /* 0x000fd60000011600 */
[----:B------:R-:W-:Y:S05]  /*0ee0*/  @P0 BRA `(.L_x_118) ;  /* 0xfffffff000c00947 */ /* 0x000fea000383ffff */
.L_x_112:
[----:B------:R-:W-:Y:S05]  /*0ef0*/  BSYNC.RECONVERGENT B0 ;  /* 0x0000000000007941 */ /* 0x000fea0003800200 */
.L_x_111:
[----:B------:R-:W1:Y:S01]  /*0f00*/  LDCU.64 UR6, c[0x0][0x380] ;  /* 0x00007000ff0677ac */ /* 0x000e620008000a00 */
[----:B0-----:R-:W0:Y:S01]  /*0f10*/  LDC.64 R6, c[0x0][0x3b0] ;  /* 0x0000ec00ff067b82 */ /* 0x001e220000000a00 */
[----:B------:R-:W-:Y:S02]  /*0f20*/  ISETP.NE.AND P0, PT, R3, UR4, PT ;  /* 0x0000000403007c0c */ /* 0x000fe4000bf05270 */
[----:B-1----:R-:W-:Y:S01]  /*0f30*/  MOV R24, UR6 ;  /* 0x0000000600187c02 */ /* 0x002fe20008000f00 */
[----:B------:R-:W-:-:S04]  /*0f40*/  IMAD.U32 R25, RZ, RZ, UR7 ;  /* 0x00000007ff197e24 */ /* 0x000fc8000f8e00ff */
[----:B------:R-:W-:Y:S01]  /*0f50*/  IMAD.WIDE R8, R3, 0x4, R24 ;  /* 0x0000000403087825 */ /* 0x000fe200078e0218 */
[----:B0-----:R-:W-:Y:S04]  /*0f60*/  STG.E.64 desc[UR8][R6.64+0x18], RZ ;  /* 0x000018ff06007986 */ /* 0x001fe8000c101b08 */
[----:B------:R-:W-:Y:S04]  /*0f70*/  STG.E desc[UR8][R6.64+0x20], RZ ;  /* 0x000020ff06007986 */ /* 0x000fe8000c101908 */
[----:B------:R-:W-:Y:S04]  /*0f80*/  STG.E.64 desc[UR8][R6.64+0x28], RZ ;  /* 0x000028ff06007986 */ /* 0x000fe8000c101b08 */
[----:B------:R-:W2:Y:S01]  /*0f90*/  @!P0 LDG.E R2, desc[UR8][R8.64] ;  /* 0x0000000808028981 */ /* 0x000ea2000c1e1900 */
[----:B------:R-:W0:Y:S01]  /*0fa0*/  S2UR UR6, SR_CgaCtaId ;  /* 0x00000000000679c3 */ /* 0x000e220000008800 */
[----:B------:R-:W-:-:S02]  /*0fb0*/  UMOV UR5, 0x400 ;  /* 0x0000040000057882 */ /* 0x000fc40000000000 */
[----:B0-----:R-:W-:Y:S01]  /*0fc0*/  ULEA UR5, UR6, UR5, 0x18 ;  /* 0x0000000506057291 */ /* 0x001fe2000f8ec0ff */
[----:B------:R-:W0:Y:S02]  /*0fd0*/  LDCU UR6, c[0x0][0x388] ;  /* 0x00007100ff0677ac */ /* 0x000e240008000800 */
[----:B0-----:R-:W-:-:S06]  /*0fe0*/  IMAD.U32 R0, RZ, RZ, UR6 ;  /* 0x00000006ff007e24 */ /* 0x001fcc000f8e00ff */
[----:B--2---:R-:W-:Y:S01]  /*0ff0*/  @!P0 STS.64 [UR5], R2 ;  /* 0x00000002ff008988 */ /* 0x004fe20008000a05 */
[----:B------:R-:W-:Y:S06]  /*1000*/  BAR.SYNC.DEFER_BLOCKING 0x0 ;  /* 0x0000000000007b1d */ /* 0x000fec0000010000 */
[----:B------:R-:W0:Y:S02]  /*1010*/  LDS.64 R4, [UR5] ;  /* 0x00000005ff047984 */ /* 0x000e240008000a00 */
[----:B0-----:R-:W-:-:S04]  /*1020*/  IADD3 R10, PT, PT, R5, -R0, RZ ;  /* 0x80000000050a7210 */ /* 0x001fc80007ffe0ff */
[----:B------:R-:W-:-:S13]  /*1030*/  ISETP.NE.AND P0, PT, R10, R3, PT ;  /* 0x000000030a00720c */ /* 0x000fda0003f05270 */
[----:B------:R-:W2:Y:S02]  /*1040*/  @!P0 LDG.E R11, desc[UR8][R8.64] ;  /* 0x00000008080b8981 */ /* 0x000ea4000c1e1900 */
[----:B--2---:R-:W-:-:S04]  /*1050*/  ISETP.EQ.AND P0, PT, R4, R11, !P0 ;  /* 0x0000000b0400720c */ /* 0x004fc80004702270 */
[----:B------:R-:W-:-:S13]  /*1060*/  ISETP.EQ.OR P0, PT, R3, UR4, !P0 ;  /* 0x0000000403007c0c */ /* 0x000fda000c702670 */
[----:B------:R-:W0:Y:S02]  /*1070*/  @!P0 LDC.64 R10, c[0x0][0x3a0] ;  /* 0x0000e800ff0a8b82 */ /* 0x000e240000000a00 */
[----:B0-----:R-:W2:Y:S01]  /*1080*/  @!P0 LDG.E R2, desc[UR8][R10.64] ;  /* 0x000000080a028981 */ /* 0x001ea2000c1e1900 */
[----:B------:R-:W-:Y:S03]  /*1090*/  BSSY.RECONVERGENT B0, `(.L_x_119) ;  /* 0x0000035000007945 */ /* 0x000fe60003800200 */
[----:B------:R0:W-:Y:S01]  /*10a0*/  @!P0 STS [UR5+0x8], R3 ;  /* 0x00000803ff008988 */ /* 0x0001e20008000805 */
[----:B--2---:R-:W-:-:S05]  /*10b0*/  @!P0 VIADD R13, R2, 0x1 ;  /* 0x00000001020d8836 */ /* 0x004fca0000000000 */
[----:B------:R0:W-:Y:S01]  /*10c0*/  @!P0 STG.E desc[UR8][R10.64], R13 ;  /* 0x0000000d0a008986 */ /* 0x0001e2000c101908 */
[----:B------:R-:W-:Y:S05]  /*10d0*/  @!P0 BRA `(.L_x_120) ;  /* 0x0000000000c08947 */ /* 0x000fea0003800000 */
[----:B------:R-:W-:Y:S01]  /*10e0*/  IMAD.IADD R2, R5, 0x1, R0 ;  /* 0x0000000105027824 */ /* 0x000fe200078e0200 */
[----:B------:R-:W-:Y:S04]  /*10f0*/  BSSY.RELIABLE B1, `(.L_x_121) ;  /* 0x000000f000017945 */ /* 0x000fe80003800100 */
[----:B------:R-:W-:-:S13]  /*1100*/  ISETP.NE.AND P0, PT, R2, R3, PT ;  /* 0x000000030200720c */ /* 0x000fda0003f05270 */
[----:B------:R-:W-:Y:S05]  /*1110*/  @P0 BRA `(.L_x_122) ;  /* 0x0000000000300947 */ /* 0x000fea0003800000 */
[----:B------:R-:W2:Y:S04]  /*1120*/  LDG.E R2, desc[UR8][R8.64] ;  /* 0x0000000808027981 */ /* 0x000ea8000c1e1900 */
[----:B0-----:R-:W2:Y:S02]  /*1130*/  LDS R11, [UR5] ;  /* 0x00000005ff0b7984 */ /* 0x001ea40008000800 */
[----:B--2---:R-:W-:-:S04]  /*1140*/  ISETP.NE.AND P0, PT, R11, R2, PT ;  /* 0x000000020b00720c */ /* 0x004fc80003f05270 */
[----:B------:R-:W-:-:S13]  /*1150*/  ISETP.EQ.OR P0, PT, R3, UR4, P0 ;  /* 0x0000000403007c0c */ /* 0x000fda0008702670 */
[----:B------:R-:W-:Y:S05]  /*1160*/  @!P0 BREAK.RELIABLE B1 ;  /* 0x0000000000018942 */ /* 0x000fea0003800100 */
[----:B------:R-:W-:Y:S05]  /*1170*/  @P0 BRA `(.L_x_122) ;  /* 0x0000000000180947 */ /* 0x000fea0003800000 */
[----:B------:R-:W0:Y:S02]  /*1180*/  LDC.64 R4, c[0x0][0x3a0] ;  /* 0x0000e800ff047b82 */ /* 0x000e240000000a00 */
[----:B0-----:R-:W2:Y:S04]  /*1190*/  LDG.E R11, desc[UR8][R4.64] ;  /* 0x00000008040b7981 */ /* 0x001ea8000c1e1900 */
[----:B------:R4:W-:Y:S01]  /*11a0*/  STS [UR5+0x8], R3 ;  /* 0x00000803ff007988 */ /* 0x0009e20008000805 */
[----:B--2---:R-:W-:-:S05]  /*11b0*/  IADD3 R11, PT, PT, R11, 0x1, RZ ;  /* 0x000000010b0b7810 */ /* 0x004fca0007ffe0ff */
[----:B------:R4:W-:Y:S01]  /*11c0*/  STG.E desc[UR8][R4.64], R11 ;  /* 0x0000000b04007986 */ /* 0x0009e2000c101908 */
[----:B------:R-:W-:Y:S05]  /*11d0*/  BRA `(.L_x_120) ;  /* 0x0000000000807947 */ /* 0x000fea0003800000 */
.L_x_122:
[----:B------:R-:W-:Y:S05]  /*11e0*/  BSYNC.RELIABLE B1 ;  /* 0x0000000000017941 */ /* 0x000fea0003800100 */
.L_x_121:
[----:B------:R-:W-:Y:S01]  /*11f0*/  VIADD R2, R5, 0x1 ;  /* 0x0000000105027836 */ /* 0x000fe20000000000 */
        /* <DEDUP_REMOVED lines=12> */
[----:B--2---:R-:W-:-:S05]  /*12c0*/  VIADD R11, R11, 0x1 ;  /* 0x000000010b0b7836 */ /* 0x004fca0000000000 */
[----:B------:R1:W-:Y:S01]  /*12d0*/  STG.E desc[UR8][R4.64], R11 ;  /* 0x0000000b04007986 */ /* 0x0003e2000c101908 */
[----:B------:R-:W-:Y:S05]  /*12e0*/  BRA `(.L_x_120) ;  /* 0x00000000003c7947 */ /* 0x000fea0003800000 */
.L_x_124:
[----:B------:R-:W-:-:S04]  /*12f0*/  IADD3 R2, PT, PT, R5, -0x1, RZ ;  /* 0xffffffff05027810 */ /* 0x000fc80007ffe0ff */
[----:B------:R-:W-:-:S13]  /*1300*/  ISETP.NE.AND P0, PT, R2, R3, PT ;  /* 0x000000030200720c */ /* 0x000fda0003f05270 */
[----:B------:R-:W-:Y:S05]  /*1310*/  @P0 BREAK.RELIABLE B1 ;  /* 0x0000000000010942 */ /* 0x000fea0003800100 */
[----:B------:R-:W-:Y:S05]  /*1320*/  @P0 BRA `(.L_x_120) ;  /* 0x00000000002c0947 */ /* 0x000fea0003800000 */
[----:B------:R-:W-:Y:S05]  /*1330*/  BSYNC.RELIABLE B1 ;  /* 0x0000000000017941 */ /* 0x000fea0003800100 */
.L_x_123:
[----:B------:R-:W2:Y:S04]  /*1340*/  LDG.E R2, desc[UR8][R8.64] ;  /* 0x0000000808027981 */ /* 0x000ea8000c1e1900 */
[----:B------:R-:W2:Y:S02]  /*1350*/  LDS R5, [UR5] ;  /* 0x00000005ff057984 */ /* 0x000ea40008000800 */
[----:B--2---:R-:W-:-:S04]  /*1360*/  ISETP.NE.AND P0, PT, R5, R2, PT ;  /* 0x000000020500720c */ /* 0x004fc80003f05270 */
[----:B------:R-:W-:-:S13]  /*1370*/  ISETP.EQ.OR P0, PT, R3, UR4, P0 ;  /* 0x0000000403007c0c */ /* 0x000fda0008702670 */
[----:B------:R-:W-:Y:S05]  /*1380*/  @P0 BRA `(.L_x_120) ;  /* 0x0000000000140947 */ /* 0x000fea0003800000 */
[----:B------:R-:W0:Y:S02]  /*1390*/  LDC.64 R4, c[0x0][0x3a0] ;  /* 0x0000e800ff047b82 */ /* 0x000e240000000a00 */
[----:B0-----:R-:W2:Y:S04]  /*13a0*/  LDG.E R11, desc[UR8][R4.64] ;  /* 0x00000008040b7981 */ /* 0x001ea8000c1e1900 */
[----:B------:R3:W-:Y:S01]  /*13b0*/  STS [UR5+0x8], R3 ;  /* 0x00000803ff007988 */ /* 0x0007e20008000805 */
[----:B--2---:R-:W-:-:S05]  /*13c0*/  VIADD R11, R11, 0x1 ;  /* 0x000000010b0b7836 */ /* 0x004fca0000000000 */
[----:B------:R3:W-:Y:S02]  /*13d0*/  STG.E desc[UR8][R4.64], R11 ;  /* 0x0000000b04007986 */ /* 0x0007e4000c101908 */
.L_x_120:
[----:B------:R-:W-:Y:S05]  /*13e0*/  BSYNC.RECONVERGENT B0 ;  /* 0x0000000000007941 */ /* 0x000fea0003800200 */
.L_x_119:
[----:B------:R-:W-:Y:S05]  /*13f0*/  WARPSYNC.ALL ;  /* 0x0000000000007948 */ /* 0x000fea0003800000 */
[----:B------:R-:W2:Y:S01]  /*1400*/  LDCU UR6, c[0x0][0x38c] ;  /* 0x00007180ff0677ac */ /* 0x000ea20008000800 */
[----:B------:R-:W-:Y:S01]  /*1410*/  BSSY.RECONVERGENT B0, `(.L_x_125) ;  /* 0x000038a000007945 */ /* 0x000fe20003800200 */
[----:B------:R-:W-:Y:S01]  /*1420*/  BAR.SYNC.DEFER_BLOCKING 0x0 ;  /* 0x0000000000007b1d */ /* 0x000fe20000010000 */
[----:B--2---:R-:W-:-:S04]  /*1430*/  ISETP.GE.AND P0, PT, R12, UR6, PT ;  /* 0x000000060c007c0c */ /* 0x004fc8000bf06270 */
[----:B------:R-:W-:-:S04]  /*1440*/  ISETP.GE.OR P0, PT, R33, R0, P0 ;  /* 0x000000002100720c */ /* 0x000fc80000706670 */
[----:B------:R-:W-:-:S13]  /*1450*/  ISETP.NE.OR P0, PT, R3, UR4, P0 ;  /* 0x0000000403007c0c */ /* 0x000fda0008705670 */
[----:B------:R-:W-:Y:S05]  /*1460*/  @P0 BRA `(.L_x_126) ;  /* 0x0000003800100947 */ /* 0x000fea0003800000 */
[----:B-1-34-:R-:W1:Y:S02]  /*1470*/  LDS R5, [UR5+0x8] ;  /* 0x00000805ff057984 */ /* 0x01ae640008000800 */
[----:B-1----:R-:W-:-:S05]  /*1480*/  IMAD.WIDE R26, R5, 0x4, R24 ;  /* 0x00000004051a7825 */ /* 0x002fca00078e0218 */
[----:B------:R-:W2:Y:S02]  /*1490*/  LDG.E R2, desc[UR8][R26.64] ;  /* 0x000000081a027981 */ /* 0x000ea4000c1e1900 */
[----:B--2---:R-:W-:-:S05]  /*14a0*/  VIADD R2, R2, 0xffffffff ;  /* 0xffffffff02027836 */ /* 0x004fca0000000000 */
[----:B------:R-:W-:-:S13]  /*14b0*/  ISETP.GT.U32.AND P0, PT, R2, 0x5, PT ;  /* 0x000000050200780c */ /* 0x000fda0003f04070 */
[----:B------:R-:W-:Y:S05]  /*14c0*/  @P0 BRA `(.L_x_126) ;  /* 0x0000003400f80947 */ /* 0x000fea0003800000 */
[----:B------:R-:W-:-:S04]  /*14d0*/  IADD3 R2, PT, PT, R5, R0, RZ ;  /* 0x0000000005027210 */ /* 0x000fc80007ffe0ff */
[----:B------:R-:W-:-:S13]  /*14e0*/  ISETP.NE.AND P0, PT, R3, R2, PT ;  /* 0x000000020300720c */ /* 0x000fda0003f05270 */
[----:B------:R-:W-:Y:S05]  /*14f0*/  @P0 BRA `(.L_x_127) ;  /* 0x0000000c007c0947 */ /* 0x000fea0003800000 */
[----:B------:R-:W1:Y:S02]  /*1500*/  LDCU UR4, c[0x0][0x3a8] ;  /* 0x00007500ff0477ac */ /* 0x000e640008000800 */
[----:B-1----:R-:W-:-:S09]  /*1510*/  UISETP.NE.AND UP0, UPT, UR4, 0x1, UPT ;  /* 0x000000010400788c */ /* 0x002fd2000bf05270 */
[----:B------:R-:W-:Y:S05]  /*1520*/  BRA.U UP0, `(.L_x_128) ;  /* 0x00000001007c7547 */ /* 0x000fea000b800000 */
[----:B------:R-:W2:Y:S04]  /*1530*/  LDG.E.64 R4, desc[UR8][R6.64] ;  /* 0x0000000806047981 */ /* 0x000ea8000c1e1b00 */
[----:B------:R-:W3:Y:S04]  /*1540*/  LDG.E.64 R8, desc[UR8][R6.64+0x10] ;  /* 0x0000100806087981 */ /* 0x000ee8000c1e1b00 */
[----:B0-----:R-:W4:Y:S01]  /*1550*/  LDG.E.64 R10, desc[UR8][R6.64+0x8] ;  /* 0x00000808060a7981 */ /* 0x001f22000c1e1b00 */
[----:B--2---:R-:W-:-:S04]  /*1560*/  SHF.R.U32.HI R2, RZ, 0x2, R5 ;  /* 0x00000002ff027819 */ /* 0x004fc80000011605 */
[----:B------:R-:W-:Y:S01]  /*1570*/  LOP3.LUT R2, R2, R5, RZ, 0x3c, !PT ;  /* 0x0000000502027212 */ /* 0x000fe200078e3cff */
[----:B---3--:R-:W-:Y:S01]  /*1580*/  IMAD.SHL.U32 R5, R9, 0x10, RZ ;  /* 0x0000001009057824 */ /* 0x008fe200078e00ff */
[----:B------:R0:W-:Y:S01]  /*1590*/  STG.E.64 desc[UR8][R6.64+0x8], R8 ;  /* 0x0000080806007986 */ /* 0x0001e2000c101b08 */
[----:B----4-:R-:W-:Y:S02]  /*15a0*/  SHF.R.U32.HI R15, RZ, 0x2, R10 ;  /* 0x00000002ff0f7819 */ /* 0x010fe4000001160a */
[----:B------:R-:W-:Y:S02]  /*15b0*/  IMAD.SHL.U32 R13, R2, 0x2, RZ ;  /* 0x00000002020d7824 */ /* 0x000fe400078e00ff */
[----:B------:R-:W-:Y:S01]  /*15c0*/  LOP3.LUT R15, R15, R10, RZ, 0x3c, !PT ;  /* 0x0000000a0f0f7212 */ /* 0x000fe200078e3cff */
[----:B------:R-:W-:Y:S02]  /*15d0*/  VIADD R10, R4, 0xb0f8a ;  /* 0x000b0f8a040a7836 */ /* 0x000fe40000000000 */
[----:B------:R-:W-:-:S02]  /*15e0*/  LOP3.LUT R14, R2, R13, R5, 0x96, !PT ;  /* 0x0000000d020e7212 */ /* 0x000fc400078e9605 */
[----:B------:R-:W-:Y:S02]  /*15f0*/  SHF.L.U32 R5, R15, 0x1, RZ ;  /* 0x000000010f057819 */ /* 0x000fe400000006ff */
[----:B------:R-:W-:Y:S01]  /*1600*/  LOP3.LUT R14, R14, R9, RZ, 0x3c, !PT ;  /* 0x000000090e0e7212 */ /* 0x000fe200078e3cff */
[----:B------:R0:W-:Y:S04]  /*1610*/  STG.E.64 desc[UR8][R6.64], R10 ;  /* 0x0000000a06007986 */ /* 0x0001e8000c101b08 */
[----:B------:R-:W-:-:S05]  /*1620*/  IMAD.SHL.U32 R2, R14, 0x10, RZ ;  /* 0x000000100e027824 */ /* 0x000fca00078e00ff */
[----:B------:R-:W-:Y:S01]  /*1630*/  LOP3.LUT R15, R15, R5, R2, 0x96, !PT ;  /* 0x000000050f0f7212 */ /* 0x000fe200078e9602 */
[----:B------:R-:W-:Y:S01]  /*1640*/  HFMA2 R5, -RZ, RZ, 0.1171875, 0 ;  /* 0x2f800000ff057431 */ /* 0x000fe200000001ff */
[----:B------:R-:W-:Y:S02]  /*1650*/  IADD3 R2, PT, PT, R4, 0x587c5, R14 ;  /* 0x000587c504027810 */ /* 0x000fe40007ffe00e */
[----:B------:R-:W-:Y:S02]  /*1660*/  LOP3.LUT R15, R15, R14, RZ, 0x3c, !PT ;  /* 0x0000000e0f0f7212 */ /* 0x000fe400078e3cff */
[----:B------:R-:W-:-:S03]  /*1670*/  I2FP.F32.U32 R2, R2 ;  /* 0x0000000200027245 */ /* 0x000fc60000201000 */
[----:B------:R-:W-:Y:S01]  /*1680*/  IMAD.IADD R4, R15, 0x1, R10 ;  /* 0x000000010f047824 */ /* 0x000fe200078e020a */
[----:B------:R0:W-:Y:S01]  /*1690*/  STG.E.64 desc[UR8][R6.64+0x10], R14 ;  /* 0x0000100e06007986 */ /* 0x0001e2000c101b08 */
[----:B------:R-:W-:-:S03]  /*16a0*/  FFMA R2, R2, R5, 1.1641532182693481445e-10 ;  /* 0x2f00000002027423 */ /* 0x000fc60000000005 */
[----:B------:R-:W-:Y:S01]  /*16b0*/  I2FP.F32.U32 R4, R4 ;  /* 0x0000000400047245 */ /* 0x000fe20000201000 */
[----:B------:R-:W-:-:S04]  /*16c0*/  FMUL R2, R2, 4 ;  /* 0x4080000002027820 */ /* 0x000fc80000400000 */
[----:B------:R-:W-:Y:S02]  /*16d0*/  FFMA R4, R4, R5, 1.1641532182693481445e-10 ;  /* 0x2f00000004047423 */ /* 0x000fe40000000005 */
[----:B------:R-:W3:Y:S02]  /*16e0*/  F2I.TRUNC.NTZ R2, R2 ;  /* 0x0000000200027305 */ /* 0x000ee4000020f100 */
[----:B------:R-:W-:-:S06]  /*16f0*/  FMUL R4, R4, 4 ;  /* 0x4080000004047820 */ /* 0x000fcc0000400000 */
[----:B------:R-:W4:Y:S01]  /*1700*/  F2I.TRUNC.NTZ R4, R4 ;  /* 0x0000000400047305 */ /* 0x000f22000020f100 */
[----:B0-----:R-:W-:Y:S05]  /*1710*/  BRA `(.L_x_129) ;  /* 0x0000000000787947 */ /* 0x001fea0003800000 */
.L_x_128:
[----:B------:R-:W2:Y:S04]  /*1720*/  LDG.E.64 R4, desc[UR8][R6.64] ;  /* 0x0000000806047981 */ /* 0x000ea8000c1e1b00 */
[----:B------:R-:W3:Y:S04]  /*1730*/  LDG.E.64 R8, desc[UR8][R6.64+0x10] ;  /* 0x0000100806087981 */ /* 0x000ee8000c1e1b00 */
[----:B0-----:R-:W4:Y:S01]  /*1740*/  LDG.E.64 R10, desc[UR8][R6.64+0x8] ;  /* 0x00000808060a7981 */ /* 0x001f22000c1e1b00 */
[----:B--2---:R-:W-:-:S04]  /*1750*/  SHF.R.U32.HI R2, RZ, 0x2, R5 ;  /* 0x00000002ff027819 */ /* 0x004fc80000011605 */
[----:B------:R-:W-:Y:S01]  /*1760*/  LOP3.LUT R2, R2, R5, RZ, 0x3c, !PT ;  /* 0x0000000502027212 */ /* 0x000fe200078e3cff */
[----:B---3--:R-:W-:Y:S01]  /*1770*/  IMAD.SHL.U32 R5, R9, 0x10, RZ ;  /* 0x0000001009057824 */ /* 0x008fe200078e00ff */
[----:B------:R0:W-:Y:S02]  /*1780*/  STG.E.64 desc[UR8][R6.64+0x8], R8 ;  /* 0x0000080806007986 */ /* 0x0001e4000c101b08 */
[C---:B------:R-:W-:Y:S02]  /*1790*/  SHF.L.U32 R13, R2.reuse, 0x1, RZ ;  /* 0x00000001020d7819 */ /* 0x040fe400000006ff */
[----:B----4-:R-:W-:Y:S02]  /*17a0*/  SHF.R.U32.HI R15, RZ, 0x2, R10 ;  /* 0x00000002ff0f7819 */ /* 0x010fe4000001160a */
[----:B------:R-:W-:Y:S02]  /*17b0*/  LOP3.LUT R14, R2, R13, R5, 0x96, !PT ;  /* 0x0000000d020e7212 */ /* 0x000fe400078e9605 */
[----:B------:R-:W-:-:S02]  /*17c0*/  LOP3.LUT R15, R15, R10, RZ, 0x3c, !PT ;  /* 0x0000000a0f0f7212 */ /* 0x000fc400078e3cff */
[----:B------:R-:W-:Y:S02]  /*17d0*/  LOP3.LUT R14, R14, R9, RZ, 0x3c, !PT ;  /* 0x000000090e0e7212 */ /* 0x000fe400078e3cff */
[----:B------:R-:W-:Y:S01]  /*17e0*/  IADD3 R10, PT, PT, R4, 0xb0f8a, RZ ;  /* 0x000b0f8a040a7810 */ /* 0x000fe20007ffe0ff */
[C---:B------:R-:W-:Y:S02]  /*17f0*/  IMAD.SHL.U32 R5, R15.reuse, 0x2, RZ ;  /* 0x000000020f057824 */ /* 0x040fe400078e00ff */
[----:B------:R-:W-:Y:S02]  /*1800*/  IMAD.SHL.U32 R2, R14, 0x10, RZ ;  /* 0x000000100e027824 */ /* 0x000fe400078e00ff */
[----:B------:R0:W-:Y:S03]  /*1810*/  STG.E.64 desc[UR8][R6.64], R10 ;  /* 0x0000000a06007986 */ /* 0x0001e6000c101b08 */
[----:B------:R-:W-:Y:S01]  /*1820*/  LOP3.LUT R15, R15, R5, R2, 0x96, !PT ;  /* 0x000000050f0f7212 */ /* 0x000fe200078e9602 */
[----:B------:R-:W-:Y:S01]  /*1830*/  IMAD.MOV.U32 R5, RZ, RZ, 0x2f800000 ;  /* 0x2f800000ff057424 */ /* 0x000fe200078e00ff */
[----:B------:R-:W-:-:S02]  /*1840*/  IADD3 R2, PT, PT, R4, 0x587c5, R14 ;  /* 0x000587c504027810 */ /* 0x000fc40007ffe00e */
        /* <DEDUP_REMOVED lines=8> */
[----:B------:R-:W1:Y:S02]  /*18d0*/  F2I.TRUNC.NTZ R2, R2 ;  /* 0x0000000200027305 */ /* 0x000e64000020f100 */
[----:B------:R-:W-:-:S06]  /*18e0*/  FMUL R4, R4, 6 ;  /* 0x40c0000004047820 */ /* 0x000fcc0000400000 */
[----:B0-----:R-:W2:Y:S02]  /*18f0*/  F2I.TRUNC.NTZ R4, R4 ;  /* 0x0000000400047305 */ /* 0x001ea4000020f100 */
.L_x_129:
[----:B------:R-:W0:Y:S01]  /*1900*/  LDC R5, c[0x0][0x394] ;  /* 0x0000e500ff057b82 */ /* 0x000e220000000800 */
[----:B------:R-:W-:Y:S02]  /*1910*/  MOV R8, RZ ;  /* 0x000000ff00087202 */ /* 0x000fe40000000f00 */
[----:B0-----:R-:W-:-:S13]  /*1920*/  ISETP.GE.AND P0, PT, R5, 0x2, PT ;  /* 0x000000020500780c */ /* 0x001fda0003f06270 */
[----:B------:R-:W-:Y:S05]  /*1930*/  @!P0 BRA `(.L_x_130) ;  /* 0x0000000800308947 */ /* 0x000fea0003800000 */
[C---:B------:R-:W-:Y:S01]  /*1940*/  VIADD R6, R5.reuse, 0xfffffffe ;  /* 0xfffffffe05067836 */ /* 0x040fe20000000000 */
[----:B------:R-:W-:Y:S01]  /*1950*/  MOV R9, 0x2 ;  /* 0x0000000200097802 */ /* 0x000fe20000000f00 */
[----:B------:R-:W-:Y:S02]  /*1960*/  VIADD R5, R5, 0xffffffff ;  /* 0xffffffff05057836 */ /* 0x000fe40000000000 */
[----:B------:R-:W-:Y:S01]  /*1970*/  IMAD.MOV.U32 R7, RZ, RZ, RZ ;  /* 0x000000ffff077224 */ /* 0x000fe200078e00ff */
[----:B------:R-:W-:Y:S02]  /*1980*/  ISETP.GE.U32.AND P0, PT, R6, 0x7, PT ;  /* 0x000000070600780c */ /* 0x000fe40003f06070 */
[----:B------:R-:W-:-:S11]  /*1990*/  LOP3.LUT R6, R5, 0x7, RZ, 0xc0, !PT ;  /* 0x0000000705067812 */ /* 0x000fd600078ec0ff */
[----:B------:R-:W-:Y:S05]  /*19a0*/  @!P0 BRA `(.L_x_131) ;  /* 0x0000000000f48947 */ /* 0x000fea0003800000 */
[C---:B------:R-:W-:Y:S01]  /*19b0*/  VIADD R31, R12.reuse, 0xfffffffd ;  /* 0xfffffffd0c1f7836 */ /* 0x040fe20000000000 */
[C---:B------:R-:W-:Y:S01]  /*19c0*/  IADD3 R9, PT, PT, R12.reuse, -0x4, RZ ;  /* 0xfffffffc0c097810 */ /* 0x040fe20007ffe0ff */
[C---:B------:R-:W-:Y:S01]  /*19d0*/  VIADD R11, R12.reuse, 0xfffffffb ;  /* 0xfffffffb0c0b7836 */ /* 0x040fe20000000000 */
[C---:B------:R-:W-:Y:S01]  /*19e0*/  IADD3 R23, PT, PT, R12.reuse, -0x7, RZ ;  /* 0xfffffff90c177810 */ /* 0x040fe20007ffe0ff */
[C---:B------:R-:W-:Y:S01]  /*19f0*/  VIADD R13, R12.reuse, 0xfffffffa ;  /* 0xfffffffa0c0d7836 */ /* 0x040fe20000000000 */
[----:B------:R-:W-:Y:S01]  /*1a00*/  LOP3.LUT R7, R5, 0xfffffff8, RZ, 0xc0, !PT ;  /* 0xfffffff805077812 */ /* 0x000fe200078ec0ff */
[C---:B------:R-:W-:Y:S02]  /*1a10*/  VIADD R27, R12.reuse, 0xfffffff8 ;  /* 0xfffffff80c1b7836 */ /* 0x040fe40000000000 */
[C---:B------:R-:W-:Y:S01]  /*1a20*/  VIADD R29, R12.reuse, 0xfffffff7 ;  /* 0xfffffff70c1d7836 */ /* 0x040fe20000000000 */
[----:B------:R-:W-:Y:S01]  /*1a30*/  IADD3 R12, PT, PT, R12, -0x2, RZ ;  /* 0xfffffffe0c0c7810 */ /* 0x000fe20007ffe0ff */
[-CC-:B------:R-:W-:Y:S01]  /*1a40*/  IMAD R31, R31, R0.reuse, R33.reuse ;  /* 0x000000001f1f7224 */ /* 0x180fe200078e0221 */
[----:B------:R-:W-:Y:S01]  /*1a50*/  IADD3 R10, PT, PT, -R7, RZ, RZ ;  /* 0x000000ff070a7210 */ /* 0x000fe20007ffe1ff */
[----:B------:R-:W-:-:S02]  /*1a60*/  IMAD R9, R9, R0, R33 ;  /* 0x0000000009097224 */ /* 0x000fc400078e0221 */
[-CC-:B------:R-:W-:Y:S02]  /*1a70*/  IMAD R11, R11, R0.reuse, R33.reuse ;  /* 0x000000000b0b7224 */ /* 0x180fe400078e0221 */
[-CC-:B------:R-:W-:Y:S02]  /*1a80*/  IMAD R13, R13, R0.reuse, R33.reuse ;  /* 0x000000000d0d7224 */ /* 0x180fe400078e0221 */
[-CC-:B------:R-:W-:Y:S02]  /*1a90*/  IMAD R23, R23, R0.reuse, R33.reuse ;  /* 0x0000000017177224 */ /* 0x180fe400078e0221 */
[-CC-:B------:R-:W-:Y:S02]  /*1aa0*/  IMAD R27, R27, R0.reuse, R33.reuse ;  /* 0x000000001b1b7224 */ /* 0x180fe400078e0221 */
[-CC-:B------:R-:W-:Y:S02]  /*1ab0*/  IMAD R29, R29, R0.reuse, R33.reuse ;  /* 0x000000001d1d7224 */ /* 0x180fe400078e0221 */
[----:B------:R-:W-:-:S02]  /*1ac0*/  IMAD R35, R12, R0, R33 ;  /* 0x000000000c237224 */ /* 0x000fc400078e0221 */
[----:B------:R-:W-:Y:S02]  /*1ad0*/  IMAD.MOV.U32 R8, RZ, RZ, -0x1 ;  /* 0xffffffffff087424 */ /* 0x000fe400078e00ff */
[----:B------:R-:W-:-:S07]  /*1ae0*/  IMAD.MOV.U32 R33, RZ, RZ, R3 ;  /* 0x000000ffff217224 */ /* 0x000fce00078e0003 */
.L_x_132:
[----:B--2---:R-:W-:-:S05]  /*1af0*/  IMAD.WIDE R16, R35, 0x4, R24 ;  /* 0x0000000423107825 */ /* 0x004fca00078e0218 */
[----:B------:R-:W5:Y:S01]  /*1b00*/  LDG.E R12, desc[UR8][R16.64] ;  /* 0x00000008100c7981 */ /* 0x000f62000c1e1900 */
[----:B------:R-:W-:-:S05]  /*1b10*/  IMAD.WIDE R14, R33, 0x4, R24 ;  /* 0x00000004210e7825 */ /* 0x000fca00078e0218 */
[----:B-----5:R0:W-:Y:S02]  /*1b20*/  STG.E desc[UR8][R14.64], R12 ;  /* 0x0000000c0e007986 */ /* 0x0201e4000c101908 */
[----:B0-----:R-:W-:-:S05]  /*1b30*/  IMAD.WIDE R14, R31, 0x4, R24 ;  /* 0x000000041f0e7825 */ /* 0x001fca00078e0218 */
[----:B------:R-:W5:Y:S01]  /*1b40*/  LDG.E R22, desc[UR8][R14.64] ;  /* 0x000000080e167981 */ /* 0x000f62000c1e1900 */
[----:B------:R-:W-:-:S04]  /*1b50*/  IMAD.WIDE R20, R0, 0x4, R16 ;  /* 0x0000000400147825 */ /* 0x000fc800078e0210 */
[--C-:B------:R-:W-:Y:S01]  /*1b60*/  IMAD.WIDE R36, R9, 0x4, R24.reuse ;  /* 0x0000000409247825 */ /* 0x100fe200078e0218 */
[----:B-----5:R-:W-:Y:S04]  /*1b70*/  STG.E desc[UR8][R20.64], R22 ;  /* 0x0000001614007986 */ /* 0x020fe8000c101908 */
[----:B------:R-:W5:Y:S01]  /*1b80*/  LDG.E R26, desc[UR8][R36.64] ;  /* 0x00000008241a7981 */ /* 0x000f62000c1e1900 */
[----:B------:R-:W-:-:S03]  /*1b90*/  IMAD.WIDE R18, R11, 0x4, R24 ;  /* 0x000000040b127825 */ /* 0x000fc600078e0218 */
[----:B-----5:R0:W-:Y:S04]  /*1ba0*/  STG.E desc[UR8][R16.64], R26 ;  /* 0x0000001a10007986 */ /* 0x0201e8000c101908 */
[----:B------:R-:W5:Y:S01]  /*1bb0*/  LDG.E R28, desc[UR8][R18.64] ;  /* 0x00000008121c7981 */ /* 0x000f62000c1e1900 */
[----:B0-----:R-:W-:-:S03]  /*1bc0*/  IMAD.WIDE R16, R13, 0x4, R24 ;  /* 0x000000040d107825 */ /* 0x001fc600078e0218 */
[----:B-----5:R0:W-:Y:S04]  /*1bd0*/  STG.E desc[UR8][R14.64], R28 ;  /* 0x0000001c0e007986 */ /* 0x0201e8000c101908 */
[----:B------:R-:W5:Y:S01]  /*1be0*/  LDG.E R12, desc[UR8][R16.64] ;  /* 0x00000008100c7981 */ /* 0x000f62000c1e1900 */
[----:B0-----:R-:W-:-:S03]  /*1bf0*/  IMAD.WIDE R14, R23, 0x4, R24 ;  /* 0x00000004170e7825 */ /* 0x001fc600078e0218 */
[----:B-----5:R0:W-:Y:S04]  /*1c00*/  STG.E desc[UR8][R36.64], R12 ;  /* 0x0000000c24007986 */ /* 0x0201e8000c101908 */
[----:B------:R-:W5:Y:S01]  /*1c10*/  LDG.E R22, desc[UR8][R14.64] ;  /* 0x000000080e167981 */ /* 0x000f62000c1e1900 */
[----:B------:R-:W-:-:S03]  /*1c20*/  IMAD.WIDE R20, R27, 0x4, R24 ;  /* 0x000000041b147825 */ /* 0x000fc600078e0218 */
[----:B-----5:R0:W-:Y:S04]  /*1c30*/  STG.E desc[UR8][R18.64], R22 ;  /* 0x0000001612007986 */ /* 0x0201e8000c101908 */
[----:B------:R5:W2:Y:S02]  /*1c40*/  LDG.E R26, desc[UR8][R20.64] ;  /* 0x00000008141a7981 */ /* 0x000aa4000c1e1900 */
[----:B-----5:R-:W-:Y:S02]  /*1c50*/  IMAD.WIDE R20, R29, 0x4, R24 ;  /* 0x000000041d147825 */ /* 0x020fe400078e0218 */
[----:B--2---:R2:W-:Y:S04]  /*1c60*/  STG.E desc[UR8][R16.64], R26 ;  /* 0x0000001a10007986 */ /* 0x0045e8000c101908 */
[----:B------:R-:W5:Y:S01]  /*1c70*/  LDG.E R28, desc[UR8][R20.64] ;  /* 0x00000008141c7981 */ /* 0x000f62000c1e1900 */
[----:B------:R-:W-:Y:S01]  /*1c80*/  VIADD R10, R10, 0x8 ;  /* 0x000000080a0a7836 */ /* 0x000fe20000000000 */
[----:B------:R-:W-:Y:S01]  /*1c90*/  IADD3 R8, PT, PT, R8, 0x8, RZ ;  /* 0x0000000808087810 */ /* 0x000fe20007ffe0ff */
[----:B0-----:R-:W-:-:S03]  /*1ca0*/  IMAD.MOV R12, RZ, RZ, -R0 ;  /* 0x000000ffff0c7224 */ /* 0x001fc600078e0a00 */
[----:B------:R-:W-:Y:S01]  /*1cb0*/  ISETP.NE.AND P0, PT, R10, RZ, PT ;  /* 0x000000ff0a00720c */ /* 0x000fe20003f05270 */
[C---:B------:R-:W-:Y:S01]  /*1cc0*/  IMAD R31, R12.reuse, 0x8, R31 ;  /* 0x000000080c1f7824 */ /* 0x040fe200078e021f */
[C---:B------:R-:W-:Y:S01]  /*1cd0*/  LEA R33, R12.reuse, R33, 0x3 ;  /* 0x000000210c217211 */ /* 0x040fe200078e18ff */
[C---:B------:R-:W-:Y:S01]  /*1ce0*/  IMAD R9, R12.reuse, 0x8, R9 ;  /* 0x000000080c097824 */ /* 0x040fe200078e0209 */
[C---:B------:R-:W-:Y:S01]  /*1cf0*/  LEA R11, R12.reuse, R11, 0x3 ;  /* 0x0000000b0c0b7211 */ /* 0x040fe200078e18ff */
[C---:B------:R-:W-:Y:S01]  /*1d00*/  IMAD R13, R12.reuse, 0x8, R13 ;  /* 0x000000080c0d7824 */ /* 0x040fe200078e020d */
[C---:B------:R-:W-:Y:S01]  /*1d10*/  LEA R27, R12.reuse, R27, 0x3 ;  /* 0x0000001b0c1b7211 */ /* 0x040fe200078e18ff */
[C---:B------:R-:W-:Y:S02]  /*1d20*/  IMAD R23, R12.reuse, 0x8, R23 ;  /* 0x000000080c177824 */ /* 0x040fe400078e0217 */
[C---:B------:R-:W-:Y:S02]  /*1d30*/  IMAD R29, R12.reuse, 0x8, R29 ;  /* 0x000000080c1d7824 */ /* 0x040fe400078e021d */
[----:B------:R-:W-:Y:S01]  /*1d40*/  IMAD R35, R12, 0x8, R35 ;  /* 0x000000080c237824 */ /* 0x000fe200078e0223 */
[----:B-----5:R2:W-:Y:S01]  /*1d50*/  STG.E desc[UR8][R14.64], R28 ;  /* 0x0000001c0e007986 */ /* 0x0205e2000c101908 */
[----:B------:R-:W-:Y:S05]  /*1d60*/  @P0 BRA `(.L_x_132) ;  /* 0xfffffffc00600947 */ /* 0x000fea000383ffff */
[----:B------:R-:W-:-:S07]  /*1d70*/  VIADD R9, R8, 0x3 ;  /* 0x0000000308097836 */ /* 0x000fce0000000000 */
.L_x_131:
[----:B------:R-:W-:-:S13]  /*1d80*/  ISETP.NE.AND P0, PT, R6, RZ, PT ;  /* 0x000000ff0600720c */ /* 0x000fda0003f05270 */
[----:B------:R-:W-:Y:S05]  /*1d90*/  @!P0 BRA `(.L_x_130) ;  /* 0x0000000400188947 */ /* 0x000fea0003800000 */
[----:B------:R-:W-:Y:S02]  /*1da0*/  ISETP.GE.U32.AND P0, PT, R6, 0x4, PT ;  /* 0x000000040600780c */ /* 0x000fe40003f06070 */
[----:B------:R-:W-:-:S04]  /*1db0*/  LOP3.LUT R20, R5, 0x3, RZ, 0xc0, !PT ;  /* 0x0000000305147812 */ /* 0x000fc800078ec0ff */
[----:B------:R-:W-:-:S07]  /*1dc0*/  ISETP.NE.AND P1, PT, R20, RZ, PT ;  /* 0x000000ff1400720c */ /* 0x000fce0003f25270 */
[----:B------:R-:W-:Y:S06]  /*1dd0*/  @!P0 BRA `(.L_x_133) ;  /* 0x0000000000888947 */ /* 0x000fec0003800000 */
[----:B------:R-:W-:-:S04]  /*1de0*/  IMAD.MOV R11, RZ, RZ, -R9 ;  /* 0x000000ffff0b7224 */ /* 0x000fc800078e0a09 */
[----:B------:R-:W-:-:S04]  /*1df0*/  IMAD R11, R0, R11, R3 ;  /* 0x0000000b000b7224 */ /* 0x000fc800078e0203 */
[----:B------:R-:W-:-:S05]  /*1e00*/  IMAD.WIDE R10, R11, 0x4, R24 ;  /* 0x000000040b0a7825 */ /* 0x000fca00078e0218 */
[----:B------:R-:W5:Y:S01]  /*1e10*/  LDG.E R19, desc[UR8][R10.64] ;  /* 0x000000080a137981 */ /* 0x000f62000c1e1900 */
[----:B------:R-:W-:Y:S02]  /*1e20*/  IADD3 R13, PT, PT, -R7, RZ, RZ ;  /* 0x000000ff070d7210 */ /* 0x000fe40007ffe1ff */
[----:B------:R-:W-:-:S03]  /*1e30*/  LOP3.LUT R6, RZ, R9, RZ, 0x33, !PT ;  /* 0x00000009ff067212 */ /* 0x000fc600078e33ff */
[--C-:B------:R-:W-:Y:S02]  /*1e40*/  IMAD R13, R0, R13, R3.reuse ;  /* 0x0000000d000d7224 */ /* 0x100fe400078e0203 */
[----:B--2---:R-:W-:Y:S02]  /*1e50*/  IMAD R15, R6, R0, R3 ;  /* 0x00000000060f7224 */ /* 0x004fe400078e0203 */
[----:B------:R-:W-:-:S04]  /*1e60*/  IMAD.WIDE R12, R13, 0x4, R24 ;  /* 0x000000040d0c7825 */ /* 0x000fc800078e0218 */
[----:B------:R-:W-:Y:S01]  /*1e70*/  IMAD.WIDE R14, R15, 0x4, R24 ;  /* 0x000000040f0e7825 */ /* 0x000fe200078e0218 */
[----:B-----5:R0:W-:Y:S04]  /*1e80*/  STG.E desc[UR8][R12.64], R19 ;  /* 0x000000130c007986 */ /* 0x0201e8000c101908 */
[----:B------:R-:W2:Y:S01]  /*1e90*/  LDG.E R21, desc[UR8][R14.64] ;  /* 0x000000080e157981 */ /* 0x000ea2000c1e1900 */
[----:B------:R-:W-:Y:S01]  /*1ea0*/  IMAD.SHL.U32 R8, R0, 0x2, RZ ;  /* 0x0000000200087824 */ /* 0x000fe200078e00ff */
[----:B------:R-:W-:-:S03]  /*1eb0*/  LOP3.LUT R6, RZ, R7, RZ, 0x33, !PT ;  /* 0x00000007ff067212 */ /* 0x000fc600078e33ff */
[-C--:B------:R-:W-:Y:S02]  /*1ec0*/  IMAD R18, R9, R0.reuse, R8 ;  /* 0x0000000009127224 */ /* 0x080fe400078e0208 */
[----:B------:R-:W-:Y:S02]  /*1ed0*/  IMAD R11, R6, R0, R3 ;  /* 0x00000000060b7224 */ /* 0x000fe400078e0203 */
[----:B------:R-:W-:Y:S02]  /*1ee0*/  IMAD.IADD R17, R3, 0x1, -R18 ;  /* 0x0000000103117824 */ /* 0x000fe400078e0a12 */
[----:B------:R-:W-:-:S04]  /*1ef0*/  IMAD.WIDE R10, R11, 0x4, R24 ;  /* 0x000000040b0a7825 */ /* 0x000fc800078e0218 */
[----:B------:R-:W-:Y:S01]  /*1f00*/  IMAD.WIDE R16, R17, 0x4, R24 ;  /* 0x0000000411107825 */ /* 0x000fe200078e0218 */
[----:B--2---:R2:W-:Y:S05]  /*1f10*/  STG.E desc[UR8][R10.64], R21 ;  /* 0x000000150a007986 */ /* 0x0045ea000c101908 */
[----:B------:R-:W5:Y:S01]  /*1f20*/  LDG.E R17, desc[UR8][R16.64] ;  /* 0x0000000810117981 */ /* 0x000f62000c1e1900 */
[-C--:B------:R-:W-:Y:S01]  /*1f30*/  IMAD R8, R7, R0.reuse, R8 ;  /* 0x0000000007087224 */ /* 0x080fe200078e0208 */
[----:B------:R-:W-:-:S04]  /*1f40*/  IADD3 R15, PT, PT, R3, -R0, -R18 ;  /* 0x80000000030f7210 */ /* 0x000fc80007ffe812 */
[----:B0-----:R-:W-:Y:S01]  /*1f50*/  IADD3 R13, PT, PT, R3, -R8, RZ ;  /* 0x80000008030d7210 */ /* 0x001fe20007ffe0ff */
[----:B------:R-:W-:-:S04]  /*1f60*/  IMAD.WIDE R14, R15, 0x4, R24 ;  /* 0x000000040f0e7825 */ /* 0x000fc800078e0218 */
[----:B------:R-:W-:-:S05]  /*1f70*/  IMAD.WIDE R12, R13, 0x4, R24 ;  /* 0x000000040d0c7825 */ /* 0x000fca00078e0218 */
[----:B-----5:R2:W-:Y:S04]  /*1f80*/  STG.E desc[UR8][R12.64], R17 ;  /* 0x000000110c007986 */ /* 0x0205e8000c101908 */
[----:B------:R-:W5:Y:S01]  /*1f90*/  LDG.E R15, desc[UR8][R14.64] ;  /* 0x000000080e0f7981 */ /* 0x000f62000c1e1900 */
[----:B------:R-:W-:Y:S01]  /*1fa0*/  IADD3 R19, PT, PT, R3, -R0, -R8 ;  /* 0x8000000003137210 */ /* 0x000fe20007ffe808 */
[C---:B------:R-:W-:Y:S01]  /*1fb0*/  VIADD R8, R7.reuse, 0x3 ;  /* 0x0000000307087836 */ /* 0x040fe20000000000 */
[----:B------:R-:W-:Y:S01]  /*1fc0*/  IADD3 R7, PT, PT, R7, 0x4, RZ ;  /* 0x0000000407077810 */ /* 0x000fe20007ffe0ff */
[----:B------:R-:W-:Y:S02]  /*1fd0*/  VIADD R9, R9, 0x4 ;  /* 0x0000000409097836 */ /* 0x000fe40000000000 */
[----:B------:R-:W-:-:S05]  /*1fe0*/  IMAD.WIDE R18, R19, 0x4, R24 ;  /* 0x0000000413127825 */ /* 0x000fca00078e0218 */
[----:B-----5:R2:W-:Y:S02]  /*1ff0*/  STG.E desc[UR8][R18.64], R15 ;  /* 0x0000000f12007986 */ /* 0x0205e4000c101908 */
.L_x_133:
[----:B------:R-:W-:Y:S05]  /*2000*/  @!P1 BRA `(.L_x_130) ;  /* 0x00000000007c9947 */ /* 0x000fea0003800000 */
[----:B------:R-:W-:-:S13]  /*2010*/  ISETP.NE.AND P0, PT, R20, 0x1, PT ;  /* 0x000000011400780c */ /* 0x000fda0003f05270 */
[----:B------:R-:W-:-:S04]  /*2020*/  @P0 IMAD.MOV R6, RZ, RZ, -R9 ;  /* 0x000000ffff060224 */ /* 0x000fc800078e0a09 */
[----:B--2---:R-:W-:-:S04]  /*2030*/  @P0 IMAD R11, R0, R6, R3 ;  /* 0x00000006000b0224 */ /* 0x004fc800078e0203 */
[----:B------:R-:W-:-:S05]  /*2040*/  @P0 IMAD.WIDE R10, R11, 0x4, R24 ;  /* 0x000000040b0a0825 */ /* 0x000fca00078e0218 */
[----:B------:R-:W2:Y:S01]  /*2050*/  @P0 LDG.E R19, desc[UR8][R10.64] ;  /* 0x000000080a130981 */ /* 0x000ea2000c1e1900 */
[----:B------:R-:W-:Y:S01]  /*2060*/  @P0 LOP3.LUT R12, RZ, R9, RZ, 0x33, !PT ;  /* 0x00000009ff0c0212 */ /* 0x000fe200078e33ff */
[----:B------:R-:W-:-:S04]  /*2070*/  @P0 IMAD.MOV R6, RZ, RZ, -R7 ;  /* 0x000000ffff060224 */ /* 0x000fc800078e0a07 */
[--C-:B------:R-:W-:Y:S02]  /*2080*/  @P0 IMAD R15, R0, R6, R3.reuse ;  /* 0x00000006000f0224 */ /* 0x100fe400078e0203 */
[----:B------:R-:W-:Y:S02]  /*2090*/  @P0 IMAD R17, R12, R0, R3 ;  /* 0x000000000c110224 */ /* 0x000fe400078e0203 */
[----:B------:R-:W-:-:S04]  /*20a0*/  @P0 IMAD.WIDE R14, R15, 0x4, R24 ;  /* 0x000000040f0e0825 */ /* 0x000fc800078e0218 */
[----:B------:R-:W-:Y:S01]  /*20b0*/  @P0 IMAD.WIDE R16, R17, 0x4, R24 ;  /* 0x0000000411100825 */ /* 0x000fe200078e0218 */
[----:B------:R-:W-:-:S04]  /*20c0*/  LOP3.LUT R5, R5, 0x1, RZ, 0xc0, !PT ;  /* 0x0000000105057812 */ /* 0x000fc800078ec0ff */
[----:B------:R-:W-:Y:S01]  /*20d0*/  ISETP.NE.U32.AND P1, PT, R5, 0x1, PT ;  /* 0x000000010500780c */ /* 0x000fe20003f25070 */
[----:B--2---:R0:W-:Y:S04]  /*20e0*/  @P0 STG.E desc[UR8][R14.64], R19 ;  /* 0x000000130e000986 */ /* 0x0041e8000c101908 */
[----:B------:R-:W2:Y:S01]  /*20f0*/  @P0 LDG.E R17, desc[UR8][R16.64] ;  /* 0x0000000810110981 */ /* 0x000ea2000c1e1900 */
[----:B------:R-:W-:Y:S01]  /*2100*/  @P0 IADD3 R9, PT, PT, R9, 0x2, RZ ;  /* 0x0000000209090810 */ /* 0x000fe20007ffe0ff */
[----:B------:R-:W-:-:S06]  /*2110*/  @P0 IMAD R6, R7, R0, R0 ;  /* 0x0000000007060224 */ /* 0x000fcc00078e0200 */
[----:B------:R-:W-:Y:S02]  /*2120*/  @!P1 IMAD.MOV R13, RZ, RZ, -R9 ;  /* 0x000000ffff0d9224 */ /* 0x000fe400078e0a09 */
[----:B------:R-:W-:Y:S02]  /*2130*/  @P0 IMAD.IADD R11, R3, 0x1, -R6 ;  /* 0x00000001030b0824 */ /* 0x000fe400078e0a06 */
[----:B------:R-:W-:Y:S02]  /*2140*/  @!P1 IMAD R13, R0, R13, R3 ;  /* 0x0000000d000d9224 */ /* 0x000fe400078e0203 */
[----:B------:R-:W-:-:S04]  /*2150*/  @P0 IMAD.WIDE R10, R11, 0x4, R24 ;  /* 0x000000040b0a0825 */ /* 0x000fc800078e0218 */
[----:B------:R-:W-:Y:S01]  /*2160*/  @!P1 IMAD.WIDE R12, R13, 0x4, R24 ;  /* 0x000000040d0c9825 */ /* 0x000fe200078e0218 */
[C---:B------:R-:W-:Y:S01]  /*2170*/  @P0 IADD3 R8, PT, PT, R7.reuse, 0x1, RZ ;  /* 0x0000000107080810 */ /* 0x040fe20007ffe0ff */
[----:B--2---:R2:W-:Y:S04]  /*2180*/  @P0 STG.E desc[UR8][R10.64], R17 ;  /* 0x000000110a000986 */ /* 0x0045e8000c101908 */
[----:B------:R-:W5:Y:S01]  /*2190*/  @!P1 LDG.E R13, desc[UR8][R12.64] ;  /* 0x000000080c0d9981 */ /* 0x000f62000c1e1900 */
[----:B------:R-:W-:-:S04]  /*21a0*/  @P0 VIADD R7, R7, 0x2 ;  /* 0x0000000207070836 */ /* 0x000fc80000000000 */
[----:B0-----:R-:W-:Y:S01]  /*21b0*/  @!P1 IMAD.MOV R15, RZ, RZ, -R7 ;  /* 0x000000ffff0f9224 */ /* 0x001fe200078e0a07 */
[----:B------:R-:W-:-:S03]  /*21c0*/  @!P1 MOV R8, R7 ;  /* 0x0000000700089202 */ /* 0x000fc60000000f00 */
[----:B------:R-:W-:-:S04]  /*21d0*/  @!P1 IMAD R15, R0, R15, R3 ;  /* 0x0000000f000f9224 */ /* 0x000fc800078e0203 */
[----:B------:R-:W-:-:S05]  /*21e0*/  @!P1 IMAD.WIDE R14, R15, 0x4, R24 ;  /* 0x000000040f0e9825 */ /* 0x000fca00078e0218 */
[----:B-----5:R2:W-:Y:S02]  /*21f0*/  @!P1 STG.E desc[UR8][R14.64], R13 ;  /* 0x0000000d0e009986 */ /* 0x0205e4000c101908 */
.L_x_130:
[----:B------:R-:W0:Y:S01]  /*2200*/  LDC.64 R6, c[0x0][0x3a0] ;  /* 0x0000e800ff067b82 */ /* 0x000e220000000a00 */
[----:B------:R-:W-:Y:S02]  /*2210*/  LOP3.LUT R5, RZ, R8, RZ, 0x33, !PT ;  /* 0x00000008ff057212 */ /* 0x000fe400078e33ff */
[----:B------:R-:W-:-:S03]  /*2220*/  IADD3 R8, PT, PT, -R8, -0x2, RZ ;  /* 0xfffffffe08087810 */ /* 0x000fc60007ffe1ff */
[--C-:B------:R-:W-:Y:S02]  /*2230*/  IMAD R5, R5, R0, R3.reuse ;  /* 0x0000000005057224 */ /* 0x100fe400078e0203 */
[----:B------:R-:W-:Y:S02]  /*2240*/  IMAD R3, R0, R8, R3 ;  /* 0x0000000800037224 */ /* 0x000fe400078e0203 */
[----:B------:R-:W-:-:S04]  /*2250*/  IMAD.WIDE R8, R5, 0x4, R24 ;  /* 0x0000000405087825 */ /* 0x000fc800078e0218 */
[----:B------:R-:W-:-:S04]  /*2260*/  IMAD.WIDE R24, R3, 0x4, R24 ;  /* 0x0000000403187825 */ /* 0x000fc800078e0218 */
[----:B--2-4-:R-:W-:Y:S02]  /*2270*/  VIADD R3, R4, 0x1 ;  /* 0x0000000104037836 */ /* 0x014fe40000000000 */
[----:B-1-3--:R-:W-:-:S03]  /*2280*/  VIADD R5, R2, 0x1 ;  /* 0x0000000102057836 */ /* 0x00afc60000000000 */
[----:B------:R1:W-:Y:S04]  /*2290*/  STG.E desc[UR8][R8.64], R3 ;  /* 0x0000000308007986 */ /* 0x0003e8000c101908 */
[----:B------:R1:W-:Y:S04]  /*22a0*/  STG.E desc[UR8][R24.64], R5 ;  /* 0x0000000518007986 */ /* 0x0003e8000c101908 */
[----:B0-----:R-:W2:Y:S02]  /*22b0*/  LDG.E R0, desc[UR8][R6.64] ;  /* 0x0000000806007981 */ /* 0x001ea4000c1e1900 */
[----:B--2---:R-:W-:-:S05]  /*22c0*/  IADD3 R11, PT, PT, R0, 0x1, RZ ;  /* 0x00000001000b7810 */ /* 0x004fca0007ffe0ff */
[----:B------:R1:W-:Y:S01]  /*22d0*/  STG.E desc[UR8][R6.64], R11 ;  /* 0x0000000b06007986 */ /* 0x0003e2000c101908 */
[----:B------:R-:W-:Y:S05]  /*22e0*/  BRA `(.L_x_126) ;  /* 0x0000002800707947 */ /* 0x000fea0003800000 */
.L_x_127:
[----:B------:R-:W-:-:S05]  /*22f0*/  IMAD.IADD R2, R5, 0x1, -R0 ;  /* 0x0000000105027824 */ /* 0x000fca00078e0a00 */
[----:B------:R-:W-:-:S13]  /*2300*/  ISETP.NE.AND P0, PT, R3, R2, PT ;  /* 0x000000020300720c */ /* 0x000fda0003f05270 */
[----:B------:R-:W-:Y:S05]  /*2310*/  @P0 BRA `(.L_x_134) ;  /* 0x0000000c00880947 */ /* 0x000fea0003800000 */
[----:B------:R-:W1:Y:S02]  /*2320*/  LDCU UR4, c[0x0][0x3a8] ;  /* 0x00007500ff0477ac */ /* 0x000e640008000800 */
[----:B-1----:R-:W-:-:S09]  /*2330*/  UISETP.NE.AND UP0, UPT, UR4, 0x1, UPT ;  /* 0x000000010400788c */ /* 0x002fd2000bf05270 */
[----:B------:R-:W-:Y:S05]  /*2340*/  BRA.U UP0, `(.L_x_135) ;  /* 0x00000001007c7547 */ /* 0x000fea000b800000 */
[----:B0-----:R-:W2:Y:S04]  /*2350*/  LDG.E.64 R10, desc[UR8][R6.64] ;  /* 0x00000008060a7981 */ /* 0x001ea8000c1e1b00 */
[----:B------:R-:W3:Y:S04]  /*2360*/  LDG.E.64 R4, desc[UR8][R6.64+0x10] ;  /* 0x0000100806047981 */ /* 0x000ee8000c1e1b00 */
[----:B------:R-:W4:Y:S01]  /*2370*/  LDG.E.64 R14, desc[UR8][R6.64+0x8] ;  /* 0x00000808060e7981 */ /* 0x000f22000c1e1b00 */
        /* <DEDUP_REMOVED lines=24> */
[----:B------:R0:W1:Y:S02]  /*2500*/  F2I.TRUNC.NTZ R11, R2 ;  /* 0x00000002000b7305 */ /* 0x000064000020f100 */
[----:B------:R-:W-:-:S06]  /*2510*/  FMUL R10, R10, 4 ;  /* 0x408000000a0a7820 */ /* 0x000fcc0000400000 */
[----:B------:R-:W2:Y:S01]  /*2520*/  F2I.TRUNC.NTZ R10, R10 ;  /* 0x0000000a000a7305 */ /* 0x000ea2000020f100 */
[----:B0-----:R-:W-:Y:S05]  /*2530*/  BRA `(.L_x_136) ;  /* 0x0000000000787947 */ /* 0x001fea0003800000 */
.L_x_135:
[----:B0-----:R-:W2:Y:S04]  /*2540*/  LDG.E.64 R10, desc[UR8][R6.64] ;  /* 0x00000008060a7981 */ /* 0x001ea8000c1e1b00 */
[----:B------:R-:W3:Y:S04]  /*2550*/  LDG.E.64 R4, desc[UR8][R6.64+0x10] ;  /* 0x0000100806047981 */ /* 0x000ee8000c1e1b00 */
[----:B------:R-:W4:Y:S01]  /*2560*/  LDG.E.64 R14, desc[UR8][R6.64+0x8] ;  /* 0x00000808060e7981 */ /* 0x000f22000c1e1b00 */
[----:B--2---:R-:W-:-:S04]  /*2570*/  SHF.R.U32.HI R2, RZ, 0x2, R11 ;  /* 0x00000002ff027819 */ /* 0x004fc8000001160b */
[----:B------:R-:W-:Y:S01]  /*2580*/  LOP3.LUT R2, R2, R11, RZ, 0x3c, !PT ;  /* 0x0000000b02027212 */ /* 0x000fe200078e3cff */
[----:B---3--:R0:W-:Y:S01]  /*2590*/  STG.E.64 desc[UR8][R6.64+0x8], R4 ;  /* 0x0000080406007986 */ /* 0x0081e2000c101b08 */
[----:B------:R-:W-:Y:S02]  /*25a0*/  SHF.L.U32 R11, R5, 0x4, RZ ;  /* 0x00000004050b7819 */ /* 0x000fe400000006ff */
[----:B----4-:R-:W-:Y:S01]  /*25b0*/  SHF.R.U32.HI R17, RZ, 0x2, R14 ;  /* 0x00000002ff117819 */ /* 0x010fe2000001160e */
[----:B------:R-:W-:-:S03]  /*25c0*/  IMAD.SHL.U32 R13, R2, 0x2, RZ ;  /* 0x00000002020d7824 */ /* 0x000fc600078e00ff */
[----:B------:R-:W-:Y:S01]  /*25d0*/  LOP3.LUT R17, R17, R14, RZ, 0x3c, !PT ;  /* 0x0000000e11117212 */ /* 0x000fe200078e3cff */
[----:B------:R-:W-:Y:S01]  /*25e0*/  VIADD R14, R10, 0xb0f8a ;  /* 0x000b0f8a0a0e7836 */ /* 0x000fe20000000000 */
[----:B------:R-:W-:-:S03]  /*25f0*/  LOP3.LUT R16, R2, R13, R11, 0x96, !PT ;  /* 0x0000000d02107212 */ /* 0x000fc600078e960b */
[----:B------:R-:W-:Y:S01]  /*2600*/  IMAD.SHL.U32 R11, R17, 0x2, RZ ;  /* 0x00000002110b7824 */ /* 0x000fe200078e00ff */
[----:B------:R-:W-:Y:S01]  /*2610*/  LOP3.LUT R16, R16, R5, RZ, 0x3c, !PT ;  /* 0x0000000510107212 */ /* 0x000fe200078e3cff */
[----:B------:R0:W-:Y:S03]  /*2620*/  STG.E.64 desc[UR8][R6.64], R14 ;  /* 0x0000000e06007986 */ /* 0x0001e6000c101b08 */
[----:B------:R-:W-:-:S04]  /*2630*/  SHF.L.U32 R2, R16, 0x4, RZ ;  /* 0x0000000410027819 */ /* 0x000fc800000006ff */
[----:B------:R-:W-:Y:S01]  /*2640*/  LOP3.LUT R17, R17, R11, R2, 0x96, !PT ;  /* 0x0000000b11117212 */ /* 0x000fe200078e9602 */
[----:B------:R-:W-:Y:S01]  /*2650*/  IMAD.MOV.U32 R11, RZ, RZ, 0x2f800000 ;  /* 0x2f800000ff0b7424 */ /* 0x000fe200078e00ff */
[----:B------:R-:W-:Y:S02]  /*2660*/  IADD3 R2, PT, PT, R10, 0x587c5, R16 ;  /* 0x000587c50a027810 */ /* 0x000fe40007ffe010 */
[----:B------:R-:W-:Y:S02]  /*2670*/  LOP3.LUT R17, R17, R16, RZ, 0x3c, !PT ;  /* 0x0000001011117212 */ /* 0x000fe400078e3cff */
[----:B------:R-:W-:Y:S02]  /*2680*/  I2FP.F32.U32 R2, R2 ;  /* 0x0000000200027245 */ /* 0x000fe40000201000 */
[----:B------:R-:W-:Y:S01]  /*2690*/  IADD3 R10, PT, PT, R17, R14, RZ ;  /* 0x0000000e110a7210 */ /* 0x000fe20007ffe0ff */
[----:B------:R0:W-:Y:S02]  /*26a0*/  STG.E.64 desc[UR8][R6.64+0x10], R16 ;  /* 0x0000101006007986 */ /* 0x0001e4000c101b08 */
[----:B------:R-:W-:Y:S01]  /*26b0*/  FFMA R2, R2, R11, 1.1641532182693481445e-10 ;  /* 0x2f00000002027423 */ /* 0x000fe2000000000b */
[----:B------:R-:W-:-:S03]  /*26c0*/  I2FP.F32.U32 R10, R10 ;  /* 0x0000000a000a7245 */ /* 0x000fc60000201000 */
[----:B------:R-:W-:Y:S02]  /*26d0*/  FMUL R2, R2, 6 ;  /* 0x40c0000002027820 */ /* 0x000fe40000400000 */
[----:B------:R-:W-:Y:S02]  /*26e0*/  FFMA R10, R10, R11, 1.1641532182693481445e-10 ;  /* 0x2f0000000a0a7423 */ /* 0x000fe4000000000b */
[----:B------:R0:W3:Y:S02]  /*26f0*/  F2I.TRUNC.NTZ R11, R2 ;  /* 0x00000002000b7305 */ /* 0x0000e4000020f100 */
[----:B------:R-:W-:-:S06]  /*2700*/  FMUL R10, R10, 6 ;  /* 0x40c000000a0a7820 */ /* 0x000fcc0000400000 */
[----:B------:R-:W4:Y:S02]  /*2710*/  F2I.TRUNC.NTZ R10, R10 ;  /* 0x0000000a000a7305 */ /* 0x000f24000020f100 */
.L_x_136:
[----:B0-----:R-:W0:Y:S01]  /*2720*/  LDC R2, c[0x0][0x394] ;  /* 0x0000e500ff027b82 */ /* 0x001e220000000800 */
[----:B-1-3--:R-:W-:Y:S02]  /*2730*/  VIADD R5, R11, 0x1 ;  /* 0x000000010b057836 */ /* 0x00afe40000000000 */
[----:B--2-4-:R-:W-:Y:S01]  /*2740*/  VIADD R4, R10, 0x1 ;  /* 0x000000010a047836 */ /* 0x014fe20000000000 */
[----:B0-----:R-:W-:-:S13]  /*2750*/  ISETP.NE.AND P0, PT, R2, RZ, PT ;  /* 0x000000ff0200720c */ /* 0x001fda0003f05270 */
[----:B------:R-:W-:Y:S01]  /*2760*/  @!P0 IMAD.WIDE R6, R0, 0x4, R8 ;  /* 0x0000000400068825 */ /* 0x000fe200078e0208 */
[----:B------:R0:W-:Y:S04]  /*2770*/  @!P0 STG.E desc[UR8][R8.64], R5 ;  /* 0x0000000508008986 */ /* 0x0001e8000c101908 */
[----:B------:R0:W-:Y:S01]  /*2780*/  @!P0 STG.E desc[UR8][R6.64], R4 ;  /* 0x0000000406008986 */ /* 0x0001e2000c101908 */
[----:B------:R-:W-:Y:S05]  /*2790*/  @!P0 BRA `(.L_x_137) ;  /* 0x0000000800548947 */ /* 0x000fea0003800000 */
[----:B------:R-:W-:Y:S01]  /*27a0*/  ISETP.GE.AND P0, PT, R2, 0x1, PT ;  /* 0x000000010200780c */ /* 0x000fe20003f06270 */
[----:B------:R-:W-:Y:S01]  /*27b0*/  IMAD.MOV.U32 R10, RZ, RZ, RZ ;  /* 0x000000ffff0a7224 */ /* 0x000fe200078e00ff */
[----:B0-----:R-:W-:-:S11]  /*27c0*/  IADD3 R7, PT, PT, R3, R0, RZ ;  /* 0x0000000003077210 */ /* 0x001fd60007ffe0ff */
[----:B------:R-:W-:Y:S05]  /*27d0*/  @!P0 BRA `(.L_x_138) ;  /* 0x0000000800248947 */ /* 0x000fea0003800000 */
[C---:B------:R-:W-:Y:S01]  /*27e0*/  ISETP.GE.U32.AND P0, PT, R2.reuse, 0x8, PT ;  /* 0x000000080200780c */ /* 0x040fe20003f06070 */
[----:B------:R-:W-:Y:S01]  /*27f0*/  HFMA2 R8, -RZ, RZ, 0, 0 ;  /* 0x00000000ff087431 */ /* 0x000fe200000001ff */
[----:B------:R-:W-:Y:S01]  /*2800*/  LOP3.LUT R6, R2, 0x7, RZ, 0xc0, !PT ;  /* 0x0000000702067812 */ /* 0x000fe200078ec0ff */
[----:B------:R-:W-:-:S10]  /*2810*/  IMAD.MOV.U32 R9, RZ, RZ, 0x2 ;  /* 0x00000002ff097424 */ /* 0x000fd400078e00ff */
[----:B------:R-:W-:Y:S05]  /*2820*/  @!P0 BRA `(.L_x_139) ;  /* 0x0000000000f48947 */ /* 0x000fea0003800000 */
[C---:B------:R-:W-:Y:S01]  /*2830*/  IADD3 R21, PT, PT, R12.reuse, -0x7, RZ ;  /* 0xfffffff90c157810 */ /* 0x040fe20007ffe0ff */
[C---:B------:R-:W-:Y:S01]  /*2840*/  VIADD R35, R12.reuse, 0xfffffffe ;  /* 0xfffffffe0c237836 */ /* 0x040fe20000000000 */
[C---:B------:R-:W-:Y:S01]  /*2850*/  IADD3 R29, PT, PT, R12.reuse, -0x4, RZ ;  /* 0xfffffffc0c1d7810 */ /* 0x040fe20007ffe0ff */
[----:B------:R-:W-:Y:S01]  /*2860*/  VIADD R11, R12, 0xfffffff8 ;  /* 0xfffffff80c0b7836 */ /* 0x000fe20000000000 */
[----:B------:R-:W-:Y:S01]  /*2870*/  LOP3.LUT R8, R2, 0x7ffffff8, RZ, 0xc0, !PT ;  /* 0x7ffffff802087812 */ /* 0x000fe200078ec0ff */
[C---:B------:R-:W-:Y:S01]  /*2880*/  VIADD R23, R12.reuse, 0xfffffffa ;  /* 0xfffffffa0c177836 */ /* 0x040fe20000000000 */
[----:B------:R-:W-:Y:S01]  /*2890*/  MOV R10, 0xffffffff ;  /* 0xffffffff000a7802 */ /* 0x000fe20000000f00 */
[C---:B------:R-:W-:Y:S02]  /*28a0*/  VIADD R27, R12.reuse, 0xfffffffb ;  /* 0xfffffffb0c1b7836 */ /* 0x040fe40000000000 */
[C---:B------:R-:W-:Y:S02]  /*28b0*/  VIADD R31, R12.reuse, 0xfffffffd ;  /* 0xfffffffd0c1f7836 */ /* 0x040fe40000000000 */
[----:B------:R-:W-:-:S02]  /*28c0*/  VIADD R12, R12, 0xffffffff ;  /* 0xffffffff0c0c7836 */ /* 0x000fc40000000000 */
[-CC-:B------:R-:W-:Y:S02]  /*28d0*/  IMAD R35, R35, R0.reuse, R33.reuse ;  /* 0x0000000023237224 */ /* 0x180fe400078e0221 */
[-CC-:B------:R-:W-:Y:S02]  /*28e0*/  IMAD R11, R11, R0.reuse, R33.reuse ;  /* 0x000000000b0b7224 */ /* 0x180fe400078e0221 */
[-CC-:B------:R-:W-:Y:S02]  /*28f0*/  IMAD R21, R21, R0.reuse, R33.reuse ;  /* 0x0000000015157224 */ /* 0x180fe400078e0221 */
[-CC-:B------:R-:W-:Y:S02]  /*2900*/  IMAD R23, R23, R0.reuse, R33.reuse ;  /* 0x0000000017177224 */ /* 0x180fe400078e0221 */
[-CC-:B------:R-:W-:Y:S02]  /*2910*/  IMAD R27, R27, R0.reuse, R33.reuse ;  /* 0x000000001b1b7224 */ /* 0x180fe400078e0221 */
[----:B------:R-:W-:-:S02]  /*2920*/  IMAD R29, R29, R0, R33 ;  /* 0x000000001d1d7224 */ /* 0x000fc400078e0221 */
[-CC-:B------:R-:W-:Y:S02]  /*2930*/  IMAD R31, R31, R0.reuse, R33.reuse ;  /* 0x000000001f1f7224 */ /* 0x180fe400078e0221 */
[----:B------:R-:W-:Y:S02]  /*2940*/  IMAD R33, R12, R0, R33 ;  /* 0x000000000c217224 */ /* 0x000fe400078e0221 */
[----:B------:R-:W-:Y:S02]  /*2950*/  IMAD.MOV.U32 R9, RZ, RZ, R7 ;  /* 0x000000ffff097224 */ /* 0x000fe400078e0007 */
[----:B------:R-:W-:-:S07]  /*2960*/  IMAD.MOV R20, RZ, RZ, -R8 ;  /* 0x000000ffff147224 */ /* 0x000fce00078e0a08 */
.L_x_140:
[----:B-1----:R-:W-:-:S05]  /*2970*/  IMAD.WIDE R14, R33, 0x4, R24 ;  /* 0x00000004210e7825 */ /* 0x002fca00078e0218 */
[----:B------:R-:W2:Y:S01]  /*2980*/  LDG.E R22, desc[UR8][R14.64] ;  /* 0x000000080e167981 */ /* 0x000ea2000c1e1900 */
[----:B------:R-:W-:-:S05]  /*2990*/  IMAD.WIDE R12, R9, 0x4, R24 ;  /* 0x00000004090c7825 */ /* 0x000fca00078e0218 */
[----:B--2---:R0:W-:Y:S02]  /*29a0*/  STG.E desc[UR8][R12.64], R22 ;  /* 0x000000160c007986 */ /* 0x0041e4000c101908 */
[----:B0-----:R-:W-:-:S05]  /*29b0*/  IMAD.WIDE R12, R35, 0x4, R24 ;  /* 0x00000004230c7825 */ /* 0x001fca00078e0218 */
[----:B------:R-:W2:Y:S01]  /*29c0*/  LDG.E R26, desc[UR8][R12.64] ;  /* 0x000000080c1a7981 */ /* 0x000ea2000c1e1900 */
[----:B------:R-:W-:-:S04]  /*29d0*/  IMAD.WIDE R18, R0, 0x4, R14 ;  /* 0x0000000400127825 */ /* 0x000fc800078e020e */
[--C-:B------:R-:W-:Y:S01]  /*29e0*/  IMAD.WIDE R36, R31, 0x4, R24.reuse ;  /* 0x000000041f247825 */ /* 0x100fe200078e0218 */
[----:B--2---:R-:W-:Y:S04]  /*29f0*/  STG.E desc[UR8][R18.64], R26 ;  /* 0x0000001a12007986 */ /* 0x004fe8000c101908 */
[----:B------:R-:W2:Y:S01]  /*2a00*/  LDG.E R28, desc[UR8][R36.64] ;  /* 0x00000008241c7981 */ /* 0x000ea2000c1e1900 */
[----:B------:R-:W-:-:S03]  /*2a10*/  IMAD.WIDE R16, R29, 0x4, R24 ;  /* 0x000000041d107825 */ /* 0x000fc600078e0218 */
[----:B--2---:R0:W-:Y:S04]  /*2a20*/  STG.E desc[UR8][R14.64], R28 ;  /* 0x0000001c0e007986 */ /* 0x0041e8000c101908 */
[----:B------:R-:W2:Y:S01]  /*2a30*/  LDG.E R30, desc[UR8][R16.64] ;  /* 0x00000008101e7981 */ /* 0x000ea2000c1e1900 */
[----:B0-----:R-:W-:-:S03]  /*2a40*/  IMAD.WIDE R14, R27, 0x4, R24 ;  /* 0x000000041b0e7825 */ /* 0x001fc600078e0218 */
[----:B--2---:R0:W-:Y:S04]  /*2a50*/  STG.E desc[UR8][R12.64], R30 ;  /* 0x0000001e0c007986 */ /* 0x0041e8000c101908 */
[----:B------:R-:W2:Y:S01]  /*2a60*/  LDG.E R22, desc[UR8][R14.64] ;  /* 0x000000080e167981 */ /* 0x000ea2000c1e1900 */
[----:B0-----:R-:W-:-:S03]  /*2a70*/  IMAD.WIDE R12, R23, 0x4, R24 ;  /* 0x00000004170c7825 */ /* 0x001fc600078e0218 */
[----:B--2---:R0:W-:Y:S04]  /*2a80*/  STG.E desc[UR8][R36.64], R22 ;  /* 0x0000001624007986 */ /* 0x0041e8000c101908 */
[----:B------:R-:W2:Y:S01]  /*2a90*/  LDG.E R26, desc[UR8][R12.64] ;  /* 0x000000080c1a7981 */ /* 0x000ea2000c1e1900 */
[----:B------:R-:W-:-:S03]  /*2aa0*/  IMAD.WIDE R18, R21, 0x4, R24 ;  /* 0x0000000415127825 */ /* 0x000fc600078e0218 */
[----:B--2---:R1:W-:Y:S04]  /*2ab0*/  STG.E desc[UR8][R16.64], R26 ;  /* 0x0000001a10007986 */ /* 0x0043e8000c101908 */
[----:B------:R2:W3:Y:S02]  /*2ac0*/  LDG.E R28, desc[UR8][R18.64] ;  /* 0x00000008121c7981 */ /* 0x0004e4000c1e1900 */
[----:B--2---:R-:W-:Y:S02]  /*2ad0*/  IMAD.WIDE R18, R11, 0x4, R24 ;  /* 0x000000040b127825 */ /* 0x004fe400078e0218 */
[----:B---3--:R1:W-:Y:S04]  /*2ae0*/  STG.E desc[UR8][R14.64], R28 ;  /* 0x0000001c0e007986 */ /* 0x0083e8000c101908 */
[----:B------:R-:W2:Y:S01]  /*2af0*/  LDG.E R30, desc[UR8][R18.64] ;  /* 0x00000008121e7981 */ /* 0x000ea2000c1e1900 */
[----:B------:R-:W-:Y:S01]  /*2b00*/  IADD3 R20, PT, PT, R20, 0x8, RZ ;  /* 0x0000000814147810 */ /* 0x000fe20007ffe0ff */
[----:B0-----:R-:W-:-:S02]  /*2b10*/  IMAD.MOV R22, RZ, RZ, -R0 ;  /* 0x000000ffff167224 */ /* 0x001fc400078e0a00 */
[----:B------:R-:W-:Y:S01]  /*2b20*/  VIADD R10, R10, 0x8 ;  /* 0x000000080a0a7836 */ /* 0x000fe20000000000 */
        /* <DEDUP_REMOVED lines=8> */
[----:B------:R-:W-:-:S02]  /*2bb0*/  IMAD R29, R22, 0x8, R29 ;  /* 0x00000008161d7824 */ /* 0x000fc400078e021d */
[----:B------:R-:W-:Y:S01]  /*2bc0*/  IMAD R33, R22, 0x8, R33 ;  /* 0x0000000816217824 */ /* 0x000fe200078e0221 */
[----:B--2---:R1:W-:Y:S01]  /*2bd0*/  STG.E desc[UR8][R12.64], R30 ;  /* 0x0000001e0c007986 */ /* 0x0043e2000c101908 */
[----:B------:R-:W-:Y:S05]  /*2be0*/  @P0 BRA `(.L_x_140) ;  /* 0xfffffffc00600947 */ /* 0x000fea000383ffff */
[----:B------:R-:W-:-:S07]  /*2bf0*/  IADD3 R9, PT, PT, R10, 0x3, RZ ;  /* 0x000000030a097810 */ /* 0x000fce0007ffe0ff */
.L_x_139:
        /* <DEDUP_REMOVED lines=9> */
[----:B------:R-:W2:Y:S01]  /*2c90*/  LDG.E R19, desc[UR8][R10.64] ;  /* 0x000000080a137981 */ /* 0x000ea2000c1e1900 */
[----:B-1----:R-:W-:Y:S01]  /*2ca0*/  IMAD.MOV R13, RZ, RZ, -R8 ;  /* 0x000000ffff0d7224 */ /* 0x002fe200078e0a08 */
[----:B------:R-:W-:-:S03]  /*2cb0*/  LOP3.LUT R6, RZ, R9, RZ, 0x33, !PT ;  /* 0x00000009ff067212 */ /* 0x000fc600078e33ff */
[--C-:B------:R-:W-:Y:S02]  /*2cc0*/  IMAD R13, R0, R13, R7.reuse ;  /* 0x0000000d000d7224 */ /* 0x100fe400078e0207 */
[----:B------:R-:W-:Y:S02]  /*2cd0*/  IMAD R17, R6, R0, R7 ;  /* 0x0000000006117224 */ /* 0x000fe400078e0207 */
[----:B------:R-:W-:-:S04]  /*2ce0*/  IMAD.WIDE R12, R13, 0x4, R24 ;  /* 0x000000040d0c7825 */ /* 0x000fc800078e0218 */
[----:B------:R-:W-:Y:S01]  /*2cf0*/  IMAD.WIDE R16, R17, 0x4, R24 ;  /* 0x0000000411107825 */ /* 0x000fe200078e0218 */
[----:B------:R-:W-:Y:S01]  /*2d00*/  SHF.L.U32 R23, R0, 0x1, RZ ;  /* 0x0000000100177819 */ /* 0x000fe200000006ff */
[----:B--2---:R0:W-:Y:S04]  /*2d10*/  STG.E desc[UR8][R12.64], R19 ;  /* 0x000000130c007986 */ /* 0x0041e8000c101908 */
[----:B------:R-:W2:Y:S01]  /*2d20*/  LDG.E R21, desc[UR8][R16.64] ;  /* 0x0000000810157981 */ /* 0x000ea2000c1e1900 */
[----:B------:R-:W-:Y:S01]  /*2d30*/  LOP3.LUT R6, RZ, R8, RZ, 0x33, !PT ;  /* 0x00000008ff067212 */ /* 0x000fe200078e33ff */
[----:B------:R-:W-:-:S04]  /*2d40*/  IMAD R18, R9, R0, R23 ;  /* 0x0000000009127224 */ /* 0x000fc800078e0217 */
[----:B------:R-:W-:Y:S02]  /*2d50*/  IMAD R11, R6, R0, R7 ;  /* 0x00000000060b7224 */ /* 0x000fe400078e0207 */
[----:B------:R-:W-:Y:S02]  /*2d60*/  IMAD.IADD R15, R7, 0x1, -R18 ;  /* 0x00000001070f7824 */ /* 0x000fe400078e0a12 */
[----:B------:R-:W-:-:S04]  /*2d70*/  IMAD.WIDE R10, R11, 0x4, R24 ;  /* 0x000000040b0a7825 */ /* 0x000fc800078e0218 */
[----:B------:R-:W-:Y:S01]  /*2d80*/  IMAD.WIDE R14, R15, 0x4, R24 ;  /* 0x000000040f0e7825 */ /* 0x000fe200078e0218 */
[----:B--2---:R1:W-:Y:S05]  /*2d90*/  STG.E desc[UR8][R10.64], R21 ;  /* 0x000000150a007986 */ /* 0x0043ea000c101908 */
[----:B------:R-:W2:Y:S01]  /*2da0*/  LDG.E R15, desc[UR8][R14.64] ;  /* 0x000000080e0f7981 */ /* 0x000ea2000c1e1900 */
[----:B------:R-:W-:Y:S01]  /*2db0*/  IMAD R6, R8, R0, R23 ;  /* 0x0000000008067224 */ /* 0x000fe200078e0217 */
[----:B------:R-:W-:-:S03]  /*2dc0*/  IADD3 R17, PT, PT, R3, -R18, RZ ;  /* 0x8000001203117210 */ /* 0x000fc60007ffe0ff */
[----:B0-----:R-:W-:Y:S02]  /*2dd0*/  IMAD.IADD R13, R7, 0x1, -R6 ;  /* 0x00000001070d7824 */ /* 0x001fe400078e0a06 */
[----:B------:R-:W-:-:S04]  /*2de0*/  IMAD.WIDE R16, R17, 0x4, R24 ;  /* 0x0000000411107825 */ /* 0x000fc800078e0218 */
[----:B------:R-:W-:-:S05]  /*2df0*/  IMAD.WIDE R12, R13, 0x4, R24 ;  /* 0x000000040d0c7825 */ /* 0x000fca00078e0218 */
[----:B--2---:R0:W-:Y:S04]  /*2e00*/  STG.E desc[UR8][R12.64], R15 ;  /* 0x0000000f0c007986 */ /* 0x0041e8000c101908 */
[----:B------:R-:W2:Y:S01]  /*2e10*/  LDG.E R17, desc[UR8][R16.64] ;  /* 0x0000000810117981 */ /* 0x000ea2000c1e1900 */
[----:B------:R-:W-:Y:S01]  /*2e20*/  IMAD.IADD R19, R3, 0x1, -R6 ;  /* 0x0000000103137824 */ /* 0x000fe200078e0a06 */
[----:B------:R-:W-:Y:S01]  /*2e30*/  IADD3 R9, PT, PT, R9, 0x4, RZ ;  /* 0x0000000409097810 */ /* 0x000fe20007ffe0ff */
[----:B-1----:R-:W-:Y:S02]  /*2e40*/  VIADD R10, R8, 0x3 ;  /* 0x00000003080a7836 */ /* 0x002fe40000000000 */
[----:B------:R-:W-:-:S04]  /*2e50*/  IMAD.WIDE R18, R19, 0x4, R24 ;  /* 0x0000000413127825 */ /* 0x000fc800078e0218 */
[----:B------:R-:W-:Y:S01]  /*2e60*/  VIADD R8, R8, 0x4 ;  /* 0x0000000408087836 */ /* 0x000fe20000000000 */
[----:B--2---:R0:W-:Y:S06]  /*2e70*/  STG.E desc[UR8][R18.64], R17 ;  /* 0x0000001112007986 */ /* 0x0041ec000c101908 */
.L_x_141:
[----:B------:R-:W-:Y:S05]  /*2e80*/  @!P1 BRA `(.L_x_138) ;  /* 0x0000000000789947 */ /* 0x000fea0003800000 */
[----:B------:R-:W-:-:S13]  /*2e90*/  ISETP.NE.AND P0, PT, R20, 0x1, PT ;  /* 0x000000011400780c */ /* 0x000fda0003f05270 */
[----:B------:R-:W-:-:S04]  /*2ea0*/  @P0 IMAD.MOV R6, RZ, RZ, -R9 ;  /* 0x000000ffff060224 */ /* 0x000fc800078e0a09 */
[----:B01----:R-:W-:-:S04]  /*2eb0*/  @P0 IMAD R15, R0, R6, R7 ;  /* 0x00000006000f0224 */ /* 0x003fc800078e0207 */
[----:B------:R-:W-:-:S05]  /*2ec0*/  @P0 IMAD.WIDE R14, R15, 0x4, R24 ;  /* 0x000000040f0e0825 */ /* 0x000fca00078e0218 */
[----:B------:R-:W2:Y:S01]  /*2ed0*/  @P0 LDG.E R11, desc[UR8][R14.64] ;  /* 0x000000080e0b0981 */ /* 0x000ea2000c1e1900 */
[----:B------:R-:W-:Y:S02]  /*2ee0*/  @P0 IADD3 R6, PT, PT, -R8, RZ, RZ ;  /* 0x000000ff08060210 */ /* 0x000fe40007ffe1ff */
[----:B------:R-:W-:-:S03]  /*2ef0*/  @P0 LOP3.LUT R12, RZ, R9, RZ, 0x33, !PT ;  /* 0x00000009ff0c0212 */ /* 0x000fc600078e33ff */
        /* <DEDUP_REMOVED lines=8> */
[----:B------:R-:W-:Y:S02]  /*2f80*/  @P0 VIADD R9, R9, 0x2 ;  /* 0x0000000209090836 */ /* 0x000fe40000000000 */
[----:B------:R-:W-:-:S05]  /*2f90*/  @P0 IMAD R3, R0, R6, R3 ;  /* 0x0000000600030224 */ /* 0x000fca00078e0203 */
[----:B------:R-:W-:Y:S02]  /*2fa0*/  @!P1 IMAD.MOV R15, RZ, RZ, -R9 ;  /* 0x000000ffff0f9224 */ /* 0x000fe400078e0a09 */
[----:B------:R-:W-:-:S04]  /*2fb0*/  @P0 IMAD.WIDE R2, R3, 0x4, R24 ;  /* 0x0000000403020825 */ /* 0x000fc800078e0218 */
[----:B------:R-:W-:-:S04]  /*2fc0*/  @!P1 IMAD R15, R0, R15, R7 ;  /* 0x0000000f000f9224 */ /* 0x000fc800078e0207 */
[----:B------:R-:W-:Y:S01]  /*2fd0*/  @!P1 IMAD.WIDE R14, R15, 0x4, R24 ;  /* 0x000000040f0e9825 */ /* 0x000fe200078e0218 */
[C---:B------:R-:W-:Y:S01]  /*2fe0*/  @P0 IADD3 R10, PT, PT, R8.reuse, 0x1, RZ ;  /* 0x00000001080a0810 */ /* 0x040fe20007ffe0ff */
[----:B--2---:R2:W-:Y:S04]  /*2ff0*/  @P0 STG.E desc[UR8][R2.64], R17 ;  /* 0x0000001102000986 */ /* 0x0045e8000c101908 */
[----:B------:R-:W3:Y:S01]  /*3000*/  @!P1 LDG.E R15, desc[UR8][R14.64] ;  /* 0x000000080e0f9981 */ /* 0x000ee2000c1e1900 */
[----:B------:R-:W-:-:S04]  /*3010*/  @P0 VIADD R8, R8, 0x2 ;  /* 0x0000000208080836 */ /* 0x000fc80000000000 */
[----:B0-----:R-:W-:Y:S01]  /*3020*/  @!P1 IMAD.MOV R13, RZ, RZ, -R8 ;  /* 0x000000ffff0d9224 */ /* 0x001fe200078e0a08 */
[----:B------:R-:W-:-:S03]  /*3030*/  @!P1 MOV R10, R8 ;  /* 0x00000008000a9202 */ /* 0x000fc60000000f00 */
[----:B------:R-:W-:-:S04]  /*3040*/  @!P1 IMAD R13, R0, R13, R7 ;  /* 0x0000000d000d9224 */ /* 0x000fc800078e0207 */
[----:B------:R-:W-:-:S05]  /*3050*/  @!P1 IMAD.WIDE R12, R13, 0x4, R24 ;  /* 0x000000040d0c9825 */ /* 0x000fca00078e0218 */
[----:B---3--:R2:W-:Y:S02]  /*3060*/  @!P1 STG.E desc[UR8][R12.64], R15 ;  /* 0x0000000f0c009986 */ /* 0x0085e4000c101908 */
.L_x_138:
[----:B--2---:R-:W-:Y:S02]  /*3070*/  LOP3.LUT R2, RZ, R10, RZ, 0x33, !PT ;  /* 0x0000000aff027212 */ /* 0x004fe400078e33ff */
[----:B------:R-:W-:-:S03]  /*3080*/  IADD3 R10, PT, PT, -R10, -0x2, RZ ;  /* 0xfffffffe0a0a7810 */ /* 0x000fc60007ffe1ff */
[--C-:B------:R-:W-:Y:S02]  /*3090*/  IMAD R3, R2, R0, R7.reuse ;  /* 0x0000000002037224 */ /* 0x100fe400078e0207 */
[----:B------:R-:W-:Y:S02]  /*30a0*/  IMAD R7, R0, R10, R7 ;  /* 0x0000000a00077224 */ /* 0x000fe400078e0207 */
[----:B------:R-:W-:-:S04]  /*30b0*/  IMAD.WIDE R2, R3, 0x4, R24 ;  /* 0x0000000403027825 */ /* 0x000fc800078e0218 */
[----:B------:R-:W-:Y:S01]  /*30c0*/  IMAD.WIDE R24, R7, 0x4, R24 ;  /* 0x0000000407187825 */ /* 0x000fe200078e0218 */
[----:B------:R2:W-:Y:S04]  /*30d0*/  STG.E desc[UR8][R2.64], R4 ;  /* 0x0000000402007986 */ /* 0x0005e8000c101908 */
[----:B------:R2:W-:Y:S02]  /*30e0*/  STG.E desc[UR8][R24.64], R5 ;  /* 0x0000000518007986 */ /* 0x0005e4000c101908 */
.L_x_137:
[----:B--2---:R-:W2:Y:S02]  /*30f0*/  LDC.64 R2, c[0x0][0x3a0] ;  /* 0x0000e800ff027b82 */ /* 0x004ea40000000a00 */
[----:B--2---:R-:W0:Y:S02]  /*3100*/  LDG.E R0, desc[UR8][R2.64] ;  /* 0x0000000802007981 */ /* 0x004e24000c1e1900 */
[----:B0-----:R-:W-:-:S05]  /*3110*/  VIADD R5, R0, 0x1 ;  /* 0x0000000100057836 */ /* 0x001fca0000000000 */
[----:B------:R0:W-:Y:S01]  /*3120*/  STG.E desc[UR8][R2.64], R5 ;  /* 0x0000000502007986 */ /* 0x0001e2000c101908 */
[----:B------:R-:W-:Y:S05]  /*3130*/  BRA `(.L_x_126) ;  /* 0x0000001800dc7947 */ /* 0x000fea0003800000 */
.L_x_134:
[----:B------:R-:W1:Y:S01]  /*3140*/  LDC R6, c[0x0][0x394] ;  /* 0x0000e500ff067b82 */ /* 0x000e620000000800 */
[C---:B------:R-:W-:Y:S01]  /*3150*/  VIADD R4, R5.reuse, 0xffffffff ;  /* 0xffffffff05047836 */ /* 0x040fe20000000000 */
[----:B------:R-:W-:-:S04]  /*3160*/  IADD3 R2, PT, PT, R5, 0x1, RZ ;  /* 0x0000000105027810 */ /* 0x000fc80007ffe0ff */
[----:B------:R-:W-:-:S04]  /*3170*/  ISETP.NE.AND P0, PT, R3, R4, PT ;  /* 0x000000040300720c */ /* 0x000fc80003f05270 */
[----:B------:R-:W-:-:S04]  /*3180*/  ISETP.NE.AND P0, PT, R3, R2, P0 ;  /* 0x000000020300720c */ /* 0x000fc80000705270 */
[----:B-1----:R-:W-:-:S13]  /*3190*/  ISETP.LT.OR P0, PT, R6, 0x1, P0 ;  /* 0x000000010600780c */ /* 0x002fda0000701670 */
[----:B------:R-:W-:Y:S05]  /*31a0*/  @P0 BRA `(.L_x_126) ;  /* 0x0000001800c00947 */ /* 0x000fea0003800000 */
[----:B------:R-:W1:Y:S01]  /*31b0*/  LDCU UR4, c[0x0][0x3a8] ;  /* 0x00007500ff0477ac */ /* 0x000e620008000800 */
[----:B------:R-:W-:Y:S01]  /*31c0*/  VIADD R2, R6, 0xffffffff ;  /* 0xffffffff06027836 */ /* 0x000fe20000000000 */
[----:B-1----:R-:W-:-:S09]  /*31d0*/  UISETP.NE.AND UP0, UPT, UR4, 0x1, UPT ;  /* 0x000000010400788c */ /* 0x002fd2000bf05270 */
[----:B------:R-:W-:Y:S05]  /*31e0*/  BRA.U UP0, `(.L_x_142) ;  /* 0x0000000d005c7547 */ /* 0x000fea000b800000 */
[----:B------:R-:W-:Y:S01]  /*31f0*/  ISETP.NE.AND P0, PT, R2, RZ, PT ;  /* 0x000000ff0200720c */ /* 0x000fe20003f05270 */
[----:B------:R-:W-:-:S12]  /*3200*/  IMAD.MOV.U32 R23, RZ, RZ, RZ ;  /* 0x000000ffff177224 */ /* 0x000fd800078e00ff */
[----:B------:R-:W-:Y:S05]  /*3210*/  @!P0 BRA `(.L_x_143) ;  /* 0x0000000800408947 */ /* 0x000fea0003800000 */
[----:B------:R-:W-:Y:S01]  /*3220*/  LOP3.LUT R23, R6, 0x7ffffffe, RZ, 0xc0, !PT ;  /* 0x7ffffffe06177812 */ /* 0x000fe200078ec0ff */
[----:B------:R-:W-:Y:S01]  /*3230*/  VIADD R5, R12, 0xffffffff ;  /* 0xffffffff0c057836 */ /* 0x000fe20000000000 */
[----:B------:R-:W-:Y:S01]  /*3240*/  IADD3 R4, PT, PT, -R6, 0x2, RZ ;  /* 0x0000000206047810 */ /* 0x000fe20007ffe1ff */
[----:B------:R-:W-:Y:S01]  /*3250*/  IMAD.SHL.U32 R6, R0, 0x2, RZ ;  /* 0x0000000200067824 */ /* 0x000fe200078e00ff */
[----:B------:R-:W-:Y:S01]  /*3260*/  IADD3 R9, PT, PT, R12, -0x2, RZ ;  /* 0xfffffffe0c097810 */ /* 0x000fe20007ffe0ff */
[-CC-:B------:R-:W-:Y:S01]  /*3270*/  IMAD R5, R5, R0.reuse, R33.reuse ;  /* 0x0000000005057224 */ /* 0x180fe200078e0221 */
[----:B------:R-:W-:Y:S01]  /*3280*/  IADD3 R7, PT, PT, -R0, RZ, RZ ;  /* 0x000000ff00077210 */ /* 0x000fe20007ffe1ff */
[----:B------:R-:W-:Y:S01]  /*3290*/  IMAD.MOV.U32 R8, RZ, RZ, R2 ;  /* 0x000000ffff087224 */ /* 0x000fe200078e0002 */
[----:B------:R-:W-:Y:S01]  /*32a0*/  IADD3 R19, PT, PT, -R6, RZ, RZ ;  /* 0x000000ff06137210 */ /* 0x000fe20007ffe1ff */
[----:B------:R-:W-:Y:S01]  /*32b0*/  IMAD R9, R9, R0, R33 ;  /* 0x0000000009097224 */ /* 0x000fe200078e0221 */
[----:B------:R-:W1:Y:S01]  /*32c0*/  LDCU.64 UR6, c[0x0][0x380] ;  /* 0x00007000ff0677ac */ /* 0x000e620008000a00 */
[----:B------:R-:W-:Y:S01]  /*32d0*/  IMAD.MOV R18, RZ, RZ, -R23 ;  /* 0x000000ffff127224 */ /* 0x000fe200078e0a17 */
[----:B------:R-:W2:Y:S01]  /*32e0*/  LDCU UR4, c[0x0][0x388] ;  /* 0x00007100ff0477ac */ /* 0x000ea20008000800 */
[----:B------:R-:W-:-:S05]  /*32f0*/  NOP ;  /* 0x0000000000007918 */ /* 0x000fca0000000000 */
.L_x_146:
[----:B-1----:R-:W-:Y:S02]  /*3300*/  IMAD.U32 R24, RZ, RZ, UR6 ;  /* 0x00000006ff187e24 */ /* 0x002fe4000f8e00ff */
[----:B------:R-:W-:Y:S02]  /*3310*/  IMAD.U32 R25, RZ, RZ, UR7 ;  /* 0x00000007ff197e24 */ /* 0x000fe4000f8e00ff */
[----:B0--3--:R-:W-:-:S05]  /*3320*/  IMAD.WIDE R32, R5, 0x4, R24 ;  /* 0x0000000405207825 */ /* 0x009fca00078e0218 */
[----:B------:R-:W3:Y:S01]  /*3330*/  LDG.E R15, desc[UR8][R32.64] ;  /* 0x00000008200f7981 */ /* 0x000ee2000c1e1900 */
[----:B--2---:R-:W-:Y:S01]  /*3340*/  MOV R0, UR4 ;  /* 0x0000000400007c02 */ /* 0x004fe20008000f00 */
[----:B------:R-:W-:-:S04]  /*3350*/  IMAD.WIDE R30, R7, 0x4, R26 ;  /* 0x00000004071e7825 */ /* 0x000fc800078e021a */
[----:B0-----:R-:W-:-:S05]  /*3360*/  IMAD.WIDE R12, R0, 0x4, R32 ;  /* 0x00000004000c7825 */ /* 0x001fca00078e0220 */
[----:B---3--:R0:W-:Y:S04]  /*3370*/  STG.E desc[UR8][R12.64], R15 ;  /* 0x0000000f0c007986 */ /* 0x0081e8000c101908 */
[----:B------:R-:W2:Y:S01]  /*3380*/  LDG.E R17, desc[UR8][R30.64] ;  /* 0x000000081e117981 */ /* 0x000ea2000c1e1900 */
[----:B------:R-:W-:Y:S01]  /*3390*/  IMAD.WIDE R10, R0, 0x4, R30 ;  /* 0x00000004000a7825 */ /* 0x000fe200078e021e */
[----:B------:R-:W-:-:S04]  /*33a0*/  ISETP.NE.AND P0, PT, R4, 0x1, PT ;  /* 0x000000010400780c */ /* 0x000fc80003f05270 */
[----:B--2---:R0:W-:Y:S09]  /*33b0*/  STG.E desc[UR8][R10.64], R17 ;  /* 0x000000110a007986 */ /* 0x0041f2000c101908 */
[----:B------:R-:W-:Y:S05]  /*33c0*/  @P0 BRA `(.L_x_144) ;  /* 0x0000000000c80947 */ /* 0x000fea0003800000 */
[----:B------:R-:W0:Y:S02]  /*33d0*/  LDC.64 R28, c[0x0][0x3b0] ;  /* 0x0000ec00ff1c7b82 */ /* 0x000e240000000a00 */
[----:B0-----:R-:W2:Y:S04]  /*33e0*/  LDG.E.64 R14, desc[UR8][R28.64] ;  /* 0x000000081c0e7981 */ /* 0x001ea8000c1e1b00 */
[----:B------:R-:W3:Y:S01]  /*33f0*/  LDG.E.64 R16, desc[UR8][R28.64+0x10] ;  /* 0x000010081c107981 */ /* 0x000ee2000c1e1b00 */
[----:B--2---:R-:W-:-:S04]  /*3400*/  SHF.R.U32.HI R10, RZ, 0x2, R15 ;  /* 0x00000002ff0a7819 */ /* 0x004fc8000001160f */
[----:B------:R-:W-:Y:S01]  /*3410*/  LOP3.LUT R10, R10, R15, RZ, 0x3c, !PT ;  /* 0x0000000f0a0a7212 */ /* 0x000fe200078e3cff */
[----:B---3--:R-:W-:-:S04]  /*3420*/  IMAD.SHL.U32 R11, R17, 0x10, RZ ;  /* 0x00000010110b7824 */ /* 0x008fc800078e00ff */
[----:B------:R-:W-:-:S05]  /*3430*/  IMAD.SHL.U32 R12, R10, 0x2, RZ ;  /* 0x000000020a0c7824 */ /* 0x000fca00078e00ff */
[----:B------:R-:W-:Y:S02]  /*3440*/  LOP3.LUT R10, R10, R12, R11, 0x96, !PT ;  /* 0x0000000c0a0a7212 */ /* 0x000fe400078e960b */
[----:B------:R-:W2:Y:S01]  /*3450*/  LDG.E.64 R12, desc[UR8][R28.64+0x8] ;  /* 0x000008081c0c7981 */ /* 0x000ea2000c1e1b00 */
[----:B------:R-:W-:Y:S01]  /*3460*/  IADD3 R20, PT, PT, R14, 0x587c5, RZ ;  /* 0x000587c50e147810 */ /* 0x000fe20007ffe0ff */
[----:B------:R-:W-:Y:S01]  /*3470*/  IMAD.MOV.U32 R22, RZ, RZ, 0x2f800000 ;  /* 0x2f800000ff167424 */ /* 0x000fe200078e00ff */
[-C--:B------:R-:W-:Y:S02]  /*3480*/  LOP3.LUT R11, R10, R17.reuse, RZ, 0x3c, !PT ;  /* 0x000000110a0b7212 */ /* 0x080fe400078e3cff */
[----:B------:R-:W-:Y:S01]  /*3490*/  MOV R10, R17 ;  /* 0x00000011000a7202 */ /* 0x000fe20000000f00 */
[----:B------:R-:W-:-:S04]  /*34a0*/  IMAD.MOV.U32 R17, RZ, RZ, R16 ;  /* 0x000000ffff117224 */ /* 0x000fc800078e0010 */
[----:B------:R-:W-:Y:S01]  /*34b0*/  STG.E.64 desc[UR8][R28.64+0x10], R10 ;  /* 0x0000100a1c007986 */ /* 0x000fe2000c101b08 */
[----:B--2---:R-:W-:Y:S01]  /*34c0*/  IMAD.MOV.U32 R16, RZ, RZ, R13 ;  /* 0x000000ffff107224 */ /* 0x004fe200078e000d */
[----:B------:R-:W-:Y:S01]  /*34d0*/  MOV R21, R12 ;  /* 0x0000000c00157202 */ /* 0x000fe20000000f00 */
[----:B------:R-:W-:-:S03]  /*34e0*/  IMAD.IADD R13, R11, 0x1, R20 ;  /* 0x000000010b0d7824 */ /* 0x000fc600078e0214 */
[----:B------:R0:W-:Y:S02]  /*34f0*/  STG.E.64 desc[UR8][R28.64+0x8], R16 ;  /* 0x000008101c007986 */ /* 0x0001e4000c101b08 */
[----:B------:R-:W-:Y:S02]  /*3500*/  I2FP.F32.U32 R13, R13 ;  /* 0x0000000d000d7245 */ /* 0x000fe40000201000 */
[----:B------:R-:W-:Y:S03]  /*3510*/  STG.E.64 desc[UR8][R28.64], R20 ;  /* 0x000000141c007986 */ /* 0x000fe6000c101b08 */
[----:B------:R-:W-:-:S04]  /*3520*/  FFMA R13, R13, R22, 1.1641532182693481445e-10 ;  /* 0x2f0000000d0d7423 */ /* 0x000fc80000000016 */
[----:B------:R-:W-:-:S06]  /*3530*/  FMUL R13, R13, 4 ;  /* 0x408000000d0d7820 */ /* 0x000fcc0000400000 */
[----:B------:R-:W1:Y:S02]  /*3540*/  F2I.TRUNC.NTZ R13, R13 ;  /* 0x0000000d000d7305 */ /* 0x000e64000020f100 */
[----:B-1----:R-:W-:-:S05]  /*3550*/  VIADD R35, R13, 0x1 ;  /* 0x000000010d237836 */ /* 0x002fca0000000000 */
[----:B------:R-:W-:Y:S04]  /*3560*/  STG.E desc[UR8][R32.64], R35 ;  /* 0x0000002320007986 */ /* 0x000fe8000c101908 */
[----:B------:R-:W2:Y:S04]  /*3570*/  LDG.E.64 R14, desc[UR8][R28.64] ;  /* 0x000000081c0e7981 */ /* 0x000ea8000c1e1b00 */
[----:B0-----:R-:W3:Y:S01]  /*3580*/  LDG.E.64 R16, desc[UR8][R28.64+0x10] ;  /* 0x000010081c107981 */ /* 0x001ee2000c1e1b00 */
[----:B--2---:R-:W-:-:S04]  /*3590*/  SHF.R.U32.HI R10, RZ, 0x2, R15 ;  /* 0x00000002ff0a7819 */ /* 0x004fc8000001160f */
[----:B------:R-:W-:Y:S01]  /*35a0*/  LOP3.LUT R10, R10, R15, RZ, 0x3c, !PT ;  /* 0x0000000f0a0a7212 */ /* 0x000fe200078e3cff */
[----:B---3--:R-:W-:-:S03]  /*35b0*/  IMAD.SHL.U32 R11, R17, 0x10, RZ ;  /* 0x00000010110b7824 */ /* 0x008fc600078e00ff */
[----:B------:R-:W-:-:S04]  /*35c0*/  SHF.L.U32 R12, R10, 0x1, RZ ;  /* 0x000000010a0c7819 */ /* 0x000fc800000006ff */
[----:B------:R-:W-:Y:S01]  /*35d0*/  LOP3.LUT R12, R10, R12, R11, 0x96, !PT ;  /* 0x0000000c0a0c7212 */ /* 0x000fe200078e960b */
[----:B------:R-:W-:Y:S02]  /*35e0*/  VIADD R14, R14, 0x587c5 ;  /* 0x000587c50e0e7836 */ /* 0x000fe40000000000 */
[----:B------:R-:W-:Y:S01]  /*35f0*/  IMAD.MOV.U32 R10, RZ, RZ, R17 ;  /* 0x000000ffff0a7224 */ /* 0x000fe200078e0011 */
[----:B------:R-:W-:Y:S02]  /*3600*/  LOP3.LUT R11, R12, R17, RZ, 0x3c, !PT ;  /* 0x000000110c0b7212 */ /* 0x000fe400078e3cff */
[----:B------:R-:W2:Y:S01]  /*3610*/  LDG.E.64 R12, desc[UR8][R28.64+0x8] ;  /* 0x000008081c0c7981 */ /* 0x000ea2000c1e1b00 */
[----:B------:R-:W-:-:S03]  /*3620*/  IMAD.MOV.U32 R17, RZ, RZ, R16 ;  /* 0x000000ffff117224 */ /* 0x000fc600078e0010 */
[----:B------:R0:W-:Y:S01]  /*3630*/  STG.E.64 desc[UR8][R28.64+0x10], R10 ;  /* 0x0000100a1c007986 */ /* 0x0001e2000c101b08 */
[----:B--2---:R-:W-:Y:S01]  /*3640*/  MOV R16, R13 ;  /* 0x0000000d00107202 */ /* 0x004fe20000000f00 */
[----:B------:R-:W-:-:S05]  /*3650*/  IMAD.IADD R13, R11, 0x1, R14 ;  /* 0x000000010b0d7824 */ /* 0x000fca00078e020e */
[----:B------:R-:W-:-:S05]  /*3660*/  I2FP.F32.U32 R13, R13 ;  /* 0x0000000d000d7245 */ /* 0x000fca0000201000 */
[----:B------:R-:W-:-:S04]  /*3670*/  FFMA R13, R13, R22, 1.1641532182693481445e-10 ;  /* 0x2f0000000d0d7423 */ /* 0x000fc80000000016 */
[----:B------:R-:W-:-:S06]  /*3680*/  FMUL R13, R13, 4 ;  /* 0x408000000d0d7820 */ /* 0x000fcc0000400000 */
[----:B------:R-:W0:Y:S01]  /*3690*/  F2I.TRUNC.NTZ R13, R13 ;  /* 0x0000000d000d7305 */ /* 0x000e22000020f100 */
[----:B------:R-:W-:Y:S01]  /*36a0*/  MOV R15, R12 ;  /* 0x0000000c000f7202 */ /* 0x000fe20000000f00 */
[----:B------:R1:W-:Y:S04]  /*36b0*/  STG.E.64 desc[UR8][R28.64+0x8], R16 ;  /* 0x000008101c007986 */ /* 0x0003e8000c101b08 */
[----:B------:R1:W-:Y:S01]  /*36c0*/  STG.E.64 desc[UR8][R28.64], R14 ;  /* 0x0000000e1c007986 */ /* 0x0003e2000c101b08 */
[----:B0-----:R-:W-:-:S05]  /*36d0*/  VIADD R11, R13, 0x1 ;  /* 0x000000010d0b7836 */ /* 0x001fca0000000000 */
[----:B------:R1:W-:Y:S02]  /*36e0*/  STG.E desc[UR8][R30.64], R11 ;  /* 0x0000000b1e007986 */ /* 0x0003e4000c101908 */
.L_x_144:
[----:B------:R-:W-:-:S05]  /*36f0*/  IMAD.WIDE R34, R9, 0x4, R24 ;  /* 0x0000000409227825 */ /* 0x000fca00078e0218 */
[----:B01----:R-:W2:Y:S01]  /*3700*/  LDG.E R11, desc[UR8][R34.64] ;  /* 0x00000008220b7981 */ /* 0x003ea2000c1e1900 */
[----:B------:R-:W-:-:S03]  /*3710*/  IMAD.WIDE R28, R19, 0x4, R26 ;  /* 0x00000004131c7825 */ /* 0x000fc600078e021a */
[----:B--2---:R0:W-:Y:S04]  /*3720*/  STG.E desc[UR8][R32.64], R11 ;  /* 0x0000000b20007986 */ /* 0x0041e8000c101908 */
[----:B------:R-:W2:Y:S01]  /*3730*/  LDG.E R13, desc[UR8][R28.64] ;  /* 0x000000081c0d7981 */ /* 0x000ea2000c1e1900 */
[----:B------:R-:W-:-:S03]  /*3740*/  ISETP.NE.AND P0, PT, R8, 0x1, PT ;  /* 0x000000010800780c */ /* 0x000fc60003f05270 */
[----:B--2---:R0:W-:Y:S10]  /*3750*/  STG.E desc[UR8][R30.64], R13 ;  /* 0x0000000d1e007986 */ /* 0x0041f4000c101908 */
[----:B------:R-:W-:Y:S05]  /*3760*/  @P0 BRA `(.L_x_145) ;  /* 0x0000000000c80947 */ /* 0x000fea0003800000 */
[----:B0-----:R-:W0:Y:S02]  /*3770*/  LDC.64 R30, c[0x0][0x3b0] ;  /* 0x0000ec00ff1e7b82 */ /* 0x001e240000000a00 */
[----:B0-----:R-:W2:Y:S04]  /*3780*/  LDG.E.64 R14, desc[UR8][R30.64] ;  /* 0x000000081e0e7981 */ /* 0x001ea8000c1e1b00 */
[----:B------:R-:W3:Y:S01]  /*3790*/  LDG.E.64 R16, desc[UR8][R30.64+0x10] ;  /* 0x000010081e107981 */ /* 0x000ee2000c1e1b00 */
[----:B--2---:R-:W-:-:S04]  /*37a0*/  SHF.R.U32.HI R10, RZ, 0x2, R15 ;  /* 0x00000002ff0a7819 */ /* 0x004fc8000001160f */
[----:B------:R-:W-:Y:S01]  /*37b0*/  LOP3.LUT R10, R10, R15, RZ, 0x3c, !PT ;  /* 0x0000000f0a0a7212 */ /* 0x000fe200078e3cff */
[----:B---3--:R-:W-:-:S03]  /*37c0*/  IMAD.SHL.U32 R11, R17, 0x10, RZ ;  /* 0x00000010110b7824 */ /* 0x008fc600078e00ff */
[----:B------:R-:W-:-:S04]  /*37d0*/  SHF.L.U32 R12, R10, 0x1, RZ ;  /* 0x000000010a0c7819 */ /* 0x000fc800000006ff */
[----:B------:R-:W-:Y:S02]  /*37e0*/  LOP3.LUT R10, R10, R12, R11, 0x96, !PT ;  /* 0x0000000c0a0a7212 */ /* 0x000fe400078e960b */
[----:B------:R-:W2:Y:S01]  /*37f0*/  LDG.E.64 R12, desc[UR8][R30.64+0x8] ;  /* 0x000008081e0c7981 */ /* 0x000ea2000c1e1b00 */
[----:B------:R-:W-:Y:S01]  /*3800*/  VIADD R20, R14, 0x587c5 ;  /* 0x000587c50e147836 */ /* 0x000fe20000000000 */
[----:B------:R-:W-:Y:S01]  /*3810*/  LOP3.LUT R11, R10, R17, RZ, 0x3c, !PT ;  /* 0x000000110a0b7212 */ /* 0x000fe200078e3cff */
[----:B------:R-:W-:Y:S02]  /*3820*/  IMAD.MOV.U32 R10, RZ, RZ, R17 ;  /* 0x000000ffff0a7224 */ /* 0x000fe400078e0011 */
[----:B------:R-:W-:Y:S02]  /*3830*/  HFMA2 R22, -RZ, RZ, 0.1171875, 0 ;  /* 0x2f800000ff167431 */ /* 0x000fe400000001ff */
[----:B------:R-:W-:Y:S01]  /*3840*/  IMAD.MOV.U32 R17, RZ, RZ, R16 ;  /* 0x000000ffff117224 */ /* 0x000fe200078e0010 */
[----:B------:R0:W-:Y:S01]  /*3850*/  STG.E.64 desc[UR8][R30.64+0x10], R10 ;  /* 0x0000100a1e007986 */ /* 0x0001e2000c101b08 */
[----:B--2---:R-:W-:Y:S01]  /*3860*/  MOV R16, R13 ;  /* 0x0000000d00107202 */ /* 0x004fe20000000f00 */
[----:B------:R-:W-:-:S02]  /*3870*/  IMAD.IADD R13, R11, 0x1, R20 ;  /* 0x000000010b0d7824 */ /* 0x000fc400078e0214 */
[----:B------:R-:W-:Y:S02]  /*3880*/  IMAD.MOV.U32 R21, RZ, RZ, R12 ;  /* 0x000000ffff157224 */ /* 0x000fe400078e000c */
[----:B------:R1:W-:Y:S01]  /*3890*/  STG.E.64 desc[UR8][R30.64+0x8], R16 ;  /* 0x000008101e007986 */ /* 0x0003e2000c101b08 */
[----:B------:R-:W-:-:S03]  /*38a0*/  I2FP.F32.U32 R13, R13 ;  /* 0x0000000d000d7245 */ /* 0x000fc60000201000 */
[----:B------:R2:W-:Y:S02]  /*38b0*/  STG.E.64 desc[UR8][R30.64], R20 ;  /* 0x000000141e007986 */ /* 0x0005e4000c101b08 */
[----:B------:R-:W-:-:S04]  /*38c0*/  FFMA R13, R13, R22, 1.1641532182693481445e-10 ;  /* 0x2f0000000d0d7423 */ /* 0x000fc80000000016 */
[----:B------:R-:W-:-:S06]  /*38d0*/  FMUL R14, R13, 4 ;  /* 0x408000000d0e7820 */ /* 0x000fcc0000400000 */
[----:B------:R-:W3:Y:S02]  /*38e0*/  F2I.TRUNC.NTZ R14, R14 ;  /* 0x0000000e000e7305 */ /* 0x000ee4000020f100 */
[----:B---3--:R-:W-:-:S05]  /*38f0*/  VIADD R33, R14, 0x1 ;  /* 0x000000010e217836 */ /* 0x008fca0000000000 */
[----:B------:R3:W-:Y:S04]  /*3900*/  STG.E desc[UR8][R34.64], R33 ;  /* 0x0000002122007986 */ /* 0x0007e8000c101908 */
[----:B0-----:R-:W1:Y:S04]  /*3910*/  LDG.E.64 R10, desc[UR8][R30.64] ;  /* 0x000000081e0a7981 */ /* 0x001e68000c1e1b00 */
[----:B------:R-:W4:Y:S01]  /*3920*/  LDG.E.64 R12, desc[UR8][R30.64+0x10] ;  /* 0x000010081e0c7981 */ /* 0x000f22000c1e1b00 */
[----:B-1----:R-:W-:-:S04]  /*3930*/  SHF.R.U32.HI R16, RZ, 0x2, R11 ;  /* 0x00000002ff107819 */ /* 0x002fc8000001160b */
[----:B------:R-:W-:Y:S02]  /*3940*/  LOP3.LUT R16, R16, R11, RZ, 0x3c, !PT ;  /* 0x0000000b10107212 */ /* 0x000fe400078e3cff */
[----:B----4-:R-:W-:-:S03]  /*3950*/  SHF.L.U32 R11, R13, 0x4, RZ ;  /* 0x000000040d0b7819 */ /* 0x010fc600000006ff */
[----:B------:R-:W-:-:S05]  /*3960*/  IMAD.SHL.U32 R15, R16, 0x2, RZ ;  /* 0x00000002100f7824 */ /* 0x000fca00078e00ff */
[----:B------:R-:W-:Y:S02]  /*3970*/  LOP3.LUT R16, R16, R15, R11, 0x96, !PT ;  /* 0x0000000f10107212 */ /* 0x000fe400078e960b */
[----:B------:R-:W4:Y:S01]  /*3980*/  LDG.E.64 R14, desc[UR8][R30.64+0x8] ;  /* 0x000008081e0e7981 */ /* 0x000f22000c1e1b00 */
[----:B------:R-:W-:Y:S02]  /*3990*/  IADD3 R10, PT, PT, R10, 0x587c5, RZ ;  /* 0x000587c50a0a7810 */ /* 0x000fe40007ffe0ff */
[----:B------:R-:W-:Y:S01]  /*39a0*/  LOP3.LUT R17, R16, R13, RZ, 0x3c, !PT ;  /* 0x0000000d10117212 */ /* 0x000fe200078e3cff */
[----:B------:R-:W-:Y:S02]  /*39b0*/  IMAD.MOV.U32 R16, RZ, RZ, R13 ;  /* 0x000000ffff107224 */ /* 0x000fe400078e000d */
[----:B------:R-:W-:Y:S02]  /*39c0*/  IMAD.MOV.U32 R13, RZ, RZ, R12 ;  /* 0x000000ffff0d7224 */ /* 0x000fe400078e000c */
[----:B------:R-:W-:Y:S01]  /*39d0*/  IMAD.IADD R11, R17, 0x1, R10 ;  /* 0x00000001110b7824 */ /* 0x000fe200078e020a */
[----:B------:R3:W-:Y:S04]  /*39e0*/  STG.E.64 desc[UR8][R30.64+0x10], R16 ;  /* 0x000010101e007986 */ /* 0x0007e8000c101b08 */
[----:B------:R-:W-:-:S05]  /*39f0*/  I2FP.F32.U32 R11, R11 ;  /* 0x0000000b000b7245 */ /* 0x000fca0000201000 */
[----:B------:R-:W-:-:S04]  /*3a00*/  FFMA R11, R11, R22, 1.1641532182693481445e-10 ;  /* 0x2f0000000b0b7423 */ /* 0x000fc80000000016 */
[----:B--2---:R-:W-:-:S06]  /*3a10*/  FMUL R20, R11, 4 ;  /* 0x408000000b147820 */ /* 0x004fcc0000400000 */
[----:B------:R-:W0:Y:S01]  /*3a20*/  F2I.TRUNC.NTZ R20, R20 ;  /* 0x0000001400147305 */ /* 0x000e22000020f100 */
[----:B----4-:R-:W-:Y:S01]  /*3a30*/  MOV R12, R15 ;  /* 0x0000000f000c7202 */ /* 0x010fe20000000f00 */
[----:B------:R-:W-:Y:S02]  /*3a40*/  IMAD.MOV.U32 R11, RZ, RZ, R14 ;  /* 0x000000ffff0b7224 */ /* 0x000fe400078e000e */
[----:B0-----:R-:W-:Y:S02]  /*3a50*/  VIADD R15, R20, 0x1 ;  /* 0x00000001140f7836 */ /* 0x001fe40000000000 */
[----:B------:R3:W-:Y:S04]  /*3a60*/  STG.E.64 desc[UR8][R30.64+0x8], R12 ;  /* 0x0000080c1e007986 */ /* 0x0007e8000c101b08 */
[----:B------:R3:W-:Y:S04]  /*3a70*/  STG.E.64 desc[UR8][R30.64], R10 ;  /* 0x0000000a1e007986 */ /* 0x0007e8000c101b08 */
[----:B------:R3:W-:Y:S02]  /*3a80*/  STG.E desc[UR8][R28.64], R15 ;  /* 0x0000000f1c007986 */ /* 0x0007e4000c101908 */
.L_x_145:
[----:B------:R-:W-:Y:S01]  /*3a90*/  IADD3 R18, PT, PT, R18, 0x2, RZ ;  /* 0x0000000212127810 */ /* 0x000fe20007ffe0ff */
[----:B------:R-:W-:Y:S01]  /*3aa0*/  VIADD R8, R8, 0xfffffffe ;  /* 0xfffffffe08087836 */ /* 0x000fe20000000000 */
[----:B------:R-:W-:Y:S01]  /*3ab0*/  IADD3 R9, PT, PT, -R6, R9, RZ ;  /* 0x0000000906097210 */ /* 0x000fe20007ffe1ff */
[--C-:B------:R-:W-:Y:S01]  /*3ac0*/  IMAD.IADD R19, R19, 0x1, -R6.reuse ;  /* 0x0000000113137824 */ /* 0x100fe200078e0a06 */
[----:B------:R-:W-:Y:S01]  /*3ad0*/  ISETP.NE.AND P0, PT, R18, RZ, PT ;  /* 0x000000ff1200720c */ /* 0x000fe20003f05270 */
[----:B------:R-:W-:Y:S01]  /*3ae0*/  VIADD R4, R4, 0x2 ;  /* 0x0000000204047836 */ /* 0x000fe20000000000 */
[----:B------:R-:W-:Y:S01]  /*3af0*/  IADD3 R5, PT, PT, -R6, R5, RZ ;  /* 0x0000000506057210 */ /* 0x000fe20007ffe1ff */
[----:B------:R-:W-:-:S10]  /*3b00*/  IMAD.IADD R7, R7, 0x1, -R6 ;  /* 0x0000000107077824 */ /* 0x000fd400078e0a06 */
[----:B------:R-:W-:Y:S05]  /*3b10*/  @P0 BRA `(.L_x_146) ;  /* 0xfffffff400f80947 */ /* 0x000fea000383ffff */
.L_x_143:
[----:B------:R-:W1:Y:S02]  /*3b20*/  LDCU UR4, c[0x0][0x394] ;  /* 0x00007280ff0477ac */ /* 0x000e640008000800 */
[----:B-1----:R-:W-:-:S04]  /*3b30*/  ULOP3.LUT UR4, UR4, 0x1, URZ, 0xc0, !UPT ;  /* 0x0000000104047892 */ /* 0x002fc8000f8ec0ff */
[----:B------:R-:W-:-:S09]  /*3b40*/  UISETP.NE.U32.AND UP0, UPT, UR4, 0x1, UPT ;  /* 0x000000010400788c */ /* 0x000fd2000bf05070 */
[----:B------:R-:W-:Y:S05]  /*3b50*/  BRA.U UP0, `(.L_x_126) ;  /* 0x0000001100547547 */ /* 0x000fea000b800000 */
[----:B------:R-:W-:-:S05]  /*3b60*/  LOP3.LUT R5, RZ, R23, RZ, 0x33, !PT ;  /* 0x00000017ff057212 */ /* 0x000fca00078e33ff */
[----:B------:R-:W-:-:S04]  /*3b70*/  IMAD R6, R5, R0, RZ ;  /* 0x0000000005067224 */ /* 0x000fc800078e02ff */
[----:B0-----:R-:W-:-:S04]  /*3b80*/  IMAD.IADD R3, R3, 0x1, R6 ;  /* 0x0000000103037824 */ /* 0x001fc800078e0206 */
[----:B------:R-:W-:-:S05]  /*3b90*/  IMAD.WIDE R24, R3, 0x4, R24 ;  /* 0x0000000403187825 */ /* 0x000fca00078e0218 */
[----:B------:R-:W2:Y:S01]  /*3ba0*/  LDG.E R3, desc[UR8][R24.64] ;  /* 0x0000000818037981 */ /* 0x000ea2000c1e1900 */
[----:B------:R-:W-:-:S04]  /*3bb0*/  IMAD.WIDE R4, R0, 0x4, R24 ;  /* 0x0000000400047825 */ /* 0x000fc800078e0218 */
[----:B------:R-:W-:Y:S01]  /*3bc0*/  IMAD.WIDE R26, R6, 0x4, R26 ;  /* 0x00000004061a7825 */ /* 0x000fe200078e021a */
[----:B--2---:R0:W-:Y:S04]  /*3bd0*/  STG.E desc[UR8][R4.64], R3 ;  /* 0x0000000304007986 */ /* 0x0041e8000c101908 */
[----:B------:R-:W2:Y:S01]  /*3be0*/  LDG.E R9, desc[UR8][R26.64] ;  /* 0x000000081a097981 */ /* 0x000ea2000c1e1900 */
[----:B------:R-:W-:Y:S01]  /*3bf0*/  IMAD.WIDE R6, R0, 0x4, R26 ;  /* 0x0000000400067825 */ /* 0x000fe200078e021a */
[----:B------:R-:W-:-:S04]  /*3c00*/  ISETP.NE.AND P0, PT, R23, R2, PT ;  /* 0x000000021700720c */ /* 0x000fc80003f05270 */
[----:B--2---:R0:W-:Y:S09]  /*3c10*/  STG.E desc[UR8][R6.64], R9 ;  /* 0x0000000906007986 */ /* 0x0041f2000c101908 */
[----:B------:R-:W-:Y:S05]  /*3c20*/  @P0 BRA `(.L_x_126) ;  /* 0x0000001000200947 */ /* 0x000fea0003800000 */
[----:B0-----:R-:W0:Y:S02]  /*3c30*/  LDC.64 R2, c[0x0][0x3b0] ;  /* 0x0000ec00ff027b82 */ /* 0x001e240000000a00 */
[----:B0-----:R-:W2:Y:S04]  /*3c40*/  LDG.E.64 R8, desc[UR8][R2.64] ;  /* 0x0000000802087981 */ /* 0x001ea8000c1e1b00 */
[----:B------:R-:W4:Y:S04]  /*3c50*/  LDG.E.64 R4, desc[UR8][R2.64+0x10] ;  /* 0x0000100802047981 */ /* 0x000f28000c1e1b00 */
[----:B------:R-:W5:Y:S01]  /*3c60*/  LDG.E.64 R6, desc[UR8][R2.64+0x8] ;  /* 0x0000080802067981 */ /* 0x000f62000c1e1b00 */
[----:B--2---:R-:W-:Y:S01]  /*3c70*/  SHF.R.U32.HI R0, RZ, 0x2, R9 ;  /* 0x00000002ff007819 */ /* 0x004fe20000011609 */
[----:B------:R-:W-:-:S03]  /*3c80*/  VIADD R8, R8, 0x587c5 ;  /* 0x000587c508087836 */ /* 0x000fc60000000000 */
[----:B------:R-:W-:Y:S01]  /*3c90*/  LOP3.LUT R0, R0, R9, RZ, 0x3c, !PT ;  /* 0x0000000900007212 */ /* 0x000fe200078e3cff */
[----:B----4-:R-:W-:Y:S02]  /*3ca0*/  IMAD.SHL.U32 R9, R5, 0x10, RZ ;  /* 0x0000001005097824 */ /* 0x010fe400078e00ff */
[----:B------:R-:W-:Y:S01]  /*3cb0*/  IMAD.MOV.U32 R19, RZ, RZ, R4 ;  /* 0x000000ffff137224 */ /* 0x000fe200078e0004 */
[C---:B---3--:R-:W-:Y:S02]  /*3cc0*/  SHF.L.U32 R10, R0.reuse, 0x1, RZ ;  /* 0x00000001000a7819 */ /* 0x048fe400000006ff */
[----:B-----5:R-:W-:Y:S02]  /*3cd0*/  MOV R18, R7 ;  /* 0x0000000700127202 */ /* 0x020fe40000000f00 */
[----:B------:R-:W-:Y:S01]  /*3ce0*/  LOP3.LUT R10, R0, R10, R9, 0x96, !PT ;  /* 0x0000000a000a7212 */ /* 0x000fe200078e9609 */
[----:B------:R-:W-:Y:S02]  /*3cf0*/  HFMA2 R0, -RZ, RZ, 0.1171875, 0 ;  /* 0x2f800000ff007431 */ /* 0x000fe400000001ff */
[----:B------:R-:W-:Y:S01]  /*3d00*/  STG.E.64 desc[UR8][R2.64+0x8], R18 ;  /* 0x0000081202007986 */ /* 0x000fe2000c101b08 */
        /* <DEDUP_REMOVED lines=15> */
[----:B--2---:R-:W-:Y:S01]  /*3e00*/  SHF.R.U32.HI R12, RZ, 0x2, R15 ;  /* 0x00000002ff0c7819 */ /* 0x004fe2000001160f */
[----:B0-----:R-:W-:-:S03]  /*3e10*/  VIADD R10, R14, 0x587c5 ;  /* 0x000587c50e0a7836 */ /* 0x001fc60000000000 */
[----:B------:R-:W-:Y:S01]  /*3e20*/  LOP3.LUT R12, R12, R15, RZ, 0x3c, !PT ;  /* 0x0000000f0c0c7212 */ /* 0x000fe200078e3cff */
[----:B-1----:R-:W-:Y:S01]  /*3e30*/  IMAD.MOV.U32 R13, RZ, RZ, R4 ;  /* 0x000000ffff0d7224 */ /* 0x002fe200078e0004 */
[----:B------:R-:W-:Y:S01]  /*3e40*/  SHF.L.U32 R15, R5, 0x4, RZ ;  /* 0x00000004050f7819 */ /* 0x000fe200000006ff */
[----:B------:R-:W-:Y:S02]  /*3e50*/  IMAD.MOV.U32 R14, RZ, RZ, R5 ;  /* 0x000000ffff0e7224 */ /* 0x000fe400078e0005 */
[----:B------:R-:W-:Y:S02]  /*3e60*/  IMAD.SHL.U32 R16, R12, 0x2, RZ ;  /* 0x000000020c107824 */ /* 0x000fe400078e00ff */
[----:B---3--:R-:W-:-:S03]  /*3e70*/  IMAD.MOV.U32 R11, RZ, RZ, R6 ;  /* 0x000000ffff0b7224 */ /* 0x008fc600078e0006 */
[----:B------:R-:W-:Y:S02]  /*3e80*/  LOP3.LUT R16, R12, R16, R15, 0x96, !PT ;  /* 0x000000100c107212 */ /* 0x000fe400078e960f */
[----:B------:R-:W-:Y:S01]  /*3e90*/  MOV R12, R7 ;  /* 0x00000007000c7202 */ /* 0x000fe20000000f00 */
[----:B------:R0:W-:Y:S01]  /*3ea0*/  STG.E.64 desc[UR8][R2.64], R10 ;  /* 0x0000000a02007986 */ /* 0x0001e2000c101b08 */
[----:B------:R-:W-:-:S03]  /*3eb0*/  LOP3.LUT R15, R16, R5, RZ, 0x3c, !PT ;  /* 0x00000005100f7212 */ /* 0x000fc600078e3cff */
[----:B------:R0:W-:Y:S01]  /*3ec0*/  STG.E.64 desc[UR8][R2.64+0x8], R12 ;  /* 0x0000080c02007986 */ /* 0x0001e2000c101b08 */
[----:B------:R-:W-:-:S03]  /*3ed0*/  IADD3 R8, PT, PT, R15, R10, RZ ;  /* 0x0000000a0f087210 */ /* 0x000fc60007ffe0ff */
[----:B------:R0:W-:Y:S01]  /*3ee0*/  STG.E.64 desc[UR8][R2.64+0x10], R14 ;  /* 0x0000100e02007986 */ /* 0x0001e2000c101b08 */
[----:B------:R-:W-:-:S05]  /*3ef0*/  I2FP.F32.U32 R9, R8 ;  /* 0x0000000800097245 */ /* 0x000fca0000201000 */
[----:B------:R-:W-:-:S04]  /*3f00*/  FFMA R9, R9, R0, 1.1641532182693481445e-10 ;  /* 0x2f00000009097423 */ /* 0x000fc80000000000 */
[----:B------:R-:W-:-:S06]  /*3f10*/  FMUL R9, R9, 4 ;  /* 0x4080000009097820 */ /* 0x000fcc0000400000 */
[----:B------:R-:W1:Y:S02]  /*3f20*/  F2I.TRUNC.NTZ R9, R9 ;  /* 0x0000000900097305 */ /* 0x000e64000020f100 */
[----:B-1----:R-:W-:-:S05]  /*3f30*/  VIADD R5, R9, 0x1 ;  /* 0x0000000109057836 */ /* 0x002fca0000000000 */
[----:B------:R0:W-:Y:S01]  /*3f40*/  STG.E desc[UR8][R26.64], R5 ;  /* 0x000000051a007986 */ /* 0x0001e2000c101908 */
[----:B------:R-:W-:Y:S05]  /*3f50*/  BRA `(.L_x_126) ;  /* 0x0000000c00547947 */ /* 0x000fea0003800000 */
.L_x_142:
[----:B------:R-:W-:Y:S01]  /*3f60*/  ISETP.NE.AND P0, PT, R2, RZ, PT ;  /* 0x000000ff0200720c */ /* 0x000fe20003f05270 */
[----:B------:R-:W-:-:S12]  /*3f70*/  HFMA2 R21, -RZ, RZ, 0, 0 ;  /* 0x00000000ff157431 */ /* 0x000fd800000001ff */
[----:B------:R-:W-:Y:S05]  /*3f80*/  @!P0 BRA `(.L_x_147) ;  /* 0x00000008003c8947 */ /* 0x000fea0003800000 */
[----:B------:R-:W-:Y:S01]  /*3f90*/  SHF.L.U32 R7, R0, 0x1, RZ ;  /* 0x0000000100077819 */ /* 0x000fe200000006ff */
[----:B------:R-:W-:Y:S01]  /*3fa0*/  VIADD R4, R12, 0xfffffffe ;  /* 0xfffffffe0c047836 */ /* 0x000fe20000000000 */
[----:B------:R-:W-:Y:S01]  /*3fb0*/  LOP3.LUT R21, R6, 0x7ffffffe, RZ, 0xc0, !PT ;  /* 0x7ffffffe06157812 */ /* 0x000fe200078ec0ff */
[----:B------:R-:W-:Y:S01]  /*3fc0*/  VIADD R5, R12, 0xffffffff ;  /* 0xffffffff0c057836 */ /* 0x000fe20000000000 */
[----:B------:R-:W-:Y:S01]  /*3fd0*/  IADD3 R6, PT, PT, -R6, 0x2, RZ ;  /* 0x0000000206067810 */ /* 0x000fe20007ffe1ff */
[-CC-:B------:R-:W-:Y:S01]  /*3fe0*/  IMAD R4, R4, R0.reuse, R33.reuse ;  /* 0x0000000004047224 */ /* 0x180fe200078e0221 */
[----:B0-----:R-:W-:Y:S01]  /*3ff0*/  IADD3 R11, PT, PT, -R21, RZ, RZ ;  /* 0x000000ff150b7210 */ /* 0x001fe20007ffe1ff */
[----:B------:R-:W-:Y:S01]  /*4000*/  IMAD R5, R5, R0, R33 ;  /* 0x0000000005057224 */ /* 0x000fe200078e0221 */
[----:B------:R-:W0:Y:S01]  /*4010*/  LDCU.64 UR6, c[0x0][0x380] ;  /* 0x00007000ff0677ac */ /* 0x000e220008000a00 */
[----:B------:R-:W-:Y:S02]  /*4020*/  IMAD.MOV R8, RZ, RZ, -R0 ;  /* 0x000000ffff087224 */ /* 0x000fe400078e0a00 */
[----:B------:R-:W-:Y:S01]  /*4030*/  IMAD.MOV.U32 R9, RZ, RZ, R2 ;  /* 0x000000ffff097224 */ /* 0x000fe200078e0002 */
[----:B------:R-:W1:Y:S01]  /*4040*/  LDCU UR4, c[0x0][0x388] ;  /* 0x00007100ff0477ac */ /* 0x000e620008000800 */
[----:B------:R-:W-:-:S07]  /*4050*/  IMAD.MOV R10, RZ, RZ, -R7 ;  /* 0x000000ffff0a7224 */ /* 0x000fce00078e0a07 */
.L_x_150:
[----:B0-----:R-:W-:Y:S01]  /*4060*/  MOV R25, UR7 ;  /* 0x0000000700197c02 */ /* 0x001fe20008000f00 */
[----:B------:R-:W-:-:S04]  /*4070*/  IMAD.U32 R24, RZ, RZ, UR6 ;  /* 0x00000006ff187e24 */ /* 0x000fc8000f8e00ff */
[----:B--2---:R-:W-:-:S05]  /*4080*/  IMAD.WIDE R32, R5, 0x4, R24 ;  /* 0x0000000405207825 */ /* 0x004fca00078e0218 */
[----:B------:R-:W2:Y:S01]  /*4090*/  LDG.E R17, desc[UR8][R32.64] ;  /* 0x0000000820117981 */ /* 0x000ea2000c1e1900 */
[----:B-1----:R-:W-:Y:S02]  /*40a0*/  IMAD.U32 R0, RZ, RZ, UR4 ;  /* 0x00000004ff007e24 */ /* 0x002fe4000f8e00ff */
[----:B------:R-:W-:-:S04]  /*40b0*/  IMAD.WIDE R30, R8, 0x4, R26 ;  /* 0x00000004081e7825 */ /* 0x000fc800078e021a */
[----:B------:R-:W-:-:S05]  /*40c0*/  IMAD.WIDE R14, R0, 0x4, R32 ;  /* 0x00000004000e7825 */ /* 0x000fca00078e0220 */
[----:B--2---:R0:W-:Y:S04]  /*40d0*/  STG.E desc[UR8][R14.64], R17 ;  /* 0x000000110e007986 */ /* 0x0041e8000c101908 */
        /* <DEDUP_REMOVED lines=19> */
[----:B------:R-:W-:Y:S01]  /*4210*/  STG.E.64 desc[UR8][R28.64+0x10], R12 ;  /* 0x0000100c1c007986 */ /* 0x000fe2000c101b08 */
[----:B--2---:R-:W-:Y:S01]  /*4220*/  MOV R18, R15 ;  /* 0x0000000f00127202 */ /* 0x004fe20000000f00 */
[----:B------:R-:W-:-:S02]  /*4230*/  IMAD.IADD R15, R13, 0x1, R22 ;  /* 0x000000010d0f7824 */ /* 0x000fc400078e0216 */
[----:B------:R-:W-:Y:S02]  /*4240*/  IMAD.MOV.U32 R23, RZ, RZ, R14 ;  /* 0x000000ffff177224 */ /* 0x000fe400078e000e */
[----:B------:R0:W-:Y:S01]  /*4250*/  STG.E.64 desc[UR8][R28.64+0x8], R18 ;  /* 0x000008121c007986 */ /* 0x0001e2000c101b08 */
[----:B------:R-:W-:-:S03]  /*4260*/  I2FP.F32.U32 R15, R15 ;  /* 0x0000000f000f7245 */ /* 0x000fc60000201000 */
[----:B------:R-:W-:Y:S02]  /*4270*/  STG.E.64 desc[UR8][R28.64], R22 ;  /* 0x000000161c007986 */ /* 0x000fe4000c101b08 */
        /* <DEDUP_REMOVED lines=8> */
[----:B------:R-:W-:Y:S02]  /*4300*/  LOP3.LUT R12, R12, R17, RZ, 0x3c, !PT ;  /* 0x000000110c0c7212 */ /* 0x000fe400078e3cff */
[----:B---3--:R-:W-:-:S03]  /*4310*/  SHF.L.U32 R13, R19, 0x4, RZ ;  /* 0x00000004130d7819 */ /* 0x008fc600000006ff */
[----:B------:R-:W-:-:S05]  /*4320*/  IMAD.SHL.U32 R14, R12, 0x2, RZ ;  /* 0x000000020c0e7824 */ /* 0x000fca00078e00ff */
[----:B------:R-:W-:Y:S01]  /*4330*/  LOP3.LUT R14, R12, R14, R13, 0x96, !PT ;  /* 0x0000000e0c0e7212 */ /* 0x000fe200078e960d */
[----:B------:R-:W-:Y:S02]  /*4340*/  VIADD R16, R16, 0x587c5 ;  /* 0x000587c510107836 */ /* 0x000fe40000000000 */
[----:B------:R-:W-:Y:S01]  /*4350*/  IMAD.MOV.U32 R12, RZ, RZ, R19 ;  /* 0x000000ffff0c7224 */ /* 0x000fe200078e0013 */
[----:B------:R-:W-:Y:S02]  /*4360*/  LOP3.LUT R13, R14, R19, RZ, 0x3c, !PT ;  /* 0x000000130e0d7212 */ /* 0x000fe400078e3cff */
[----:B------:R-:W2:Y:S01]  /*4370*/  LDG.E.64 R14, desc[UR8][R28.64+0x8] ;  /* 0x000008081c0e7981 */ /* 0x000ea2000c1e1b00 */
[----:B------:R-:W-:-:S03]  /*4380*/  MOV R19, R18 ;  /* 0x0000001200137202 */ /* 0x000fc60000000f00 */
[----:B------:R0:W-:Y:S01]  /*4390*/  STG.E.64 desc[UR8][R28.64+0x10], R12 ;  /* 0x0000100c1c007986 */ /* 0x0001e2000c101b08 */
[----:B--2---:R-:W-:Y:S01]  /*43a0*/  IMAD.MOV.U32 R18, RZ, RZ, R15 ;  /* 0x000000ffff127224 */ /* 0x004fe200078e000f */
[----:B------:R-:W-:-:S04]  /*43b0*/  IADD3 R15, PT, PT, R13, R16, RZ ;  /* 0x000000100d0f7210 */ /* 0x000fc80007ffe0ff */
[----:B------:R-:W-:-:S05]  /*43c0*/  I2FP.F32.U32 R15, R15 ;  /* 0x0000000f000f7245 */ /* 0x000fca0000201000 */
[----:B------:R-:W-:-:S04]  /*43d0*/  FFMA R15, R15, R20, 1.1641532182693481445e-10 ;  /* 0x2f0000000f0f7423 */ /* 0x000fc80000000014 */
[----:B------:R-:W-:-:S06]  /*43e0*/  FMUL R15, R15, 6 ;  /* 0x40c000000f0f7820 */ /* 0x000fcc0000400000 */
[----:B------:R-:W0:Y:S01]  /*43f0*/  F2I.TRUNC.NTZ R15, R15 ;  /* 0x0000000f000f7305 */ /* 0x000e22000020f100 */
[----:B------:R-:W-:Y:S01]  /*4400*/  IMAD.MOV.U32 R17, RZ, RZ, R14 ;  /* 0x000000ffff117224 */ /* 0x000fe200078e000e */
[----:B------:R1:W-:Y:S04]  /*4410*/  STG.E.64 desc[UR8][R28.64+0x8], R18 ;  /* 0x000008121c007986 */ /* 0x0003e8000c101b08 */
[----:B------:R1:W-:Y:S01]  /*4420*/  STG.E.64 desc[UR8][R28.64], R16 ;  /* 0x000000101c007986 */ /* 0x0003e2000c101b08 */
[----:B0-----:R-:W-:-:S05]  /*4430*/  VIADD R13, R15, 0x1 ;  /* 0x000000010f0d7836 */ /* 0x001fca0000000000 */
[----:B------:R1:W-:Y:S02]  /*4440*/  STG.E desc[UR8][R30.64], R13 ;  /* 0x0000000d1e007986 */ /* 0x0003e4000c101908 */
.L_x_148:
        /* <DEDUP_REMOVED lines=12> */
[----:B------:R-:W-:Y:S02]  /*4510*/  LOP3.LUT R12, R12, R17, RZ, 0x3c, !PT ;  /* 0x000000110c0c7212 */ /* 0x000fe400078e3cff */
[----:B---3--:R-:W-:-:S03]  /*4520*/  SHF.L.U32 R13, R19, 0x4, RZ ;  /* 0x00000004130d7819 */ /* 0x008fc600000006ff */
[----:B------:R-:W-:-:S05]  /*4530*/  IMAD.SHL.U32 R14, R12, 0x2, RZ ;  /* 0x000000020c0e7824 */ /* 0x000fca00078e00ff */
[----:B------:R-:W-:Y:S02]  /*4540*/  LOP3.LUT R12, R12, R14, R13, 0x96, !PT ;  /* 0x0000000e0c0c7212 */ /* 0x000fe400078e960d */
[----:B------:R-:W2:Y:S01]  /*4550*/  LDG.E.64 R14, desc[UR8][R30.64+0x8] ;  /* 0x000008081e0e7981 */ /* 0x000ea2000c1e1b00 */
[----:B------:R-:W-:Y:S01]  /*4560*/  VIADD R22, R16, 0x587c5 ;  /* 0x000587c510167836 */ /* 0x000fe20000000000 */
[----:B------:R-:W-:Y:S01]  /*4570*/  LOP3.LUT R13, R12, R19, RZ, 0x3c, !PT ;  /* 0x000000130c0d7212 */ /* 0x000fe200078e3cff */
[----:B------:R-:W-:Y:S01]  /*4580*/  IMAD.MOV.U32 R12, RZ, RZ, R19 ;  /* 0x000000ffff0c7224 */ /* 0x000fe200078e0013 */
[----:B------:R-:W-:Y:S01]  /*4590*/  MOV R19, R18 ;  /* 0x0000001200137202 */ /* 0x000fe20000000f00 */
[----:B------:R-:W-:-:S03]  /*45a0*/  IMAD.MOV.U32 R20, RZ, RZ, 0x2f800000 ;  /* 0x2f800000ff147424 */ /* 0x000fc600078e00ff */
[----:B------:R0:W-:Y:S01]  /*45b0*/  STG.E.64 desc[UR8][R30.64+0x10], R12 ;  /* 0x0000100c1e007986 */ /* 0x0001e2000c101b08 */
[----:B--2---:R-:W-:Y:S01]  /*45c0*/  IMAD.MOV.U32 R18, RZ, RZ, R15 ;  /* 0x000000ffff127224 */ /* 0x004fe200078e000f */
[----:B------:R-:W-:Y:S01]  /*45d0*/  IADD3 R15, PT, PT, R13, R22, RZ ;  /* 0x000000160d0f7210 */ /* 0x000fe20007ffe0ff */
[----:B------:R-:W-:-:S03]  /*45e0*/  IMAD.MOV.U32 R23, RZ, RZ, R14 ;  /* 0x000000ffff177224 */ /* 0x000fc600078e000e */
[----:B------:R-:W-:Y:S01]  /*45f0*/  I2FP.F32.U32 R15, R15 ;  /* 0x0000000f000f7245 */ /* 0x000fe20000201000 */
[----:B------:R1:W-:Y:S04]  /*4600*/  STG.E.64 desc[UR8][R30.64+0x8], R18 ;  /* 0x000008121e007986 */ /* 0x0003e8000c101b08 */
[----:B------:R-:W-:Y:S01]  /*4610*/  FFMA R15, R15, R20, 1.1641532182693481445e-10 ;  /* 0x2f0000000f0f7423 */ /* 0x000fe20000000014 */
[----:B------:R2:W-:Y:S03]  /*4620*/  STG.E.64 desc[UR8][R30.64], R22 ;  /* 0x000000161e007986 */ /* 0x0005e6000c101b08 */
[----:B------:R-:W-:-:S06]  /*4630*/  FMUL R16, R15, 6 ;  /* 0x40c000000f107820 */ /* 0x000fcc0000400000 */
[----:B------:R-:W3:Y:S02]  /*4640*/  F2I.TRUNC.NTZ R16, R16 ;  /* 0x0000001000107305 */ /* 0x000ee4000020f100 */
[----:B---3--:R-:W-:-:S05]  /*4650*/  IADD3 R33, PT, PT, R16, 0x1, RZ ;  /* 0x0000000110217810 */ /* 0x008fca0007ffe0ff */
[----:B------:R2:W-:Y:S04]  /*4660*/  STG.E desc[UR8][R34.64], R33 ;  /* 0x0000002122007986 */ /* 0x0005e8000c101908 */
[----:B0-----:R-:W1:Y:S04]  /*4670*/  LDG.E.64 R12, desc[UR8][R30.64] ;  /* 0x000000081e0c7981 */ /* 0x001e68000c1e1b00 */
[----:B------:R-:W3:Y:S01]  /*4680*/  LDG.E.64 R14, desc[UR8][R30.64+0x10] ;  /* 0x000010081e0e7981 */ /* 0x000ee2000c1e1b00 */
[----:B-1----:R-:W-:-:S04]  /*4690*/  SHF.R.U32.HI R18, RZ, 0x2, R13 ;  /* 0x00000002ff127819 */ /* 0x002fc8000001160d */
[----:B------:R-:W-:Y:S01]  /*46a0*/  LOP3.LUT R18, R18, R13, RZ, 0x3c, !PT ;  /* 0x0000000d12127212 */ /* 0x000fe200078e3cff */
[----:B---3--:R-:W-:-:S04]  /*46b0*/  IMAD.SHL.U32 R13, R15, 0x10, RZ ;  /* 0x000000100f0d7824 */ /* 0x008fc800078e00ff */
[----:B------:R-:W-:-:S05]  /*46c0*/  IMAD.SHL.U32 R17, R18, 0x2, RZ ;  /* 0x0000000212117824 */ /* 0x000fca00078e00ff */
[----:B------:R-:W-:Y:S02]  /*46d0*/  LOP3.LUT R18, R18, R17, R13, 0x96, !PT ;  /* 0x0000001112127212 */ /* 0x000fe400078e960d */
[----:B------:R-:W3:Y:S01]  /*46e0*/  LDG.E.64 R16, desc[UR8][R30.64+0x8] ;  /* 0x000008081e107981 */ /* 0x000ee2000c1e1b00 */
[----:B------:R-:W-:Y:S01]  /*46f0*/  VIADD R12, R12, 0x587c5 ;  /* 0x000587c50c0c7836 */ /* 0x000fe20000000000 */
[-C--:B------:R-:W-:Y:S02]  /*4700*/  LOP3.LUT R19, R18, R15.reuse, RZ, 0x3c, !PT ;  /* 0x0000000f12137212 */ /* 0x080fe400078e3cff */
[----:B------:R-:W-:Y:S02]  /*4710*/  MOV R18, R15 ;  /* 0x0000000f00127202 */ /* 0x000fe40000000f00 */
[----:B------:R-:W-:Y:S01]  /*4720*/  MOV R15, R14 ;  /* 0x0000000e000f7202 */ /* 0x000fe20000000f00 */
[----:B------:R-:W-:Y:S02]  /*4730*/  IMAD.IADD R13, R19, 0x1, R12 ;  /* 0x00000001130d7824 */ /* 0x000fe400078e020c */
[----:B------:R2:W-:Y:S03]  /*4740*/  STG.E.64 desc[UR8][R30.64+0x10], R18 ;  /* 0x000010121e007986 */ /* 0x0005e6000c101b08 */
[----:B------:R-:W-:-:S05]  /*4750*/  I2FP.F32.U32 R13, R13 ;  /* 0x0000000d000d7245 */ /* 0x000fca0000201000 */
[----:B------:R-:W-:-:S04]  /*4760*/  FFMA R13, R13, R20, 1.1641532182693481445e-10 ;  /* 0x2f0000000d0d7423 */ /* 0x000fc80000000014 */
[----:B------:R-:W-:-:S06]  /*4770*/  FMUL R20, R13, 6 ;  /* 0x40c000000d147820 */ /* 0x000fcc0000400000 */
[----:B------:R-:W0:Y:S01]  /*4780*/  F2I.TRUNC.NTZ R20, R20 ;  /* 0x0000001400147305 */ /* 0x000e22000020f100 */
[----:B---3--:R-:W-:Y:S01]  /*4790*/  IMAD.MOV.U32 R14, RZ, RZ, R17 ;  /* 0x000000ffff0e7224 */ /* 0x008fe200078e0011 */
[----:B0-----:R-:W-:Y:S01]  /*47a0*/  IADD3 R17, PT, PT, R20, 0x1, RZ ;  /* 0x0000000114117810 */ /* 0x001fe20007ffe0ff */
[----:B------:R-:W-:-:S03]  /*47b0*/  IMAD.MOV.U32 R13, RZ, RZ, R16 ;  /* 0x000000ffff0d7224 */ /* 0x000fc600078e0010 */
[----:B------:R2:W-:Y:S04]  /*47c0*/  STG.E.64 desc[UR8][R30.64+0x8], R14 ;  /* 0x0000080e1e007986 */ /* 0x0005e8000c101b08 */
[----:B------:R2:W-:Y:S04]  /*47d0*/  STG.E.64 desc[UR8][R30.64], R12 ;  /* 0x0000000c1e007986 */ /* 0x0005e8000c101b08 */
[----:B------:R2:W-:Y:S02]  /*47e0*/  STG.E desc[UR8][R28.64], R17 ;  /* 0x000000111c007986 */ /* 0x0005e4000c101908 */
.L_x_149:
[----:B------:R-:W-:Y:S01]  /*47f0*/  VIADD R11, R11, 0x2 ;  /* 0x000000020b0b7836 */ /* 0x000fe20000000000 */
[----:B------:R-:W-:Y:S01]  /*4800*/  IADD3 R10, PT, PT, -R7, R10, RZ ;  /* 0x0000000a070a7210 */ /* 0x000fe20007ffe1ff */
[----:B------:R-:W-:Y:S01]  /*4810*/  VIADD R9, R9, 0xfffffffe ;  /* 0xfffffffe09097836 */ /* 0x000fe20000000000 */
[----:B------:R-:W-:Y:S01]  /*4820*/  IADD3 R8, PT, PT, -R7, R8, RZ ;  /* 0x0000000807087210 */ /* 0x000fe20007ffe1ff */
[--C-:B------:R-:W-:Y:S01]  /*4830*/  IMAD.IADD R4, R4, 0x1, -R7.reuse ;  /* 0x0000000104047824 */ /* 0x100fe200078e0a07 */
[----:B------:R-:W-:Y:S01]  /*4840*/  ISETP.NE.AND P0, PT, R11, RZ, PT ;  /* 0x000000ff0b00720c */ /* 0x000fe20003f05270 */
[----:B------:R-:W-:Y:S02]  /*4850*/  VIADD R6, R6, 0x2 ;  /* 0x0000000206067836 */ /* 0x000fe40000000000 */
[----:B------:R-:W-:-:S10]  /*4860*/  IMAD.IADD R5, R5, 0x1, -R7 ;  /* 0x0000000105057824 */ /* 0x000fd400078e0a07 */
[----:B------:R-:W-:Y:S05]  /*4870*/  @P0 BRA `(.L_x_150) ;  /* 0xfffffff400f80947 */ /* 0x000fea000383ffff */
.L_x_147:
        /* <DEDUP_REMOVED lines=8> */
[----:B------:R-:W3:Y:S01]  /*4900*/  LDG.E R3, desc[UR8][R24.64] ;  /* 0x0000000818037981 */ /* 0x000ee2000c1e1900 */
[----:B------:R-:W-:-:S04]  /*4910*/  IMAD.WIDE R4, R0, 0x4, R24 ;  /* 0x0000000400047825 */ /* 0x000fc800078e0218 */
[----:B------:R-:W-:Y:S01]  /*4920*/  IMAD.WIDE R26, R6, 0x4, R26 ;  /* 0x00000004061a7825 */ /* 0x000fe200078e021a */
[----:B---3--:R0:W-:Y:S04]  /*4930*/  STG.E desc[UR8][R4.64], R3 ;  /* 0x0000000304007986 */ /* 0x0081e8000c101908 */
[----:B------:R-:W3:Y:S01]  /*4940*/  LDG.E R9, desc[UR8][R26.64] ;  /* 0x000000081a097981 */ /* 0x000ee2000c1e1900 */
[----:B------:R-:W-:Y:S01]  /*4950*/  IMAD.WIDE R6, R0, 0x4, R26 ;  /* 0x0000000400067825 */ /* 0x000fe200078e021a */
[----:B------:R-:W-:-:S04]  /*4960*/  ISETP.NE.AND P0, PT, R21, R2, PT ;  /* 0x000000021500720c */ /* 0x000fc80003f05270 */
[----:B---3--:R0:W-:Y:S09]  /*4970*/  STG.E desc[UR8][R6.64], R9 ;  /* 0x0000000906007986 */ /* 0x0081f2000c101908 */
[----:B------:R-:W-:Y:S05]  /*4980*/  @P0 BRA `(.L_x_126) ;  /* 0x0000000000c80947 */ /* 0x000fea0003800000 */
[----:B0-----:R-:W0:Y:S02]  /*4990*/  LDC.64 R2, c[0x0][0x3b0] ;  /* 0x0000ec00ff027b82 */ /* 0x001e240000000a00 */
[----:B0-----:R-:W3:Y:S04]  /*49a0*/  LDG.E.64 R8, desc[UR8][R2.64] ;  /* 0x0000000802087981 */ /* 0x001ee8000c1e1b00 */
[----:B------:R-:W2:Y:S04]  /*49b0*/  LDG.E.64 R4, desc[UR8][R2.64+0x10] ;  /* 0x0000100802047981 */ /* 0x000ea8000c1e1b00 */
[----:B------:R-:W4:Y:S01]  /*49c0*/  LDG.E.64 R6, desc[UR8][R2.64+0x8] ;  /* 0x0000080802067981 */ /* 0x000f22000c1e1b00 */
[----:B---3--:R-:W-:Y:S01]  /*49d0*/  SHF.R.U32.HI R0, RZ, 0x2, R9 ;  /* 0x00000002ff007819 */ /* 0x008fe20000011609 */
[----:B------:R-:W-:-:S03]  /*49e0*/  VIADD R8, R8, 0x587c5 ;  /* 0x000587c508087836 */ /* 0x000fc60000000000 */
[----:B------:R-:W-:Y:S01]  /*49f0*/  LOP3.LUT R0, R0, R9, RZ, 0x3c, !PT ;  /* 0x0000000900007212 */ /* 0x000fe200078e3cff */
[----:B--2---:R-:W-:Y:S01]  /*4a00*/  IMAD.MOV.U32 R19, RZ, RZ, R4 ;  /* 0x000000ffff137224 */ /* 0x004fe200078e0004 */
[----:B------:R-:W-:Y:S01]  /*4a10*/  SHF.L.U32 R9, R5, 0x4, RZ ;  /* 0x0000000405097819 */ /* 0x000fe200000006ff */
[----:B----4-:R-:W-:Y:S02]  /*4a20*/  IMAD.MOV.U32 R18, RZ, RZ, R7 ;  /* 0x000000ffff127224 */ /* 0x010fe400078e0007 */
[----:B------:R-:W-:-:S03]  /*4a30*/  IMAD.SHL.U32 R10, R0, 0x2, RZ ;  /* 0x00000002000a7824 */ /* 0x000fc600078e00ff */
[----:B------:R-:W-:Y:S02]  /*4a40*/  STG.E.64 desc[UR8][R2.64+0x8], R18 ;  /* 0x0000081202007986 */ /* 0x000fe4000c101b08 */
[----:B------:R-:W-:Y:S01]  /*4a50*/  LOP3.LUT R10, R0, R10, R9, 0x96, !PT ;  /* 0x0000000a000a7212 */ /* 0x000fe200078e9609 */
[----:B------:R-:W-:-:S03]  /*4a60*/  IMAD.MOV.U32 R0, RZ, RZ, 0x2f800000 ;  /* 0x2f800000ff007424 */ /* 0x000fc600078e00ff */
[-C--:B------:R-:W-:Y:S02]  /*4a70*/  LOP3.LUT R11, R10, R5.reuse, RZ, 0x3c, !PT ;  /* 0x000000050a0b7212 */ /* 0x080fe400078e3cff */
[----:B------:R-:W-:Y:S02]  /*4a80*/  MOV R10, R5 ;  /* 0x00000005000a7202 */ /* 0x000fe40000000f00 */
[----:B------:R-:W-:-:S03]  /*4a90*/  IADD3 R9, PT, PT, R11, R8, RZ ;  /* 0x000000080b097210 */ /* 0x000fc60007ffe0ff */
[----:B------:R0:W-:Y:S01]  /*4aa0*/  STG.E.64 desc[UR8][R2.64+0x10], R10 ;  /* 0x0000100a02007986 */ /* 0x0001e2000c101b08 */
[----:B------:R-:W-:-:S05]  /*4ab0*/  I2FP.F32.U32 R9, R9 ;  /* 0x0000000900097245 */ /* 0x000fca0000201000 */
[----:B------:R-:W-:-:S04]  /*4ac0*/  FFMA R9, R9, R0, 1.1641532182693481445e-10 ;  /* 0x2f00000009097423 */ /* 0x000fc80000000000 */
        /* <DEDUP_REMOVED lines=9> */
[----:B--2---:R-:W-:-:S02]  /*4b60*/  SHF.R.U32.HI R12, RZ, 0x2, R15 ;  /* 0x00000002ff0c7819 */ /* 0x004fc4000001160f */
[----:B0-----:R-:W-:Y:S02]  /*4b70*/  IADD3 R10, PT, PT, R14, 0x587c5, RZ ;  /* 0x000587c50e0a7810 */ /* 0x001fe40007ffe0ff */
[----:B------:R-:W-:Y:S01]  /*4b80*/  LOP3.LUT R12, R12, R15, RZ, 0x3c, !PT ;  /* 0x0000000f0c0c7212 */ /* 0x000fe200078e3cff */
[----:B---3--:R-:W-:Y:S01]  /*4b90*/  IMAD.SHL.U32 R15, R5, 0x10, RZ ;  /* 0x00000010050f7824 */ /* 0x008fe200078e00ff */
[----:B------:R-:W-:Y:S01]  /*4ba0*/  MOV R14, R5 ;  /* 0x00000005000e7202 */ /* 0x000fe20000000f00 */
[----:B-1----:R-:W-:Y:S02]  /*4bb0*/  IMAD.MOV.U32 R13, RZ, RZ, R4 ;  /* 0x000000ffff0d7224 */ /* 0x002fe400078e0004 */
[----:B------:R-:W-:Y:S02]  /*4bc0*/  IMAD.SHL.U32 R16, R12, 0x2, RZ ;  /* 0x000000020c107824 */ /* 0x000fe400078e00ff */
[----:B----4-:R-:W-:-:S03]  /*4bd0*/  IMAD.MOV.U32 R11, RZ, RZ, R6 ;  /* 0x000000ffff0b7224 */ /* 0x010fc600078e0006 */
[----:B------:R-:W-:Y:S01]  /*4be0*/  LOP3.LUT R16, R12, R16, R15, 0x96, !PT ;  /* 0x000000100c107212 */ /* 0x000fe200078e960f */
[----:B------:R-:W-:Y:S01]  /*4bf0*/  IMAD.MOV.U32 R12, RZ, RZ, R7 ;  /* 0x000000ffff0c7224 */ /* 0x000fe200078e0007 */
[----:B------:R0:W-:Y:S02]  /*4c00*/  STG.E.64 desc[UR8][R2.64], R10 ;  /* 0x0000000a02007986 */ /* 0x0001e4000c101b08 */
[----:B------:R-:W-:Y:S02]  /*4c10*/  LOP3.LUT R15, R16, R5, RZ, 0x3c, !PT ;  /* 0x00000005100f7212 */ /* 0x000fe400078e3cff */
[----:B------:R0:W-:Y:S03]  /*4c20*/  STG.E.64 desc[UR8][R2.64+0x8], R12 ;  /* 0x0000080c02007986 */ /* 0x0001e6000c101b08 */
[----:B------:R-:W-:Y:S01]  /*4c30*/  IMAD.IADD R8, R15, 0x1, R10 ;  /* 0x000000010f087824 */ /* 0x000fe200078e020a */
[----:B------:R0:W-:Y:S04]  /*4c40*/  STG.E.64 desc[UR8][R2.64+0x10], R14 ;  /* 0x0000100e02007986 */ /* 0x0001e8000c101b08 */
[----:B------:R-:W-:-:S05]  /*4c50*/  I2FP.F32.U32 R9, R8 ;  /* 0x0000000800097245 */ /* 0x000fca0000201000 */
[----:B------:R-:W-:-:S04]  /*4c60*/  FFMA R9, R9, R0, 1.1641532182693481445e-10 ;  /* 0x2f00000009097423 */ /* 0x000fc80000000000 */
[----:B------:R-:W-:-:S06]  /*4c70*/  FMUL R9, R9, 6 ;  /* 0x40c0000009097820 */ /* 0x000fcc0000400000 */
[----:B------:R-:W1:Y:S02]  /*4c80*/  F2I.TRUNC.NTZ R9, R9 ;  /* 0x0000000900097305 */ /* 0x000e64000020f100 */
[----:B-1----:R-:W-:-:S05]  /*4c90*/  IADD3 R5, PT, PT, R9, 0x1, RZ ;  /* 0x0000000109057810 */ /* 0x002fca0007ffe0ff */
[----:B------:R0:W-:Y:S02]  /*4ca0*/  STG.E desc[UR8][R26.64], R5 ;  /* 0x000000051a007986 */ /* 0x0001e4000c101908 */
.L_x_126:
[----:B------:R-:W-:Y:S05]  /*4cb0*/  BSYNC.RECONVERGENT B0 ;  /* 0x0000000000007941 */ /* 0x000fea0003800200 */
.L_x_125:
[----:B------:R-:W-:Y:S06]  /*4cc0*/  BAR.SYNC.DEFER_BLOCKING 0x0 ;  /* 0x0000000000007b1d */ /* 0x000fec0000010000 */
[----:B------:R-:W-:Y:S05]  /*4cd0*/  EXIT ;  /* 0x000000000000794d */ /* 0x000fea0003800000 */
.L_x_151:
        /* <DEDUP_REMOVED lines=10> */
.L_x_678:


//--------------------- .text._Z13explotarBombaPiiiiiiiS_iP17curandStateXORWOW --------------------------
	.section	.text._Z13explotarBombaPiiiiiiiS_iP17curandStateXORWOW,"ax",@progbits
	.align	128
        .global         _Z13explotarBombaPiiiiiiiS_iP17curandStateXORWOW
        .type           _Z13explotarBombaPiiiiiiiS_iP17curandStateXORWOW,@function
        .size           _Z13explotarBombaPiiiiiiiS_iP17curandStateXORWOW,(.L_x_679 - _Z13explotarBombaPiiiiiiiS_iP17curandStateXORWOW)
        .other          _Z13explotarBombaPiiiiiiiS_iP17curandStateXORWOW,@"STO_CUDA_ENTRY STV_DEFAULT"
_Z13explotarBombaPiiiiiiiS_iP17curandStateXORWOW:
.text._Z13explotarBombaPiiiiiiiS_iP17curandStateXORWOW:
[----:B------:R-:W0:Y:S01]  /*0000*/  LDC R1, c[0x0][0x37c] ;  /* 0x0000df00ff017b82 */ /* 0x000e220000000800 */
[----:B------:R-:W1:Y:S07]  /*0010*/  S2R R0, SR_TID.X ;  /* 0x0000000000007919 */ /* 0x000e6e0000002100 */
[----:B------:R-:W2:Y:S01]  /*0020*/  LDC.64 R2, c[0x0][0x3b0] ;  /* 0x0000ec00ff027b82 */ /* 0x000ea20000000a00 */
[----:B------:R-:W1:Y:S01]  /*0030*/  LDCU UR4, c[0x0][0x360] ;  /* 0x00006c00ff0477ac */ /* 0x000e620008000800 */
[----:B------:R-:W-:Y:S01]  /*0040*/  IMAD.MOV.U32 R8, RZ, RZ, 0x3198c20f ;  /* 0x3198c20fff087424 */ /* 0x000fe200078e00ff */
[----:B------:R-:W1:Y:S01]  /*0050*/  S2R R5, SR_CTAID.X ;  /* 0x0000000000057919 */ /* 0x000e620000002500 */
[----:B------:R-:W-:Y:S01]  /*0060*/  IMAD.MOV.U32 R9, RZ, RZ, 0x5efdb30c ;  /* 0x5efdb30cff097424 */ /* 0x000fe200078e00ff */
[----:B------:R-:W3:Y:S01]  /*0070*/  LDCU UR5, c[0x0][0x364] ;  /* 0x00006c80ff0577ac */ /* 0x000ee20008000800 */
[----:B------:R-:W-:Y:S01]  /*0080*/  IMAD.MOV.U32 R10, RZ, RZ, 0x423bb012 ;  /* 0x423bb012ff0a7424 */ /* 0x000fe200078e00ff */
[----:B------:R-:W3:Y:S01]  /*0090*/  S2R R4, SR_TID.Y ;  /* 0x0000000000047919 */ /* 0x000ee20000002200 */
[----:B------:R-:W-:Y:S01]  /*00a0*/  IMAD.MOV.U32 R11, RZ, RZ, -0x75bd8fc ;  /* 0xf8a42704ff0b7424 */ /* 0x000fe200078e00ff */
[----:B------:R-:W2:Y:S01]  /*00b0*/  LDCU.64 UR36, c[0x0][0x358] ;  /* 0x00006b00ff2477ac */ /* 0x000ea20008000a00 */
[----:B------:R-:W-:Y:S01]  /*00c0*/  IMAD.MOV.U32 R12, RZ, RZ, -0x23270784 ;  /* 0xdcd8f87cff0c7424 */ /* 0x000fe200078e00ff */
[----:B------:R-:W3:Y:S01]  /*00d0*/  S2R R7, SR_CTAID.Y ;  /* 0x0000000000077919 */ /* 0x000ee20000002600 */
[----:B------:R-:W-:Y:S01]  /*00e0*/  IMAD.MOV.U32 R13, RZ, RZ, 0x57fa2510 ;  /* 0x57fa2510ff0d7424 */ /* 0x000fe200078e00ff */
[----:B------:R-:W4:Y:S01]  /*00f0*/  LDCU UR6, c[0x0][0x388] ;  /* 0x00007100ff0677ac */ /* 0x000f220008000800 */
[----:B------:R-:W-:Y:S01]  /*0100*/  BSSY.RECONVERGENT B0, `(.L_x_152) ;  /* 0x00000dd000007945 */ /* 0x000fe20003800200 */
[----:B--2---:R2:W-:Y:S04]  /*0110*/  STG.E.64 desc[UR36][R2.64], R8 ;  /* 0x0000000802007986 */ /* 0x0045e8000c101b24 */
[----:B------:R2:W-:Y:S01]  /*0120*/  STG.E.64 desc[UR36][R2.64+0x8], R10 ;  /* 0x0000080a02007986 */ /* 0x0005e2000c101b24 */
[----:B-1----:R-:W-:-:S03]  /*0130*/  IMAD R0, R5, UR4, R0 ;  /* 0x0000000405007c24 */ /* 0x002fc6000f8e0200 */
[----:B------:R2:W-:Y:S01]  /*0140*/  STG.E.64 desc[UR36][R2.64+0x10], R12 ;  /* 0x0000100c02007986 */ /* 0x0005e2000c101b24 */
[----:B---3--:R-:W-:-:S04]  /*0150*/  IMAD R5, R7, UR5, R4 ;  /* 0x0000000507057c24 */ /* 0x008fc8000f8e0204 */
[----:B----4-:R-:W-:-:S05]  /*0160*/  IMAD R0, R5, UR6, R0 ;  /* 0x0000000605007c24 */ /* 0x010fca000f8e0200 */
[----:B------:R-:W-:Y:S02]  /*0170*/  ISETP.NE.AND P0, PT, R0, RZ, PT ;  /* 0x000000ff0000720c */ /* 0x000fe40003f05270 */
[----:B------:R-:W-:-:S11]  /*0180*/  SHF.R.S32.HI R6, RZ, 0x1f, R0 ;  /* 0x0000001fff067819 */ /* 0x000fd60000011400 */
[----:B0-2---:R-:W-:Y:S05]  /*0190*/  @!P0 BRA `(.L_x_153) ;  /* 0x0000000c004c8947 */ /* 0x005fea0003800000 */
[----:B------:R-:W-:Y:S01]  /*01a0*/  IMAD.MOV.U32 R7, RZ, RZ, RZ ;  /* 0x000000ffff077224 */ /* 0x000fe200078e00ff */
[----:B------:R-:W-:-:S07]  /*01b0*/  MOV R9, R0 ;  /* 0x0000000000097202 */ /* 0x000fce0000000f00 */
.L_x_159:
        /* <DEDUP_REMOVED lines=8> */
.L_x_158:
[----:B0-----:R-:W-:Y:S02]  /*0240*/  CS2R R10, SRZ ;  /* 0x00000000000a7805 */ /* 0x001fe4000001ff00 */
[----:B------:R-:W-:Y:S02]  /*0250*/  CS2R R12, SRZ ;  /* 0x00000000000c7805 */ /* 0x000fe4000001ff00 */
[----:B------:R-:W-:-:S07]  /*0260*/  CS2R R14, SRZ ;  /* 0x00000000000e7805 */ /* 0x000fce000001ff00 */
.L_x_157:
[----:B------:R-:W0:Y:S02]  /*0270*/  LDC.64 R4, c[0x0][0x3b0] ;  /* 0x0000ec00ff047b82 */ /* 0x000e240000000a00 */
[----:B0-----:R-:W-:-:S05]  /*0280*/  IMAD.WIDE.U32 R4, R15, 0x4, R4 ;  /* 0x000000040f047825 */ /* 0x001fca00078e0004 */
[----:B------:R0:W5:Y:S01]  /*0290*/  LDG.E R16, desc[UR36][R4.64+0x4] ;  /* 0x0000042404107981 */ /* 0x000162000c1e1900 */
[----:B------:R-:W-:-:S07]  /*02a0*/  IMAD.MOV.U32 R17, RZ, RZ, RZ ;  /* 0x000000ffff117224 */ /* 0x000fce00078e00ff */
.L_x_156:
        /* <DEDUP_REMOVED lines=10> */
[----:B------:R-:W4:Y:S04]  /*0350*/  @!P0 LDG.E R19, desc[UR36][R4.64] ;  /* 0x0000002404138981 */ /* 0x000f28000c1e1900 */
[----:B------:R-:W4:Y:S04]  /*0360*/  @!P0 LDG.E R18, desc[UR36][R4.64+0x4] ;  /* 0x0000042404128981 */ /* 0x000f28000c1e1900 */
[----:B------:R-:W4:Y:S04]  /*0370*/  @P2 LDG.E R25, desc[UR36][R4.64+0x38] ;  /* 0x0000382404192981 */ /* 0x000f28000c1e1900 */
        /* <DEDUP_REMOVED lines=11> */
[----:B--2---:R-:W-:-:S03]  /*0430*/  @!P0 LOP3.LUT R10, R10, R21, RZ, 0x3c, !PT ;  /* 0x000000150a0a8212 */ /* 0x004fc600078e3cff */
[----:B------:R-:W2:Y:S01]  /*0440*/  @P1 LDG.E R21, desc[UR36][R4.64+0x14] ;  /* 0x0000142404151981 */ /* 0x000ea2000c1e1900 */
[----:B---3--:R-:W-:-:S03]  /*0450*/  @P1 LOP3.LUT R10, R10, R23, RZ, 0x3c, !PT ;  /* 0x000000170a0a1212 */ /* 0x008fc600078e3cff */
[----:B------:R-:W3:Y:S01]  /*0460*/  @P1 LDG.E R23, desc[UR36][R4.64+0x1c] ;  /* 0x00001c2404171981 */ /* 0x000ee2000c1e1900 */
[----:B----4-:R-:W-:-:S03]  /*0470*/  @!P0 LOP3.LUT R14, R14, R19, RZ, 0x3c, !PT ;  /* 0x000000130e0e8212 */ /* 0x010fc600078e3cff */
[----:B------:R-:W4:Y:S01]  /*0480*/  @!P0 LDG.E R19, desc[UR36][R4.64+0x8] ;  /* 0x0000082404138981 */ /* 0x000f22000c1e1900 */
[----:B------:R-:W-:-:S03]  /*0490*/  @!P0 LOP3.LUT R13, R13, R18, RZ, 0x3c, !PT ;  /* 0x000000120d0d8212 */ /* 0x000fc600078e3cff */
[----:B------:R-:W3:Y:S01]  /*04a0*/  @!P0 LDG.E R18, desc[UR36][R4.64+0xc] ;  /* 0x00000c2404128981 */ /* 0x000ee2000c1e1900 */
        /* <DEDUP_REMOVED lines=14> */
[----:B--2---:R-:W-:-:S03]  /*0590*/  @P1 LOP3.LUT R14, R14, R21, RZ, 0x3c, !PT ;  /* 0x000000150e0e1212 */ /* 0x004fc600078e3cff */
[----:B------:R-:W2:Y:S01]  /*05a0*/  @P5 LDG.E R21, desc[UR36][R4.64+0x64] ;  /* 0x0000642404155981 */ /* 0x000ea2000c1e1900 */
[----:B----4-:R-:W-:-:S03]  /*05b0*/  @!P0 LOP3.LUT R12, R12, R19, RZ, 0x3c, !PT ;  /* 0x000000130c0c8212 */ /* 0x010fc600078e3cff */
[----:B------:R-:W4:Y:S01]  /*05c0*/  @P4 LDG.E R19, desc[UR36][R4.64+0x58] ;  /* 0x0000582404134981 */ /* 0x000f22000c1e1900 */
[----:B---3--:R-:W-:Y:S02]  /*05d0*/  @!P0 LOP3.LUT R11, R11, R18, RZ, 0x3c, !PT ;  /* 0x000000120b0b8212 */ /* 0x008fe400078e3cff */
[----:B------:R-:W-:Y:S01]  /*05e0*/  LOP3.LUT P0, RZ, R28, 0x80, RZ, 0xc0, !PT ;  /* 0x000000801cff7812 */ /* 0x000fe2000780c0ff */
[----:B------:R-:W3:Y:S01]  /*05f0*/  @P4 LDG.E R18, desc[UR36][R4.64+0x54] ;  /* 0x0000542404124981 */ /* 0x000ee2000c1e1900 */
[----:B------:R-:W-:Y:S02]  /*0600*/  @P1 LOP3.LUT R12, R12, R23, RZ, 0x3c, !PT ;  /* 0x000000170c0c1212 */ /* 0x000fe400078e3cff */
[----:B------:R-:W-:Y:S01]  /*0610*/  @P1 LOP3.LUT R11, R11, R22, RZ, 0x3c, !PT ;  /* 0x000000160b0b1212 */ /* 0x000fe200078e3cff */
[----:B------:R-:W3:Y:S01]  /*0620*/  @P5 LDG.E R23, desc[UR36][R4.64+0x6c] ;  /* 0x00006c2404175981 */ /* 0x000ee2000c1e1900 */
[----:B------:R-:W-:-:S03]  /*0630*/  @P2 LOP3.LUT R14, R14, R25, RZ, 0x3c, !PT ;  /* 0x000000190e0e2212 */ /* 0x000fc600078e3cff */
[----:B------:R-:W3:Y:S01]  /*0640*/  @P5 LDG.E R22, desc[UR36][R4.64+0x68] ;  /* 0x0000682404165981 */ /* 0x000ee2000c1e1900 */
[----:B------:R-:W-:Y:S02]  /*0650*/  @P2 LOP3.LUT R12, R12, R27, RZ, 0x3c, !PT ;  /* 0x0000001b0c0c2212 */ /* 0x000fe400078e3cff */
[----:B------:R-:W-:Y:S01]  /*0660*/  @P2 LOP3.LUT R11, R11, R26, RZ, 0x3c, !PT ;  /* 0x0000001a0b0b2212 */ /* 0x000fe200078e3cff */
[----:B------:R-:W3:Y:S01]  /*0670*/  @P6 LDG.E R25, desc[UR36][R4.64+0x78] ;  /* 0x0000782404196981 */ /* 0x000ee2000c1e1900 */
[----:B------:R-:W-:-:S03]  /*0680*/  @P3 LOP3.LUT R14, R14, R29, RZ, 0x3c, !PT ;  /* 0x0000001d0e0e3212 */ /* 0x000fc600078e3cff */
[----:B------:R-:W3:Y:S01]  /*0690*/  @P6 LDG.E R26, desc[UR36][R4.64+0x7c] ;  /* 0x00007c24041a6981 */ /* 0x000ee2000c1e1900 */
[----:B------:R-:W-:-:S03]  /*06a0*/  @P3 LOP3.LUT R12, R12, R31, RZ, 0x3c, !PT ;  /* 0x0000001f0c0c3212 */ /* 0x000fc600078e3cff */
[----:B------:R-:W3:Y:S01]  /*06b0*/  @P6 LDG.E R27, desc[UR36][R4.64+0x80] ;  /* 0x00008024041b6981 */ /* 0x000ee2000c1e1900 */
[----:B------:R-:W-:Y:S02]  /*06c0*/  @P3 LOP3.LUT R11, R11, R32, RZ, 0x3c, !PT ;  /* 0x000000200b0b3212 */ /* 0x000fe400078e3cff */
[----:B------:R-:W-:Y:S01]  /*06d0*/  @P4 LOP3.LUT R14, R14, R33, RZ, 0x3c, !PT ;  /* 0x000000210e0e4212 */ /* 0x000fe200078e3cff */
[----:B------:R-:W3:Y:S04]  /*06e0*/  @P0 LDG.E R29, desc[UR36][R4.64+0x8c] ;  /* 0x00008c24041d0981 */ /* 0x000ee8000c1e1900 */
[----:B------:R-:W3:Y:S04]  /*06f0*/  @P0 LDG.E R32, desc[UR36][R4.64+0x90] ;  /* 0x0000902404200981 */ /* 0x000ee8000c1e1900 */
[----:B------:R-:W3:Y:S04]  /*0700*/  @P0 LDG.E R31, desc[UR36][R4.64+0x94] ;  /* 0x00009424041f0981 */ /* 0x000ee8000c1e1900 */
[----:B------:R-:W3:Y:S04]  /*0710*/  @P0 LDG.E R34, desc[UR36][R4.64+0x98] ;  /* 0x0000982404220981 */ /* 0x000ee8000c1e1900 */
[----:B------:R-:W3:Y:S01]  /*0720*/  @P0 LDG.E R33, desc[UR36][R4.64+0x9c] ;  /* 0x00009c2404210981 */ /* 0x000ee2000c1e1900 */
[----:B------:R-:W-:-:S04]  /*0730*/  @P4 LOP3.LUT R11, R11, R20, RZ, 0x3c, !PT ;  /* 0x000000140b0b4212 */ /* 0x000fc800078e3cff */
[----:B------:R-:W-:Y:S02]  /*0740*/  @P5 LOP3.LUT R11, R11, R24, RZ, 0x3c, !PT ;  /* 0x000000180b0b5212 */ /* 0x000fe400078e3cff */
[----:B------:R-:W-:Y:S02]  /*0750*/  @P6 LOP3.LUT R10, R10, R35, RZ, 0x3c, !PT ;  /* 0x000000230a0a6212 */ /* 0x000fe400078e3cff */
[----:B------:R-:W-:Y:S02]  /*0760*/  @P6 LOP3.LUT R11, R11, R30, RZ, 0x3c, !PT ;  /* 0x0000001e0b0b6212 */ /* 0x000fe400078e3cff */
[----:B--2---:R-:W-:Y:S02]  /*0770*/  @P5 LOP3.LUT R14, R14, R21, RZ, 0x3c, !PT ;  /* 0x000000150e0e5212 */ /* 0x004fe400078e3cff */
[----:B----4-:R-:W-:Y:S02]  /*0780*/  @P4 LOP3.LUT R12, R12, R19, RZ, 0x3c, !PT ;  /* 0x000000130c0c4212 */ /* 0x010fe400078e3cff */
[----:B---3--:R-:W-:-:S02]  /*0790*/  @P4 LOP3.LUT R13, R13, R18, RZ, 0x3c, !PT ;  /* 0x000000120d0d4212 */ /* 0x008fc400078e3cff */
[----:B------:R-:W-:Y:S02]  /*07a0*/  @P5 LOP3.LUT R12, R12, R23, RZ, 0x3c, !PT ;  /* 0x000000170c0c5212 */ /* 0x000fe400078e3cff */
[----:B------:R-:W-:Y:S02]  /*07b0*/  @P5 LOP3.LUT R13, R13, R22, RZ, 0x3c, !PT ;  /* 0x000000160d0d5212 */ /* 0x000fe400078e3cff */
[----:B------:R-:W-:Y:S02]  /*07c0*/  @P6 LOP3.LUT R14, R14, R25, RZ, 0x3c, !PT ;  /* 0x000000190e0e6212 */ /* 0x000fe400078e3cff */
[----:B------:R-:W-:Y:S02]  /*07d0*/  @P6 LOP3.LUT R13, R13, R26, RZ, 0x3c, !PT ;  /* 0x0000001a0d0d6212 */ /* 0x000fe400078e3cff */
[----:B------:R-:W-:Y:S02]  /*07e0*/  @P6 LOP3.LUT R12, R12, R27, RZ, 0x3c, !PT ;  /* 0x0000001b0c0c6212 */ /* 0x000fe400078e3cff */
[----:B------:R-:W-:-:S02]  /*07f0*/  @P0 LOP3.LUT R14, R14, R29, RZ, 0x3c, !PT ;  /* 0x0000001d0e0e0212 */ /* 0x000fc400078e3cff */
[----:B------:R-:W-:Y:S02]  /*0800*/  @P0 LOP3.LUT R13, R13, R32, RZ, 0x3c, !PT ;  /* 0x000000200d0d0212 */ /* 0x000fe400078e3cff */
[----:B------:R-:W-:Y:S02]  /*0810*/  @P0 LOP3.LUT R12, R12, R31, RZ, 0x3c, !PT ;  /* 0x0000001f0c0c0212 */ /* 0x000fe400078e3cff */
[----:B------:R-:W-:Y:S02]  /*0820*/  @P0 LOP3.LUT R11, R11, R34, RZ, 0x3c, !PT ;  /* 0x000000220b0b0212 */ /* 0x000fe400078e3cff */
[----:B------:R-:W-:Y:S02]  /*0830*/  @P0 LOP3.LUT R10, R10, R33, RZ, 0x3c, !PT ;  /* 0x000000210a0a0212 */ /* 0x000fe400078e3cff */
        /* <DEDUP_REMOVED lines=28> */
[----:B------:R-:W-:-:S03]  /*0a00*/  LOP3.LUT P0, RZ, R28, 0x8000, RZ, 0xc0, !PT ;  /* 0x000080001cff7812 */ /* 0x000fc6000780c0ff */
[----:B------:R-:W4:Y:S01]  /*0a10*/  @P6 LDG.E R28, desc[UR36][R4.64+0x124] ;  /* 0x00012424041c6981 */ /* 0x000f22000c1e1900 */
[----:B------:R-:W-:-:S03]  /*0a20*/  @P1 LOP3.LUT R11, R11, R22, RZ, 0x3c, !PT ;  /* 0x000000160b0b1212 */ /* 0x000fc600078e3cff */
        /* <DEDUP_REMOVED lines=13> */
[----:B---3--:R-:W-:Y:S02]  /*0b00*/  @P1 LOP3.LUT R12, R12, R23, RZ, 0x3c, !PT ;  /* 0x000000170c0c1212 */ /* 0x008fe400078e3cff */
[----:B------:R-:W-:Y:S01]  /*0b10*/  @P2 LOP3.LUT R14, R14, R27, RZ, 0x3c, !PT ;  /* 0x0000001b0e0e2212 */ /* 0x000fe200078e3cff */
[----:B------:R-:W3:Y:S01]  /*0b20*/  @P4 LDG.E R23, desc[UR36][R4.64+0x100] ;  /* 0x0001002404174981 */ /* 0x000ee2000c1e1900 */
[----:B----4-:R-:W-:-:S03]  /*0b30*/  @P1 LOP3.LUT R13, R13, R20, RZ, 0x3c, !PT ;  /* 0x000000140d0d1212 */ /* 0x010fc600078e3cff */
[----:B------:R-:W4:Y:S01]  /*0b40*/  @P4 LDG.E R20, desc[UR36][R4.64+0xfc] ;  /* 0x0000fc2404144981 */ /* 0x000f22000c1e1900 */
[----:B------:R-:W-:Y:S02]  /*0b50*/  @P2 LOP3.LUT R13, R13, R24, RZ, 0x3c, !PT ;  /* 0x000000180d0d2212 */ /* 0x000fe400078e3cff */
[----:B------:R-:W-:Y:S01]  /*0b60*/  @P2 LOP3.LUT R12, R12, R29, RZ, 0x3c, !PT ;  /* 0x0000001d0c0c2212 */ /* 0x000fe200078e3cff */
        /* <DEDUP_REMOVED lines=10> */
[----:B------:R-:W4:Y:S04]  /*0c10*/  @P0 LDG.E R35, desc[UR36][R4.64+0x12c] ;  /* 0x00012c2404230981 */ /* 0x000f28000c1e1900 */
[----:B------:R-:W4:Y:S04]  /*0c20*/  @P0 LDG.E R18, desc[UR36][R4.64+0x130] ;  /* 0x0001302404120981 */ /* 0x000f28000c1e1900 */
[----:B------:R-:W4:Y:S01]  /*0c30*/  @P0 LDG.E R30, desc[UR36][R4.64+0x138] ;  /* 0x00013824041e0981 */ /* 0x000f22000c1e1900 */
[----:B------:R-:W-:-:S05]  /*0c40*/  VIADD R17, R17, 0x10 ;  /* 0x0000001011117836 */ /* 0x000fca0000000000 */
[----:B------:R-:W-:Y:S02]  /*0c50*/  ISETP.NE.AND P1, PT, R17, 0x20, PT ;  /* 0x000000201100780c */ /* 0x000fe40003f25270 */
[----:B------:R-:W-:Y:S02]  /*0c60*/  @P5 LOP3.LUT R14, R14, R25, RZ, 0x3c, !PT ;  /* 0x000000190e0e5212 */ /* 0x000fe400078e3cff */
[----:B------:R-:W-:Y:S02]  /*0c70*/  @P5 LOP3.LUT R13, R13, R22, RZ, 0x3c, !PT ;  /* 0x000000160d0d5212 */ /* 0x000fe400078e3cff */
[----:B------:R-:W-:Y:S02]  /*0c80*/  @P6 LOP3.LUT R14, R14, R31, RZ, 0x3c, !PT ;  /* 0x0000001f0e0e6212 */ /* 0x000fe400078e3cff */
[----:B------:R-:W-:Y:S02]  /*0c90*/  @P6 LOP3.LUT R13, R13, R26, RZ, 0x3c, !PT ;  /* 0x0000001a0d0d6212 */ /* 0x000fe400078e3cff */
[----:B--2---:R-:W-:-:S02]  /*0ca0*/  @P4 LOP3.LUT R12, R12, R21, RZ, 0x3c, !PT ;  /* 0x000000150c0c4212 */ /* 0x004fc400078e3cff */
[----:B---3--:R-:W-:Y:S02]  /*0cb0*/  @P4 LOP3.LUT R10, R10, R23, RZ, 0x3c, !PT ;  /* 0x000000170a0a4212 */ /* 0x008fe400078e3cff */
[----:B----4-:R-:W-:Y:S02]  /*0cc0*/  @P4 LOP3.LUT R11, R11, R20, RZ, 0x3c, !PT ;  /* 0x000000140b0b4212 */ /* 0x010fe400078e3cff */
        /* <DEDUP_REMOVED lines=8> */
[----:B------:R-:W-:Y:S02]  /*0d50*/  @P0 LOP3.LUT R10, R10, R32, RZ, 0x3c, !PT ;  /* 0x000000200a0a0212 */ /* 0x000fe400078e3cff */
[----:B------:R-:W-:-:S02]  /*0d60*/  @P0 LOP3.LUT R13, R13, R18, RZ, 0x3c, !PT ;  /* 0x000000120d0d0212 */ /* 0x000fc400078e3cff */
[----:B------:R-:W-:Y:S01]  /*0d70*/  @P0 LOP3.LUT R11, R11, R30, RZ, 0x3c, !PT ;  /* 0x0000001e0b0b0212 */ /* 0x000fe200078e3cff */
[----:B------:R-:W-:Y:S06]  /*0d80*/  @P1 BRA `(.L_x_156) ;  /* 0xfffffff400481947 */ /* 0x000fec000383ffff */
[----:B------:R-:W-:-:S05]  /*0d90*/  VIADD R15, R15, 0x1 ;  /* 0x000000010f0f7836 */ /* 0x000fca0000000000 */
[----:B------:R-:W-:-:S13]  /*0da0*/  ISETP.NE.AND P0, PT, R15, 0x5, PT ;  /* 0x000000050f00780c */ /* 0x000fda0003f05270 */
[----:B------:R-:W-:Y:S05]  /*0db0*/  @P0 BRA `(.L_x_157) ;  /* 0xfffffff4002c0947 */ /* 0x000fea000383ffff */
[----:B------:R-:W0:Y:S01]  /*0dc0*/  LDC.64 R4, c[0x0][0x3b0] ;  /* 0x0000ec00ff047b82 */ /* 0x000e220000000a00 */
[----:B------:R-:W-:Y:S02]  /*0dd0*/  IADD3 R8, PT, PT, R8, 0x1, RZ ;  /* 0x0000000108087810 */ /* 0x000fe40007ffe0ff */
        /* <DEDUP_REMOVED lines=8> */
.L_x_155:
[----:B------:R-:W-:Y:S05]  /*0e60*/  BSYNC.RECONVERGENT B1 ;  /* 0x0000000000017941 */ /* 0x000fea0003800200 */
.L_x_154:
[----:B------:R-:W-:Y:S01]  /*0e70*/  ISETP.GT.U32.AND P0, PT, R9, 0x3, PT ;  /* 0x000000030900780c */ /* 0x000fe20003f04070 */
[----:B------:R-:W-:Y:S01]  /*0e80*/  VIADD R7, R7, 0x1 ;  /* 0x0000000107077836 */ /* 0x000fe20000000000 */
[--C-:B------:R-:W-:Y:S02]  /*0e90*/  SHF.R.U64 R9, R9, 0x2, R6.reuse ;  /* 0x0000000209097819 */ /* 0x100fe40000001206 */
[----:B------:R-:W-:Y:S02]  /*0ea0*/  ISETP.GT.U32.AND.EX P0, PT, R6, RZ, PT, P0 ;  /* 0x000000ff0600720c */ /* 0x000fe40003f04100 */
[----:B------:R-:W-:-:S11]  /*0eb0*/  SHF.R.U32.HI R6, RZ, 0x2, R6 ;  /* 0x00000002ff067819 */ /* 0x000fd60000011606 */
[----:B------:R-:W-:Y:S05]  /*0ec0*/  @P0 BRA `(.L_x_159) ;  /* 0xfffffff000bc0947 */ /* 0x000fea000383ffff */
.L_x_153:
[----:B------:R-:W-:Y:S05]  /*0ed0*/  BSYNC.RECONVERGENT B0 ;  /* 0x0000000000007941 */ /* 0x000fea0003800200 */
.L_x_152:
[----:B------:R-:W1:Y:S01]  /*0ee0*/  LDCU UR4, c[0x0][0x394] ;  /* 0x00007280ff0477ac */ /* 0x000e620008000800 */
[----:B------:R-:W2:Y:S01]  /*0ef0*/  LDC.64 R2, c[0x0][0x3b0] ;  /* 0x0000ec00ff027b82 */ /* 0x000ea20000000a00 */
[----:B------:R-:W1:Y:S01]  /*0f00*/  LDCU UR6, c[0x0][0x388] ;  /* 0x00007100ff0677ac */ /* 0x000e620008000800 */
[----:B------:R-:W1:Y:S01]  /*0f10*/  LDCU UR5, c[0x0][0x398] ;  /* 0x00007300ff0577ac */ /* 0x000e620008000800 */
[----:B--2---:R2:W-:Y:S01]  /*0f20*/  STG.E.64 desc[UR36][R2.64+0x18], RZ ;  /* 0x000018ff02007986 */ /* 0x0045e2000c101b24 */
[----:B-1----:R-:W-:-:S03]  /*0f30*/  UIMAD UR4, UR6, UR4, UR5 ;  /* 0x00000004060472a4 */ /* 0x002fc6000f8e0205 */
[----:B------:R2:W-:Y:S03]  /*0f40*/  STG.E desc[UR36][R2.64+0x20], RZ ;  /* 0x000020ff02007986 */ /* 0x0005e6000c101924 */
[----:B------:R-:W-:Y:S01]  /*0f50*/  ISETP.NE.AND P0, PT, R0, UR4, PT ;  /* 0x0000000400007c0c */ /* 0x000fe2000bf05270 */
[----:B------:R2:W-:-:S12]  /*0f60*/  STG.E.64 desc[UR36][R2.64+0x28], RZ ;  /* 0x000028ff02007986 */ /* 0x0005d8000c101b24 */
[----:B--2---:R-:W-:Y:S05]  /*0f70*/  @P0 EXIT ;  /* 0x000000000000094d */ /* 0x004fea0003800000 */
[----:B------:R-:W1:Y:S01]  /*0f80*/  LDCU.64 UR4, c[0x0][0x380] ;  /* 0x00007000ff0477ac */ /* 0x000e620008000a00 */
[----:B------:R-:W-:Y:S02]  /*0f90*/  SHF.R.S32.HI R3, RZ, 0x1f, R0 ;  /* 0x0000001fff037819 */ /* 0x000fe40000011400 */
[----:B-1----:R-:W-:-:S04]  /*0fa0*/  LEA R2, P0, R0, UR4, 0x2 ;  /* 0x0000000400027c11 */ /* 0x002fc8000f8010ff */
[----:B------:R-:W-:-:S05]  /*0fb0*/  LEA.HI.X R3, R0, UR5, R3, 0x2, P0 ;  /* 0x0000000500037c11 */ /* 0x000fca00080f1403 */
[----:B------:R-:W2:Y:S02]  /*0fc0*/  LDG.E R2, desc[UR36][R2.64] ;  /* 0x0000002402027981 */ /* 0x000ea4000c1e1900 */
[----:B--2---:R-:W-:-:S13]  /*0fd0*/  ISETP.NE.AND P0, PT, R2, -0x1, PT ;  /* 0xffffffff0200780c */ /* 0x004fda0003f05270 */
[----:B------:R-:W-:Y:S05]  /*0fe0*/  @P0 EXIT ;  /* 0x000000000000094d */ /* 0x000fea0003800000 */
[----:B------:R-:W-:Y:S01]  /*0ff0*/  MOV R2, 0x218 ;  /* 0x0000021800027802 */ /* 0x000fe20000000f00 */
[----:B------:R-:W0:Y:S01]  /*1000*/  LDCU.64 UR4, c[0x4][0x200] ;  /* 0x01004000ff0477ac */ /* 0x000e220008000a00 */
[----:B------:R-:W-:Y:S02]  /*1010*/  CS2R R6, SRZ ;  /* 0x0000000000067805 */ /* 0x000fe4000001ff00 */
[----:B------:R1:W2:Y:S01]  /*1020*/  LDC.64 R8, c[0x4][R2] ;  /* 0x0100000002087b82 */ /* 0x0002a20000000a00 */
[----:B0-----:R-:W-:Y:S02]  /*1030*/  IMAD.U32 R4, RZ, RZ, UR4 ;  /* 0x00000004ff047e24 */ /* 0x001fe4000f8e00ff */
[----:B-1----:R-:W-:-:S07]  /*1040*/  IMAD.U32 R5, RZ, RZ, UR5 ;  /* 0x00000005ff057e24 */ /* 0x002fce000f8e00ff */
[----:B------:R-:W-:-:S07]  /*1050*/  LEPC R20, `(.L_x_160) ;  /* 0x000000001014794e */ /* 0x000fce0000000000 */
[----:B--2---:R-:W-:Y:S05]  /*1060*/  CALL.ABS.NOINC R8 ;  /* 0x0000000008007343 */ /* 0x004fea0003c00000 */
.L_x_160:
[----:B------:R-:W0:Y:S01]  /*1070*/  LDC.64 R2, c[0x4][R2] ;  /* 0x0100000002027b82 */ /* 0x000e220000000a00 */
[----:B------:R-:W1:Y:S01]  /*1080*/  LDCU.64 UR4, c[0x4][0x208] ;  /* 0x01004100ff0477ac */ /* 0x000e620008000a00 */
[----:B------:R-:W-:Y:S01]  /*1090*/  CS2R R6, SRZ ;  /* 0x0000000000067805 */ /* 0x000fe2000001ff00 */
[----:B-1----:R-:W-:Y:S02]  /*10a0*/  IMAD.U32 R4, RZ, RZ, UR4 ;  /* 0x00000004ff047e24 */ /* 0x002fe4000f8e00ff */
[----:B------:R-:W-:-:S07]  /*10b0*/  IMAD.U32 R5, RZ, RZ, UR5 ;  /* 0x00000005ff057e24 */ /* 0x000fce000f8e00ff */
[----:B------:R-:W-:-:S07]  /*10c0*/  LEPC R20, `(.L_x_161) ;  /* 0x000000001014794e */ /* 0x000fce0000000000 */
[----:B0-----:R-:W-:Y:S05]  /*10d0*/  CALL.ABS.NOINC R2 ;  /* 0x0000000002007343 */ /* 0x001fea0003c00000 */
.L_x_161:
[----:B------:R-:W0:Y:S01]  /*10e0*/  LDC R19, c[0x0][0x394] ;  /* 0x0000e500ff137b82 */ /* 0x000e220000000800 */
[----:B------:R-:W1:Y:S02]  /*10f0*/  LDCU UR4, c[0x0][0x388] ;  /* 0x00007100ff0477ac */ /* 0x000e640008000800 */
[----:B-1----:R-:W-:-:S05]  /*1100*/  IMAD.U32 R0, RZ, RZ, UR4 ;  /* 0x00000004ff007e24 */ /* 0x002fca000f8e00ff */
[----:B0-----:R-:W-:-:S04]  /*1110*/  VIMNMX R2, PT, PT, R0, R19, PT ;  /* 0x0000001300027248 */ /* 0x001fc80003fe0100 */
[----:B------:R-:W-:-:S13]  /*1120*/  ISETP.GE.AND P0, PT, R2, 0x1, PT ;  /* 0x000000010200780c */ /* 0x000fda0003f06270 */
[----:B------:R-:W-:Y:S05]  /*1130*/  @!P0 BRA `(.L_x_162) ;  /* 0x0000000400fc8947 */ /* 0x000fea0003800000 */
[----:B------:R-:W-:Y:S01]  /*1140*/  BSSY.RECONVERGENT B0, `(.L_x_162) ;  /* 0x000007e000007945 */ /* 0x000fe20003800200 */
[C---:B------:R-:W-:Y:S01]  /*1150*/  LOP3.LUT R2, R19.reuse, 0x7, RZ, 0xc0, !PT ;  /* 0x0000000713027812 */ /* 0x040fe200078ec0ff */
[C---:B------:R-:W-:Y:S01]  /*1160*/  VIADD R7, R19.reuse, 0xfffffff9 ;  /* 0xfffffff913077836 */ /* 0x040fe20000000000 */
[C---:B------:R-:W-:Y:S01]  /*1170*/  LOP3.LUT R3, R19.reuse, 0x3, RZ, 0xc0, !PT ;  /* 0x0000000313037812 */ /* 0x040fe200078ec0ff */
[C---:B------:R-:W-:Y:S01]  /*1180*/  VIADD R9, R19.reuse, 0xfffffffa ;  /* 0xfffffffa13097836 */ /* 0x040fe20000000000 */
[C---:B------:R-:W-:Y:S01]  /*1190*/  LOP3.LUT R4, R19.reuse, 0x7ffffff8, RZ, 0xc0, !PT ;  /* 0x7ffffff813047812 */ /* 0x040fe200078ec0ff */
[C---:B------:R-:W-:Y:S01]  /*11a0*/  VIADD R11, R19.reuse, 0xfffffffb ;  /* 0xfffffffb130b7836 */ /* 0x040fe20000000000 */
[C---:B------:R-:W-:Y:S01]  /*11b0*/  IADD3 R5, PT, PT, R19.reuse, -0x8, RZ ;  /* 0xfffffff813057810 */ /* 0x040fe20007ffe0ff */
[C---:B------:R-:W-:Y:S02]  /*11c0*/  VIADD R13, R19.reuse, 0xfffffffc ;  /* 0xfffffffc130d7836 */ /* 0x040fe40000000000 */
[----:B------:R-:W-:-:S02]  /*11d0*/  VIADD R15, R19, 0xfffffffd ;  /* 0xfffffffd130f7836 */ /* 0x000fc40000000000 */
[C---:B------:R-:W-:Y:S01]  /*11e0*/  VIADD R17, R19.reuse, 0xfffffffe ;  /* 0xfffffffe13117836 */ /* 0x040fe20000000000 */
[----:B------:R-:W-:Y:S01]  /*11f0*/  IADD3 R19, PT, PT, R19, -0x1, RZ ;  /* 0xffffffff13137810 */ /* 0x000fe20007ffe0ff */
[----:B------:R-:W-:-:S07]  /*1200*/  IMAD.MOV.U32 R21, RZ, RZ, RZ ;  /* 0x000000ffff157224 */ /* 0x000fce00078e00ff */
.L_x_168:
[----:B0-----:R-:W0:Y:S01]  /*1210*/  LDCU UR4, c[0x0][0x394] ;  /* 0x00007280ff0477ac */ /* 0x001e220008000800 */
[----:B------:R-:W-:Y:S01]  /*1220*/  IMAD.MOV.U32 R6, RZ, RZ, RZ ;  /* 0x000000ffff067224 */ /* 0x000fe200078e00ff */
[----:B-1----:R-:W1:Y:S01]  /*1230*/  LDCU UR5, c[0x0][0x388] ;  /* 0x00007100ff0577ac */ /* 0x002e620008000800 */
[----:B0-----:R-:W-:Y:S01]  /*1240*/  UISETP.GE.U32.AND UP0, UPT, UR4, 0x8, UPT ;  /* 0x000000080400788c */ /* 0x001fe2000bf06070 */
[----:B-1----:R-:W-:-:S04]  /*1250*/  IMAD.U32 R0, RZ, RZ, UR5 ;  /* 0x00000005ff007e24 */ /* 0x002fc8000f8e00ff */
[----:B--2---:R-:W-:-:S04]  /*1260*/  IMAD R23, R0, UR4, R21 ;  /* 0x0000000400177c24 */ /* 0x004fc8000f8e0215 */
[----:B------:R-:W-:Y:S05]  /*1270*/  BRA.U !UP0, `(.L_x_163) ;  /* 0x0000000108c87547 */ /* 0x000fea000b800000 */
[----:B------:R-:W-:Y:S01]  /*1280*/  BSSY.RECONVERGENT B1, `(.L_x_164) ;  /* 0x0000030000017945 */ /* 0x000fe20003800200 */
[----:B------:R-:W-:Y:S02]  /*1290*/  IMAD.MOV R22, RZ, RZ, -R4 ;  /* 0x000000ffff167224 */ /* 0x000fe400078e0a04 */
[-CC-:B------:R-:W-:Y:S02]  /*12a0*/  IMAD R6, R5, R0.reuse, R21.reuse ;  /* 0x0000000005067224 */ /* 0x180fe400078e0215 */
[-CC-:B------:R-:W-:Y:S02]  /*12b0*/  IMAD R8, R7, R0.reuse, R21.reuse ;  /* 0x0000000007087224 */ /* 0x180fe400078e0215 */
[-CC-:B------:R-:W-:Y:S02]  /*12c0*/  IMAD R10, R9, R0.reuse, R21.reuse ;  /* 0x00000000090a7224 */ /* 0x180fe400078e0215 */
[-CC-:B------:R-:W-:Y:S02]  /*12d0*/  IMAD R12, R11, R0.reuse, R21.reuse ;  /* 0x000000000b0c7224 */ /* 0x180fe400078e0215 */
[----:B------:R-:W-:-:S02]  /*12e0*/  IMAD R14, R13, R0, R21 ;  /* 0x000000000d0e7224 */ /* 0x000fc400078e0215 */
[-CC-:B------:R-:W-:Y:S02]  /*12f0*/  IMAD R16, R15, R0.reuse, R21.reuse ;  /* 0x000000000f107224 */ /* 0x180fe400078e0215 */
[-CC-:B------:R-:W-:Y:S02]  /*1300*/  IMAD R18, R17, R0.reuse, R21.reuse ;  /* 0x0000000011127224 */ /* 0x180fe400078e0215 */
[----:B------:R-:W-:-:S07]  /*1310*/  IMAD R20, R19, R0, R21 ;  /* 0x0000000013147224 */ /* 0x000fce00078e0215 */
.L_x_165:
[----:B0-----:R-:W0:Y:S02]  /*1320*/  LDC.64 R26, c[0x0][0x380] ;  /* 0x0000e000ff1a7b82 */ /* 0x001e240000000a00 */
[----:B0-----:R-:W-:-:S05]  /*1330*/  IMAD.WIDE R36, R20, 0x4, R26 ;  /* 0x0000000414247825 */ /* 0x001fca00078e021a */
[----:B------:R-:W2:Y:S01]  /*1340*/  LDG.E R25, desc[UR36][R36.64] ;  /* 0x0000002424197981 */ /* 0x000ea2000c1e1900 */
[----:B------:R-:W-:-:S04]  /*1350*/  IMAD.WIDE.U32 R32, R0, 0x4, R36 ;  /* 0x0000000400207825 */ /* 0x000fc800078e0024 */
        /* <DEDUP_REMOVED lines=8> */
[----:B0-----:R-:W2:Y:S01]  /*13e0*/  LDG.E R35, desc[UR36][R28.64] ;  /* 0x000000241c237981 */ /* 0x001ea2000c1e1900 */
[----:B------:R-:W-:-:S03]  /*13f0*/  IMAD.WIDE R24, R12, 0x4, R26 ;  /* 0x000000040c187825 */ /* 0x000fc600078e021a */
[----:B--2---:R0:W-:Y:S04]  /*1400*/  STG.E desc[UR36][R30.64], R35 ;  /* 0x000000231e007986 */ /* 0x0041e8000c101924 */
[----:B0-----:R-:W2:Y:S01]  /*1410*/  LDG.E R31, desc[UR36][R24.64] ;  /* 0x00000024181f7981 */ /* 0x001ea2000c1e1900 */
[----:B------:R-:W-:-:S03]  /*1420*/  IMAD.WIDE R32, R10, 0x4, R26 ;  /* 0x000000040a207825 */ /* 0x000fc600078e021a */
[----:B--2---:R0:W-:Y:S04]  /*1430*/  STG.E desc[UR36][R28.64], R31 ;  /* 0x0000001f1c007986 */ /* 0x0041e8000c101924 */
[----:B------:R-:W2:Y:S01]  /*1440*/  LDG.E R34, desc[UR36][R32.64] ;  /* 0x0000002420227981 */ /* 0x000ea2000c1e1900 */
[----:B------:R-:W-:-:S03]  /*1450*/  IMAD.WIDE R36, R8, 0x4, R26 ;  /* 0x0000000408247825 */ /* 0x000fc600078e021a */
[----:B--2---:R0:W-:Y:S04]  /*1460*/  STG.E desc[UR36][R24.64], R34 ;  /* 0x0000002218007986 */ /* 0x0041e8000c101924 */
[----:B------:R-:W2:Y:S01]  /*1470*/  LDG.E R30, desc[UR36][R36.64] ;  /* 0x00000024241e7981 */ /* 0x000ea2000c1e1900 */
[----:B------:R-:W-:-:S03]  /*1480*/  IMAD.WIDE R26, R6, 0x4, R26 ;  /* 0x00000004061a7825 */ /* 0x000fc600078e021a */
[----:B--2---:R0:W-:Y:S04]  /*1490*/  STG.E desc[UR36][R32.64], R30 ;  /* 0x0000001e20007986 */ /* 0x0041e8000c101924 */
[----:B------:R-:W2:Y:S01]  /*14a0*/  LDG.E R27, desc[UR36][R26.64] ;  /* 0x000000241a1b7981 */ /* 0x000ea2000c1e1900 */
[----:B------:R-:W-:Y:S02]  /*14b0*/  VIADD R22, R22, 0x8 ;  /* 0x0000000816167836 */ /* 0x000fe40000000000 */
[----:B------:R-:W-:-:S03]  /*14c0*/  IMAD.MOV R35, RZ, RZ, -R0 ;  /* 0x000000ffff237224 */ /* 0x000fc600078e0a00 */
[----:B------:R-:W-:Y:S01]  /*14d0*/  ISETP.NE.AND P0, PT, R22, RZ, PT ;  /* 0x000000ff1600720c */ /* 0x000fe20003f05270 */
[C---:B------:R-:W-:Y:S01]  /*14e0*/  IMAD R8, R35.reuse, 0x8, R8 ;  /* 0x0000000823087824 */ /* 0x040fe200078e0208 */
[C---:B------:R-:W-:Y:S01]  /*14f0*/  LEA R6, R35.reuse, R6, 0x3 ;  /* 0x0000000623067211 */ /* 0x040fe200078e18ff */
[C---:B------:R-:W-:Y:S01]  /*1500*/  IMAD R10, R35.reuse, 0x8, R10 ;  /* 0x00000008230a7824 */ /* 0x040fe200078e020a */
[C---:B------:R-:W-:Y:S01]  /*1510*/  LEA R20, R35.reuse, R20, 0x3 ;  /* 0x0000001423147211 */ /* 0x040fe200078e18ff */
[C---:B------:R-:W-:Y:S02]  /*1520*/  IMAD R12, R35.reuse, 0x8, R12 ;  /* 0x00000008230c7824 */ /* 0x040fe400078e020c */
[C---:B------:R-:W-:Y:S02]  /*1530*/  IMAD R14, R35.reuse, 0x8, R14 ;  /* 0x00000008230e7824 */ /* 0x040fe400078e020e */
[C---:B------:R-:W-:Y:S02]  /*1540*/  IMAD R16, R35.reuse, 0x8, R16 ;  /* 0x0000000823107824 */ /* 0x040fe400078e0210 */
[----:B------:R-:W-:Y:S01]  /*1550*/  IMAD R18, R35, 0x8, R18 ;  /* 0x0000000823127824 */ /* 0x000fe200078e0212 */
[----:B--2---:R0:W-:Y:S01]  /*1560*/  STG.E desc[UR36][R36.64], R27 ;  /* 0x0000001b24007986 */ /* 0x0041e2000c101924 */
[----:B------:R-:W-:Y:S05]  /*1570*/  @P0 BRA `(.L_x_165) ;  /* 0xfffffffc00680947 */ /* 0x000fea000383ffff */
[----:B------:R-:W-:Y:S05]  /*1580*/  BSYNC.RECONVERGENT B1 ;  /* 0x0000000000017941 */ /* 0x000fea0003800200 */
.L_x_164:
[----:B------:R-:W-:-:S07]  /*1590*/  IMAD.MOV.U32 R6, RZ, RZ, R4 ;  /* 0x000000ffff067224 */ /* 0x000fce00078e0004 */
.L_x_163:
[----:B------:R-:W-:-:S13]  /*15a0*/  ISETP.NE.AND P0, PT, R2, RZ, PT ;  /* 0x000000ff0200720c */ /* 0x000fda0003f05270 */
[----:B------:R-:W-:Y:S05]  /*15b0*/  @!P0 BRA `(.L_x_166) ;  /* 0x0000000000cc8947 */ /* 0x000fea0003800000 */
[----:B------:R-:W-:Y:S01]  /*15c0*/  VIADD R8, R2, 0xffffffff ;  /* 0xffffffff02087836 */ /* 0x000fe20000000000 */
[----:B------:R-:W-:-:S04]  /*15d0*/  ISETP.NE.AND P1, PT, R3, RZ, PT ;  /* 0x000000ff0300720c */ /* 0x000fc80003f25270 */
[----:B------:R-:W-:-:S13]  /*15e0*/  ISETP.GE.U32.AND P0, PT, R8, 0x3, PT ;  /* 0x000000030800780c */ /* 0x000fda0003f06070 */
[----:B------:R-:W-:Y:S05]  /*15f0*/  @!P0 BRA `(.L_x_167) ;  /* 0x00000000005c8947 */ /* 0x000fea0003800000 */
[----:B0-----:R-:W0:Y:S01]  /*1600*/  LDC.64 R26, c[0x0][0x380] ;  /* 0x0000e000ff1a7b82 */ /* 0x001e220000000a00 */
[----:B------:R-:W-:-:S05]  /*1610*/  LOP3.LUT R8, RZ, R6, RZ, 0x33, !PT ;  /* 0x00000006ff087212 */ /* 0x000fca00078e33ff */
[----:B------:R-:W-:-:S04]  /*1620*/  IMAD R29, R8, R0, R23 ;  /* 0x00000000081d7224 */ /* 0x000fc800078e0217 */
[----:B0-----:R-:W-:-:S05]  /*1630*/  IMAD.WIDE R28, R29, 0x4, R26 ;  /* 0x000000041d1c7825 */ /* 0x001fca00078e021a */
[----:B------:R-:W2:Y:S01]  /*1640*/  LDG.E R35, desc[UR36][R28.64] ;  /* 0x000000241c237981 */ /* 0x000ea2000c1e1900 */
[----:B------:R-:W-:Y:S01]  /*1650*/  IADD3 R8, PT, PT, -R6, -0x2, RZ ;  /* 0xfffffffe06087810 */ /* 0x000fe20007ffe1ff */
[----:B------:R-:W-:-:S04]  /*1660*/  IMAD.WIDE.U32 R30, R0, 0x4, R28 ;  /* 0x00000004001e7825 */ /* 0x000fc800078e001c */
[----:B------:R-:W-:-:S04]  /*1670*/  IMAD R25, R8, R0, R23 ;  /* 0x0000000008197224 */ /* 0x000fc800078e0217 */
[----:B------:R-:W-:Y:S01]  /*1680*/  IMAD.WIDE R24, R25, 0x4, R26 ;  /* 0x0000000419187825 */ /* 0x000fe200078e021a */
[----:B------:R-:W-:Y:S01]  /*1690*/  IADD3 R8, PT, PT, -R6, -0x3, RZ ;  /* 0xfffffffd06087810 */ /* 0x000fe20007ffe1ff */
[----:B--2---:R1:W-:Y:S04]  /*16a0*/  STG.E desc[UR36][R30.64], R35 ;  /* 0x000000231e007986 */ /* 0x0043e8000c101924 */
[----:B------:R-:W2:Y:S01]  /*16b0*/  LDG.E R37, desc[UR36][R24.64] ;  /* 0x0000002418257981 */ /* 0x000ea2000c1e1900 */
[----:B------:R-:W-:-:S04]  /*16c0*/  IMAD R33, R8, R0, R23 ;  /* 0x0000000008217224 */ /* 0x000fc800078e0217 */
[----:B------:R-:W-:Y:S01]  /*16d0*/  IMAD.WIDE R32, R33, 0x4, R26 ;  /* 0x0000000421207825 */ /* 0x000fe200078e021a */
[----:B------:R-:W-:Y:S01]  /*16e0*/  IADD3 R10, PT, PT, -R6, -0x4, RZ ;  /* 0xfffffffc060a7810 */ /* 0x000fe20007ffe1ff */
[----:B--2---:R1:W-:Y:S04]  /*16f0*/  STG.E desc[UR36][R28.64], R37 ;  /* 0x000000251c007986 */ /* 0x0043e8000c101924 */
[----:B------:R-:W2:Y:S01]  /*1700*/  LDG.E R8, desc[UR36][R32.64] ;  /* 0x0000002420087981 */ /* 0x000ea2000c1e1900 */
[----:B------:R-:W-:-:S04]  /*1710*/  IMAD R10, R10, R0, R23 ;  /* 0x000000000a0a7224 */ /* 0x000fc800078e0217 */
[----:B------:R-:W-:Y:S01]  /*1720*/  IMAD.WIDE R26, R10, 0x4, R26 ;  /* 0x000000040a1a7825 */ /* 0x000fe200078e021a */
[----:B--2---:R1:W-:Y:S05]  /*1730*/  STG.E desc[UR36][R24.64], R8 ;  /* 0x0000000818007986 */ /* 0x0043ea000c101924 */
[----:B------:R-:W2:Y:S01]  /*1740*/  LDG.E R27, desc[UR36][R26.64] ;  /* 0x000000241a1b7981 */ /* 0x000ea2000c1e1900 */
[----:B------:R-:W-:-:S03]  /*1750*/  VIADD R6, R6, 0x4 ;  /* 0x0000000406067836 */ /* 0x000fc60000000000 */
[----:B--2---:R1:W-:Y:S04]  /*1760*/  STG.E desc[UR36][R32.64], R27 ;  /* 0x0000001b20007986 */ /* 0x0043e8000c101924 */
.L_x_167:
[----:B------:R-:W-:Y:S05]  /*1770*/  @!P1 BRA `(.L_x_166) ;  /* 0x00000000005c9947 */ /* 0x000fea0003800000 */
[----:B------:R-:W-:-:S13]  /*1780*/  ISETP.NE.AND P0, PT, R3, 0x1, PT ;  /* 0x000000010300780c */ /* 0x000fda0003f05270 */
[----:B01----:R-:W0:Y:S01]  /*1790*/  @P0 LDC.64 R28, c[0x0][0x380] ;  /* 0x0000e000ff1c0b82 */ /* 0x003e220000000a00 */
[----:B------:R-:W-:-:S05]  /*17a0*/  @P0 LOP3.LUT R8, RZ, R6, RZ, 0x33, !PT ;  /* 0x00000006ff080212 */ /* 0x000fca00078e33ff */
[----:B------:R-:W-:-:S04]  /*17b0*/  @P0 IMAD R25, R8, R0, R23 ;  /* 0x0000000008190224 */ /* 0x000fc800078e0217 */
[----:B0-----:R-:W-:-:S05]  /*17c0*/  @P0 IMAD.WIDE R24, R25, 0x4, R28 ;  /* 0x0000000419180825 */ /* 0x001fca00078e021c */
[----:B------:R-:W2:Y:S01]  /*17d0*/  @P0 LDG.E R33, desc[UR36][R24.64] ;  /* 0x0000002418210981 */ /* 0x000ea2000c1e1900 */
[----:B------:R-:W-:Y:S01]  /*17e0*/  @P0 IADD3 R8, PT, PT, -R6, -0x2, RZ ;  /* 0xfffffffe06080810 */ /* 0x000fe20007ffe1ff */
[----:B------:R-:W-:-:S04]  /*17f0*/  @P0 IMAD.WIDE.U32 R26, R0, 0x4, R24 ;  /* 0x00000004001a0825 */ /* 0x000fc800078e0018 */
[----:B------:R-:W-:Y:S02]  /*1800*/  @P0 IMAD R31, R8, R0, R23 ;  /* 0x00000000081f0224 */ /* 0x000fe400078e0217 */
[----:B------:R-:W0:Y:S02]  /*1810*/  LDC R8, c[0x0][0x394] ;  /* 0x0000e500ff087b82 */ /* 0x000e240000000800 */
[----:B------:R-:W-:Y:S01]  /*1820*/  @P0 IMAD.WIDE R28, R31, 0x4, R28 ;  /* 0x000000041f1c0825 */ /* 0x000fe200078e021c */
[----:B0-----:R-:W-:-:S03]  /*1830*/  LOP3.LUT P1, RZ, R8, 0x1, RZ, 0xc0, !PT ;  /* 0x0000000108ff7812 */ /* 0x001fc6000782c0ff */
[----:B------:R-:W-:-:S10]  /*1840*/  @P0 VIADD R6, R6, 0x2 ;  /* 0x0000000206060836 */ /* 0x000fd40000000000 */
[----:B------:R-:W0:Y:S01]  /*1850*/  @P1 LDC.64 R30, c[0x0][0x380] ;  /* 0x0000e000ff1e1b82 */ /* 0x000e220000000a00 */
[----:B--2---:R2:W-:Y:S04]  /*1860*/  @P0 STG.E desc[UR36][R26.64], R33 ;  /* 0x000000211a000986 */ /* 0x0045e8000c101924 */
[----:B------:R-:W3:Y:S01]  /*1870*/  @P0 LDG.E R29, desc[UR36][R28.64] ;  /* 0x000000241c1d0981 */ /* 0x000ee2000c1e1900 */
[----:B------:R-:W-:-:S05]  /*1880*/  @P1 LOP3.LUT R6, RZ, R6, RZ, 0x33, !PT ;  /* 0x00000006ff061212 */ /* 0x000fca00078e33ff */
[----:B------:R-:W-:-:S04]  /*1890*/  @P1 IMAD R23, R6, R0, R23 ;  /* 0x0000000006171224 */ /* 0x000fc800078e0217 */
[----:B0-----:R-:W-:Y:S01]  /*18a0*/  @P1 IMAD.WIDE R30, R23, 0x4, R30 ;  /* 0x00000004171e1825 */ /* 0x001fe200078e021e */
[----:B---3--:R2:W-:Y:S04]  /*18b0*/  @P0 STG.E desc[UR36][R24.64], R29 ;  /* 0x0000001d18000986 */ /* 0x0085e8000c101924 */
[----:B------:R-:W3:Y:S01]  /*18c0*/  @P1 LDG.E R35, desc[UR36][R30.64] ;  /* 0x000000241e231981 */ /* 0x000ee2000c1e1900 */
[----:B------:R-:W-:-:S05]  /*18d0*/  @P1 IMAD.WIDE.U32 R22, R0, 0x4, R30 ;  /* 0x0000000400161825 */ /* 0x000fca00078e001e */
[----:B---3--:R2:W-:Y:S02]  /*18e0*/  @P1 STG.E desc[UR36][R22.64], R35 ;  /* 0x0000002316001986 */ /* 0x0085e4000c101924 */
.L_x_166:
[----:B------:R-:W-:-:S05]  /*18f0*/  VIADD R21, R21, 0x1 ;  /* 0x0000000115157836 */ /* 0x000fca0000000000 */
[----:B------:R-:W-:-:S13]  /*1900*/  ISETP.NE.AND P0, PT, R21, R0, PT ;  /* 0x000000001500720c */ /* 0x000fda0003f05270 */
[----:B------:R-:W-:Y:S05]  /*1910*/  @P0 BRA `(.L_x_168) ;  /* 0xfffffff8003c0947 */ /* 0x000fea000383ffff */
[----:B------:R-:W-:Y:S05]  /*1920*/  BSYNC.RECONVERGENT B0 ;  /* 0x0000000000007941 */ /* 0x000fea0003800200 */
.L_x_162:
[----:B------:R-:W-:Y:S01]  /*1930*/  ISETP.GE.AND P0, PT, R0, 0x1, PT ;  /* 0x000000010000780c */ /* 0x000fe20003f06270 */
[----:B------:R-:W-:-:S12]  /*1940*/  BSSY.RECONVERGENT B0, `(.L_x_169) ;  /* 0x00001a7000007945 */ /* 0x000fd80003800200 */
[----:B------:R-:W-:Y:S05]  /*1950*/  @!P0 BRA `(.L_x_170) ;  /* 0x0000001800948947 */ /* 0x000fea0003800000 */
[----:B------:R-:W3:Y:S01]  /*1960*/  LDCU UR4, c[0x0][0x3a8] ;  /* 0x00007500ff0477ac */ /* 0x000ee20008000800 */
[----:B------:R-:W-:Y:S01]  /*1970*/  VIADD R2, R0, 0xffffffff ;  /* 0xffffffff00027836 */ /* 0x000fe20000000000 */
[----:B---3--:R-:W-:-:S09]  /*1980*/  UISETP.NE.AND UP0, UPT, UR4, 0x1, UPT ;  /* 0x000000010400788c */ /* 0x008fd2000bf05270 */
[----:B------:R-:W-:Y:S05]  /*1990*/  BRA.U UP0, `(.L_x_171) ;  /* 0x0000000d00447547 */ /* 0x000fea000b800000 */
[----:B------:R-:W-:Y:S01]  /*19a0*/  ISETP.GE.U32.AND P0, PT, R2, 0x3, PT ;  /* 0x000000030200780c */ /* 0x000fe20003f06070 */
[----:B------:R-:W-:Y:S01]  /*19b0*/  BSSY.RECONVERGENT B1, `(.L_x_172) ;  /* 0x0000075000017945 */ /* 0x000fe20003800200 */
[----:B------:R-:W-:Y:S01]  /*19c0*/  LOP3.LUT R11, R0, 0x3, RZ, 0xc0, !PT ;  /* 0x00000003000b7812 */ /* 0x000fe200078ec0ff */
[----:B------:R-:W-:-:S03]  /*19d0*/  HFMA2 R2, -RZ, RZ, 0, 0 ;  /* 0x00000000ff027431 */ /* 0x000fc600000001ff */
[----:B------:R-:W-:-:S07]  /*19e0*/  ISETP.NE.AND P1, PT, R11, RZ, PT ;  /* 0x000000ff0b00720c */ /* 0x000fce0003f25270 */
[----:B------:R-:W-:Y:S06]  /*19f0*/  @!P0 BRA `(.L_x_173) ;  /* 0x0000000400c08947 */ /* 0x000fec0003800000 */
[----:B------:R-:W3:Y:S01]  /*1a00*/  LDCU.64 UR4, c[0x0][0x380] ;  /* 0x00007000ff0477ac */ /* 0x000ee20008000a00 */
[----:B------:R-:W-:-:S05]  /*1a10*/  LOP3.LUT R2, R0, 0x7ffffffc, RZ, 0xc0, !PT ;  /* 0x7ffffffc00027812 */ /* 0x000fca00078ec0ff */
[----:B------:R-:W-:Y:S01]  /*1a20*/  IMAD.MOV R3, RZ, RZ, -R2 ;  /* 0x000000ffff037224 */ /* 0x000fe200078e0a02 */
[----:B---3--:R-:W-:-:S04]  /*1a30*/  UIADD3 UR4, UP0, UPT, UR4, 0x8, URZ ;  /* 0x0000000804047890 */ /* 0x008fc8000ff1e0ff */
[----:B------:R-:W-:Y:S02]  /*1a40*/  UIADD3.X UR5, UPT, UPT, URZ, UR5, URZ, UP0, !UPT ;  /* 0x00000005ff057290 */ /* 0x000fe400087fe4ff */
[----:B------:R-:W-:-:S04]  /*1a50*/  IMAD.U32 R18, RZ, RZ, UR4 ;  /* 0x00000004ff127e24 */ /* 0x000fc8000f8e00ff */
[----:B------:R-:W-:-:S07]  /*1a60*/  IMAD.U32 R21, RZ, RZ, UR5 ;  /* 0x00000005ff157e24 */ /* 0x000fce000f8e00ff */
.L_x_174:
[----:B---3--:R-:W3:Y:S02]  /*1a70*/  LDC.64 R4, c[0x0][0x3b0] ;  /* 0x0000ec00ff047b82 */ /* 0x008ee40000000a00 */
[----:B---3--:R-:W3:Y:S04]  /*1a80*/  LDG.E.64 R14, desc[UR36][R4.64] ;  /* 0x00000024040e7981 */ /* 0x008ee8000c1e1b00 */
[----:B------:R-:W4:Y:S04]  /*1a90*/  LDG.E.64 R6, desc[UR36][R4.64+0x10] ;  /* 0x0000102404067981 */ /* 0x000f28000c1e1b00 */
[----:B-1----:R-:W5:Y:S01]  /*1aa0*/  LDG.E.64 R8, desc[UR36][R4.64+0x8] ;  /* 0x0000082404087981 */ /* 0x002f62000c1e1b00 */
[----:B---3--:R-:W-:Y:S01]  /*1ab0*/  SHF.R.U32.HI R10, RZ, 0x2, R15 ;  /* 0x00000002ff0a7819 */ /* 0x008fe2000001160f */
[----:B------:R-:W-:-:S03]  /*1ac0*/  VIADD R14, R14, 0x587c5 ;  /* 0x000587c50e0e7836 */ /* 0x000fc60000000000 */
[----:B------:R-:W-:Y:S01]  /*1ad0*/  LOP3.LUT R10, R10, R15, RZ, 0x3c, !PT ;  /* 0x0000000f0a0a7212 */ /* 0x000fe200078e3cff */
[----:B----4-:R-:W-:Y:S02]  /*1ae0*/  IMAD.SHL.U32 R13, R7, 0x10, RZ ;  /* 0x00000010070d7824 */ /* 0x010fe400078e00ff */
[----:B--2---:R-:W-:Y:S01]  /*1af0*/  IMAD.MOV.U32 R23, RZ, RZ, R6 ;  /* 0x000000ffff177224 */ /* 0x004fe200078e0006 */
[----:B------:R-:W-:Y:S01]  /*1b00*/  MOV R6, R18 ;  /* 0x0000001200067202 */ /* 0x000fe20000000f00 */
[C---:B------:R-:W-:Y:S02]  /*1b10*/  IMAD.SHL.U32 R12, R10.reuse, 0x2, RZ ;  /* 0x000000020a0c7824 */ /* 0x040fe400078e00ff */
[----:B------:R-:W-:Y:S02]  /*1b20*/  IMAD.MOV.U32 R16, RZ, RZ, R7 ;  /* 0x000000ffff107224 */ /* 0x000fe400078e0007 */
[----:B-----5:R-:W-:Y:S01]  /*1b30*/  IMAD.MOV.U32 R22, RZ, RZ, R9 ;  /* 0x000000ffff167224 */ /* 0x020fe200078e0009 */
[----:B------:R-:W-:Y:S01]  /*1b40*/  LOP3.LUT R12, R10, R12, R13, 0x96, !PT ;  /* 0x0000000c0a0c7212 */ /* 0x000fe200078e960d */
[----:B------:R-:W-:-:S02]  /*1b50*/  IMAD.MOV.U32 R10, RZ, RZ, 0x2f800000 ;  /* 0x2f800000ff0a7424 */ /* 0x000fc400078e00ff */
[----:B------:R-:W-:Y:S01]  /*1b60*/  IMAD.MOV.U32 R15, RZ, RZ, R8 ;  /* 0x000000ffff0f7224 */ /* 0x000fe200078e0008 */
[----:B------:R-:W-:Y:S01]  /*1b70*/  LOP3.LUT R17, R12, R7, RZ, 0x3c, !PT ;  /* 0x000000070c117212 */ /* 0x000fe200078e3cff */
[----:B------:R-:W-:Y:S01]  /*1b80*/  IMAD.MOV.U32 R7, RZ, RZ, R21 ;  /* 0x000000ffff077224 */ /* 0x000fe200078e0015 */
[----:B------:R-:W-:Y:S02]  /*1b90*/  STG.E.64 desc[UR36][R4.64+0x8], R22 ;  /* 0x0000081604007986 */ /* 0x000fe4000c101b24 */
[----:B------:R-:W-:Y:S02]  /*1ba0*/  IADD3 R12, PT, PT, R17, R14, RZ ;  /* 0x0000000e110c7210 */ /* 0x000fe40007ffe0ff */
[----:B------:R-:W-:Y:S02]  /*1bb0*/  STG.E.64 desc[UR36][R4.64+0x10], R16 ;  /* 0x0000101004007986 */ /* 0x000fe4000c101b24 */
[----:B------:R-:W-:Y:S02]  /*1bc0*/  I2FP.F32.U32 R13, R12 ;  /* 0x0000000c000d7245 */ /* 0x000fe40000201000 */
[----:B------:R1:W-:Y:S03]  /*1bd0*/  STG.E.64 desc[UR36][R4.64], R14 ;  /* 0x0000000e04007986 */ /* 0x0003e6000c101b24 */
[----:B------:R-:W-:-:S04]  /*1be0*/  FFMA R13, R13, R10, 1.1641532182693481445e-10 ;  /* 0x2f0000000d0d7423 */ /* 0x000fc8000000000a */
[----:B------:R-:W-:-:S06]  /*1bf0*/  FMUL R13, R13, 4 ;  /* 0x408000000d0d7820 */ /* 0x000fcc0000400000 */
[----:B------:R-:W2:Y:S02]  /*1c00*/  F2I.TRUNC.NTZ R13, R13 ;  /* 0x0000000d000d7305 */ /* 0x000ea4000020f100 */
[----:B--2---:R-:W-:-:S05]  /*1c10*/  VIADD R19, R13, 0x1 ;  /* 0x000000010d137836 */ /* 0x004fca0000000000 */
[----:B------:R2:W-:Y:S04]  /*1c20*/  STG.E desc[UR36][R6.64+-0x8], R19 ;  /* 0xfffff81306007986 */ /* 0x0005e8000c101924 */
[----:B------:R-:W3:Y:S04]  /*1c30*/  LDG.E.64 R20, desc[UR36][R4.64] ;  /* 0x0000002404147981 */ /* 0x000ee8000c1e1b00 */
[----:B------:R-:W4:Y:S04]  /*1c40*/  LDG.E.64 R8, desc[UR36][R4.64+0x10] ;  /* 0x0000102404087981 */ /* 0x000f28000c1e1b00 */
[----:B------:R-:W5:Y:S01]  /*1c50*/  LDG.E.64 R12, desc[UR36][R4.64+0x8] ;  /* 0x00000824040c7981 */ /* 0x000f62000c1e1b00 */
[----:B---3--:R-:W-:Y:S01]  /*1c60*/  SHF.R.U32.HI R18, RZ, 0x2, R21 ;  /* 0x00000002ff127819 */ /* 0x008fe20000011615 */
[----:B-1----:R-:W-:-:S03]  /*1c70*/  VIADD R14, R20, 0x587c5 ;  /* 0x000587c5140e7836 */ /* 0x002fc60000000000 */
[----:B------:R-:W-:Y:S01]  /*1c80*/  LOP3.LUT R18, R18, R21, RZ, 0x3c, !PT ;  /* 0x0000001512127212 */ /* 0x000fe200078e3cff */
[----:B----4-:R-:W-:Y:S01]  /*1c90*/  IMAD.SHL.U32 R21, R9, 0x10, RZ ;  /* 0x0000001009157824 */ /* 0x010fe200078e00ff */
[----:B0-----:R-:W-:Y:S01]  /*1ca0*/  MOV R24, R9 ;  /* 0x0000000900187202 */ /* 0x001fe20000000f00 */
[----:B------:R-:W-:Y:S02]  /*1cb0*/  IMAD.MOV.U32 R23, RZ, RZ, R8 ;  /* 0x000000ffff177224 */ /* 0x000fe400078e0008 */
[----:B------:R-:W-:Y:S02]  /*1cc0*/  IMAD.SHL.U32 R16, R18, 0x2, RZ ;  /* 0x0000000212107824 */ /* 0x000fe400078e00ff */
        /* <DEDUP_REMOVED lines=10> */
[----:B------:R-:W3:Y:S01]  /*1d70*/  F2I.TRUNC.NTZ R16, R16 ;  /* 0x0000001000107305 */ /* 0x000ee2000020f100 */
[----:B------:R-:W-:Y:S01]  /*1d80*/  STG.E.64 desc[UR36][R4.64], R14 ;  /* 0x0000000e04007986 */ /* 0x000fe2000c101b24 */
[----:B---3--:R-:W-:-:S05]  /*1d90*/  VIADD R17, R16, 0x1 ;  /* 0x0000000110117836 */ /* 0x008fca0000000000 */
[----:B------:R3:W-:Y:S04]  /*1da0*/  STG.E desc[UR36][R6.64+-0x4], R17 ;  /* 0xfffffc1106007986 */ /* 0x0007e8000c101924 */
[----:B--2---:R-:W2:Y:S04]  /*1db0*/  LDG.E.64 R18, desc[UR36][R4.64] ;  /* 0x0000002404127981 */ /* 0x004ea8000c1e1b00 */
[----:B------:R-:W4:Y:S04]  /*1dc0*/  LDG.E.64 R8, desc[UR36][R4.64+0x10] ;  /* 0x0000102404087981 */ /* 0x000f28000c1e1b00 */
[----:B------:R-:W5:Y:S01]  /*1dd0*/  LDG.E.64 R12, desc[UR36][R4.64+0x8] ;  /* 0x00000824040c7981 */ /* 0x000f62000c1e1b00 */
[----:B--2---:R-:W-:-:S04]  /*1de0*/  SHF.R.U32.HI R16, RZ, 0x2, R19 ;  /* 0x00000002ff107819 */ /* 0x004fc80000011613 */
[----:B------:R-:W-:Y:S01]  /*1df0*/  LOP3.LUT R16, R16, R19, RZ, 0x3c, !PT ;  /* 0x0000001310107212 */ /* 0x000fe200078e3cff */
[----:B----4-:R-:W-:Y:S02]  /*1e00*/  IMAD.SHL.U32 R19, R9, 0x10, RZ ;  /* 0x0000001009137824 */ /* 0x010fe400078e00ff */
[----:B0-----:R-:W-:Y:S02]  /*1e10*/  IMAD.MOV.U32 R23, RZ, RZ, R8 ;  /* 0x000000ffff177224 */ /* 0x001fe400078e0008 */
[C---:B------:R-:W-:Y:S02]  /*1e20*/  IMAD.SHL.U32 R20, R16.reuse, 0x2, RZ ;  /* 0x0000000210147824 */ /* 0x040fe400078e00ff */
[----:B-1----:R-:W-:Y:S02]  /*1e30*/  IMAD.MOV.U32 R24, RZ, RZ, R9 ;  /* 0x000000ffff187224 */ /* 0x002fe400078e0009 */
[----:B-----5:R-:W-:Y:S01]  /*1e40*/  IMAD.MOV.U32 R22, RZ, RZ, R13 ;  /* 0x000000ffff167224 */ /* 0x020fe200078e000d */
[----:B------:R-:W-:Y:S01]  /*1e50*/  LOP3.LUT R20, R16, R20, R19, 0x96, !PT ;  /* 0x0000001410147212 */ /* 0x000fe200078e9613 */
[----:B------:R-:W-:-:S02]  /*1e60*/  VIADD R16, R18, 0x587c5 ;  /* 0x000587c512107836 */ /* 0x000fc40000000000 */
[----:B---3--:R-:W-:Y:S01]  /*1e70*/  IMAD.MOV.U32 R17, RZ, RZ, R12 ;  /* 0x000000ffff117224 */ /* 0x008fe200078e000c */
[----:B------:R-:W-:Y:S01]  /*1e80*/  LOP3.LUT R25, R20, R9, RZ, 0x3c, !PT ;  /* 0x0000000914197212 */ /* 0x000fe200078e3cff */
[----:B------:R-:W-:Y:S03]  /*1e90*/  STG.E.64 desc[UR36][R4.64+0x8], R22 ;  /* 0x0000081604007986 */ /* 0x000fe6000c101b24 */
[----:B------:R-:W-:Y:S01]  /*1ea0*/  IADD3 R14, PT, PT, R25, R16, RZ ;  /* 0x00000010190e7210 */ /* 0x000fe20007ffe0ff */
[----:B------:R-:W-:Y:S03]  /*1eb0*/  STG.E.64 desc[UR36][R4.64+0x10], R24 ;  /* 0x0000101804007986 */ /* 0x000fe6000c101b24 */
[----:B------:R-:W-:Y:S01]  /*1ec0*/  I2FP.F32.U32 R15, R14 ;  /* 0x0000000e000f7245 */ /* 0x000fe20000201000 */
[----:B------:R0:W-:Y:S04]  /*1ed0*/  STG.E.64 desc[UR36][R4.64], R16 ;  /* 0x0000001004007986 */ /* 0x0001e8000c101b24 */
[----:B------:R-:W-:-:S04]  /*1ee0*/  FFMA R15, R15, R10, 1.1641532182693481445e-10 ;  /* 0x2f0000000f0f7423 */ /* 0x000fc8000000000a */
[----:B------:R-:W-:-:S06]  /*1ef0*/  FMUL R15, R15, 4 ;  /* 0x408000000f0f7820 */ /* 0x000fcc0000400000 */
[----:B------:R-:W1:Y:S02]  /*1f00*/  F2I.TRUNC.NTZ R15, R15 ;  /* 0x0000000f000f7305 */ /* 0x000e64000020f100 */
[----:B-1----:R-:W-:-:S05]  /*1f10*/  VIADD R19, R15, 0x1 ;  /* 0x000000010f137836 */ /* 0x002fca0000000000 */
[----:B------:R3:W-:Y:S04]  /*1f20*/  STG.E desc[UR36][R6.64], R19 ;  /* 0x0000001306007986 */ /* 0x0007e8000c101924 */
[----:B------:R-:W2:Y:S04]  /*1f30*/  LDG.E.64 R20, desc[UR36][R4.64] ;  /* 0x0000002404147981 */ /* 0x000ea8000c1e1b00 */
[----:B------:R-:W4:Y:S04]  /*1f40*/  LDG.E.64 R8, desc[UR36][R4.64+0x10] ;  /* 0x0000102404087981 */ /* 0x000f28000c1e1b00 */
[----:B------:R-:W5:Y:S01]  /*1f50*/  LDG.E.64 R12, desc[UR36][R4.64+0x8] ;  /* 0x00000824040c7981 */ /* 0x000f62000c1e1b00 */
[----:B------:R-:W-:-:S05]  /*1f60*/  VIADD R3, R3, 0x4 ;  /* 0x0000000403037836 */ /* 0x000fca0000000000 */
[----:B------:R-:W-:Y:S02]  /*1f70*/  ISETP.NE.AND P0, PT, R3, RZ, PT ;  /* 0x000000ff0300720c */ /* 0x000fe40003f05270 */
[----:B--2---:R-:W-:-:S04]  /*1f80*/  SHF.R.U32.HI R14, RZ, 0x2, R21 ;  /* 0x00000002ff0e7819 */ /* 0x004fc80000011615 */
[----:B------:R-:W-:Y:S01]  /*1f90*/  LOP3.LUT R14, R14, R21, RZ, 0x3c, !PT ;  /* 0x000000150e0e7212 */ /* 0x000fe200078e3cff */
[----:B----4-:R-:W-:Y:S02]  /*1fa0*/  IMAD.SHL.U32 R15, R9, 0x10, RZ ;  /* 0x00000010090f7824 */ /* 0x010fe400078e00ff */
[----:B0-----:R-:W-:Y:S01]  /*1fb0*/  IMAD.MOV.U32 R17, RZ, RZ, R8 ;  /* 0x000000ffff117224 */ /* 0x001fe200078e0008 */
[C---:B------:R-:W-:Y:S01]  /*1fc0*/  SHF.L.U32 R18, R14.reuse, 0x1, RZ ;  /* 0x000000010e127819 */ /* 0x040fe200000006ff */
[----:B------:R-:W-:Y:S02]  /*1fd0*/  IMAD.MOV.U32 R22, RZ, RZ, R9 ;  /* 0x000000ffff167224 */ /* 0x000fe400078e0009 */
[----:B-----5:R-:W-:Y:S01]  /*1fe0*/  IMAD.MOV.U32 R16, RZ, RZ, R13 ;  /* 0x000000ffff107224 */ /* 0x020fe200078e000d */
[----:B------:R-:W-:Y:S01]  /*1ff0*/  LOP3.LUT R18, R14, R18, R15, 0x96, !PT ;  /* 0x000000120e127212 */ /* 0x000fe200078e960f */
[----:B------:R-:W-:-:S03]  /*2000*/  VIADD R14, R20, 0x587c5 ;  /* 0x000587c5140e7836 */ /* 0x000fc60000000000 */
[----:B------:R-:W-:Y:S01]  /*2010*/  LOP3.LUT R23, R18, R9, RZ, 0x3c, !PT ;  /* 0x0000000912177212 */ /* 0x000fe200078e3cff */
[----:B------:R3:W-:Y:S01]  /*2020*/  STG.E.64 desc[UR36][R4.64+0x8], R16 ;  /* 0x0000081004007986 */ /* 0x0007e2000c101b24 */
[----:B------:R-:W-:-:S03]  /*2030*/  IADD3 R18, P2, PT, R6, 0x10, RZ ;  /* 0x0000001006127810 */ /* 0x000fc60007f5e0ff */
[----:B------:R-:W-:Y:S01]  /*2040*/  IMAD.IADD R15, R23, 0x1, R14 ;  /* 0x00000001170f7824 */ /* 0x000fe200078e020e */
[----:B------:R3:W-:Y:S01]  /*2050*/  STG.E.64 desc[UR36][R4.64+0x10], R22 ;  /* 0x0000101604007986 */ /* 0x0007e2000c101b24 */
[----:B------:R-:W-:-:S03]  /*2060*/  IMAD.X R21, RZ, RZ, R7, P2 ;  /* 0x000000ffff157224 */ /* 0x000fc600010e0607 */
[----:B------:R-:W-:-:S05]  /*2070*/  I2FP.F32.U32 R15, R15 ;  /* 0x0000000f000f7245 */ /* 0x000fca0000201000 */
[----:B------:R-:W-:-:S04]  /*2080*/  FFMA R15, R15, R10, 1.1641532182693481445e-10 ;  /* 0x2f0000000f0f7423 */ /* 0x000fc8000000000a */
[----:B------:R-:W-:Y:S01]  /*2090*/  FMUL R10, R15, 4 ;  /* 0x408000000f0a7820 */ /* 0x000fe20000400000 */
[----:B------:R-:W-:-:S05]  /*20a0*/  IMAD.MOV.U32 R15, RZ, RZ, R12 ;  /* 0x000000ffff0f7224 */ /* 0x000fca00078e000c */
[----:B------:R-:W0:Y:S01]  /*20b0*/  F2I.TRUNC.NTZ R10, R10 ;  /* 0x0000000a000a7305 */ /* 0x000e22000020f100 */
[----:B------:R3:W-:Y:S01]  /*20c0*/  STG.E.64 desc[UR36][R4.64], R14 ;  /* 0x0000000e04007986 */ /* 0x0007e2000c101b24 */
[----:B0-----:R-:W-:-:S05]  /*20d0*/  IADD3 R9, PT, PT, R10, 0x1, RZ ;  /* 0x000000010a097810 */ /* 0x001fca0007ffe0ff */
[----:B------:R3:W-:Y:S01]  /*20e0*/  STG.E desc[UR36][R6.64+0x4], R9 ;  /* 0x0000040906007986 */ /* 0x0007e2000c101924 */
[----:B------:R-:W-:Y:S05]  /*20f0*/  @P0 BRA `(.L_x_174) ;  /* 0xfffffff8005c0947 */ /* 0x000fea000383ffff */
.L_x_173:
[----:B------:R-:W-:Y:S05]  /*2100*/  BSYNC.RECONVERGENT B1 ;  /* 0x0000000000017941 */ /* 0x000fea0003800200 */
.L_x_172:
[----:B------:R-:W-:Y:S05]  /*2110*/  @!P1 BRA `(.L_x_170) ;  /* 0x0000001000a49947 */ /* 0x000fea0003800000 */
[----:B------:R-:W-:Y:S01]  /*2120*/  ISETP.NE.AND P0, PT, R11, 0x1, PT ;  /* 0x000000010b00780c */ /* 0x000fe20003f05270 */
[----:B------:R-:W-:Y:S01]  /*2130*/  BSSY.RECONVERGENT B1, `(.L_x_175) ;  /* 0x0000039000017945 */ /* 0x000fe20003800200 */
[----:B------:R-:W-:-:S04]  /*2140*/  LOP3.LUT R0, R0, 0x1, RZ, 0xc0, !PT ;  /* 0x0000000100007812 */ /* 0x000fc800078ec0ff */
[----:B------:R-:W-:-:S07]  /*2150*/  ISETP.NE.U32.AND P1, PT, R0, 0x1, PT ;  /* 0x000000010000780c */ /* 0x000fce0003f25070 */
[----:B------:R-:W-:Y:S06]  /*2160*/  @!P0 BRA `(.L_x_176) ;  /* 0x0000000000d48947 */ /* 0x000fec0003800000 */
        /* <DEDUP_REMOVED lines=8> */
[----:B------:R-:W-:Y:S02]  /*21f0*/  IMAD.MOV.U32 R19, RZ, RZ, R6 ;  /* 0x000000ffff137224 */ /* 0x000fe400078e0006 */
[C---:B------:R-:W-:Y:S02]  /*2200*/  IMAD.SHL.U32 R11, R0.reuse, 0x2, RZ ;  /* 0x00000002000b7824 */ /* 0x040fe400078e00ff */
[----:B------:R-:W-:Y:S02]  /*2210*/  IMAD.MOV.U32 R20, RZ, RZ, R7 ;  /* 0x000000ffff147224 */ /* 0x000fe400078e0007 */
[----:B-----5:R-:W-:Y:S01]  /*2220*/  IMAD.MOV.U32 R18, RZ, RZ, R9 ;  /* 0x000000ffff127224 */ /* 0x020fe200078e0009 */
[----:B------:R-:W-:Y:S01]  /*2230*/  LOP3.LUT R0, R0, R11, R3, 0x96, !PT ;  /* 0x0000000b00007212 */ /* 0x000fe200078e9603 */
[----:B------:R-:W-:Y:S01]  /*2240*/  IMAD.MOV.U32 R13, RZ, RZ, R8 ;  /* 0x000000ffff0d7224 */ /* 0x000fe200078e0008 */
[----:B------:R-:W1:Y:S02]  /*2250*/  LDC.64 R10, c[0x0][0x380] ;  /* 0x0000e000ff0a7b82 */ /* 0x000e640000000a00 */
[----:B------:R-:W-:Y:S01]  /*2260*/  LOP3.LUT R21, R0, R7, RZ, 0x3c, !PT ;  /* 0x0000000700157212 */ /* 0x000fe200078e3cff */
[----:B------:R-:W-:Y:S01]  /*2270*/  HFMA2 R0, -RZ, RZ, 0.1171875, 0 ;  /* 0x2f800000ff007431 */ /* 0x000fe200000001ff */
[----:B------:R-:W-:Y:S03]  /*2280*/  STG.E.64 desc[UR36][R4.64+0x8], R18 ;  /* 0x0000081204007986 */ /* 0x000fe6000c101b24 */
[----:B------:R-:W-:Y:S01]  /*2290*/  IMAD.IADD R3, R21, 0x1, R12 ;  /* 0x0000000115037824 */ /* 0x000fe200078e020c */
[----:B------:R-:W-:Y:S04]  /*22a0*/  STG.E.64 desc[UR36][R4.64+0x10], R20 ;  /* 0x0000101404007986 */ /* 0x000fe8000c101b24 */
[----:B------:R-:W-:Y:S01]  /*22b0*/  I2FP.F32.U32 R3, R3 ;  /* 0x0000000300037245 */ /* 0x000fe20000201000 */
[----:B------:R3:W-:Y:S04]  /*22c0*/  STG.E.64 desc[UR36][R4.64], R12 ;  /* 0x0000000c04007986 */ /* 0x0007e8000c101b24 */
[----:B------:R-:W-:-:S04]  /*22d0*/  FFMA R3, R3, R0, 1.1641532182693481445e-10 ;  /* 0x2f00000003037423 */ /* 0x000fc80000000000 */
[----:B------:R-:W-:Y:S01]  /*22e0*/  FMUL R3, R3, 4 ;  /* 0x4080000003037820 */ /* 0x000fe20000400000 */
[----:B-1----:R-:W-:-:S05]  /*22f0*/  IMAD.WIDE.U32 R10, R2, 0x4, R10 ;  /* 0x00000004020a7825 */ /* 0x002fca00078e000a */
[----:B------:R-:W1:Y:S02]  /*2300*/  F2I.TRUNC.NTZ R3, R3 ;  /* 0x0000000300037305 */ /* 0x000e64000020f100 */
[----:B-1----:R-:W-:-:S05]  /*2310*/  VIADD R15, R3, 0x1 ;  /* 0x00000001030f7836 */ /* 0x002fca0000000000 */
[----:B------:R4:W-:Y:S04]  /*2320*/  STG.E desc[UR36][R10.64], R15 ;  /* 0x0000000f0a007986 */ /* 0x0009e8000c101924 */
[----:B------:R-:W5:Y:S04]  /*2330*/  LDG.E.64 R16, desc[UR36][R4.64] ;  /* 0x0000002404107981 */ /* 0x000f68000c1e1b00 */
[----:B------:R-:W2:Y:S04]  /*2340*/  LDG.E.64 R6, desc[UR36][R4.64+0x10] ;  /* 0x0000102404067981 */ /* 0x000ea8000c1e1b00 */
[----:B------:R-:W4:Y:S01]  /*2350*/  LDG.E.64 R8, desc[UR36][R4.64+0x8] ;  /* 0x0000082404087981 */ /* 0x000f22000c1e1b00 */
[----:B------:R-:W-:Y:S01]  /*2360*/  VIADD R2, R2, 0x2 ;  /* 0x0000000202027836 */ /* 0x000fe20000000000 */
[----:B-----5:R-:W-:Y:S01]  /*2370*/  SHF.R.U32.HI R14, RZ, 0x2, R17 ;  /* 0x00000002ff0e7819 */ /* 0x020fe20000011611 */
[----:B------:R-:W-:-:S03]  /*2380*/  VIADD R16, R16, 0x587c5 ;  /* 0x000587c510107836 */ /* 0x000fc60000000000 */
[----:B------:R-:W-:Y:S01]  /*2390*/  LOP3.LUT R14, R14, R17, RZ, 0x3c, !PT ;  /* 0x000000110e0e7212 */ /* 0x000fe200078e3cff */
[----:B--2---:R-:W-:Y:S02]  /*23a0*/  IMAD.SHL.U32 R3, R7, 0x10, RZ ;  /* 0x0000001007037824 */ /* 0x004fe400078e00ff */
[----:B---3--:R-:W-:Y:S01]  /*23b0*/  IMAD.MOV.U32 R13, RZ, RZ, R6 ;  /* 0x000000ffff0d7224 */ /* 0x008fe200078e0006 */
[C---:B------:R-:W-:Y:S01]  /*23c0*/  SHF.L.U32 R17, R14.reuse, 0x1, RZ ;  /* 0x000000010e117819 */ /* 0x040fe200000006ff */
[----:B------:R-:W-:Y:S02]  /*23d0*/  IMAD.MOV.U32 R18, RZ, RZ, R7 ;  /* 0x000000ffff127224 */ /* 0x000fe400078e0007 */
[----:B----4-:R-:W-:Y:S01]  /*23e0*/  IMAD.MOV.U32 R12, RZ, RZ, R9 ;  /* 0x000000ffff0c7224 */ /* 0x010fe200078e0009 */
[----:B------:R-:W-:Y:S01]  /*23f0*/  LOP3.LUT R14, R14, R17, R3, 0x96, !PT ;  /* 0x000000110e0e7212 */ /* 0x000fe200078e9603 */
[----:B------:R-:W-:-:S03]  /*2400*/  IMAD.MOV.U32 R17, RZ, RZ, R8 ;  /* 0x000000ffff117224 */ /* 0x000fc600078e0008 */
[----:B------:R-:W-:Y:S01]  /*2410*/  LOP3.LUT R19, R14, R7, RZ, 0x3c, !PT ;  /* 0x000000070e137212 */ /* 0x000fe200078e3cff */
[----:B------:R4:W-:Y:S04]  /*2420*/  STG.E.64 desc[UR36][R4.64+0x8], R12 ;  /* 0x0000080c04007986 */ /* 0x0009e8000c101b24 */
[----:B------:R-:W-:Y:S01]  /*2430*/  IMAD.IADD R3, R19, 0x1, R16 ;  /* 0x0000000113037824 */ /* 0x000fe200078e0210 */
[----:B------:R4:W-:Y:S04]  /*2440*/  STG.E.64 desc[UR36][R4.64+0x10], R18 ;  /* 0x0000101204007986 */ /* 0x0009e8000c101b24 */
[----:B------:R-:W-:Y:S01]  /*2450*/  I2FP.F32.U32 R3, R3 ;  /* 0x0000000300037245 */ /* 0x000fe20000201000 */
[----:B------:R4:W-:Y:S04]  /*2460*/  STG.E.64 desc[UR36][R4.64], R16 ;  /* 0x0000001004007986 */ /* 0x0009e8000c101b24 */
[----:B------:R-:W-:-:S04]  /*2470*/  FFMA R3, R3, R0, 1.1641532182693481445e-10 ;  /* 0x2f00000003037423 */ /* 0x000fc80000000000 */
[----:B------:R-:W-:-:S06]  /*2480*/  FMUL R3, R3, 4 ;  /* 0x4080000003037820 */ /* 0x000fcc0000400000 */
[----:B------:R-:W1:Y:S02]  /*2490*/  F2I.TRUNC.NTZ R3, R3 ;  /* 0x0000000300037305 */ /* 0x000e64000020f100 */
[----:B-1----:R-:W-:-:S05]  /*24a0*/  IADD3 R7, PT, PT, R3, 0x1, RZ ;  /* 0x0000000103077810 */ /* 0x002fca0007ffe0ff */
[----:B------:R4:W-:Y:S02]  /*24b0*/  STG.E desc[UR36][R10.64+0x4], R7 ;  /* 0x000004070a007986 */ /* 0x0009e4000c101924 */
.L_x_176:
[----:B------:R-:W-:Y:S05]  /*24c0*/  BSYNC.RECONVERGENT B1 ;  /* 0x0000000000017941 */ /* 0x000fea0003800200 */
.L_x_175:
[----:B------:R-:W-:Y:S05]  /*24d0*/  @P1 BRA `(.L_x_170) ;  /* 0x0000000c00b41947 */ /* 0x000fea0003800000 */
[----:B---34-:R-:W3:Y:S02]  /*24e0*/  LDC.64 R4, c[0x0][0x3b0] ;  /* 0x0000ec00ff047b82 */ /* 0x018ee40000000a00 */
        /* <DEDUP_REMOVED lines=8> */
[----:B------:R-:W-:Y:S02]  /*2570*/  IMAD.SHL.U32 R11, R0, 0x2, RZ ;  /* 0x00000002000b7824 */ /* 0x000fe400078e00ff */
[----:B-----5:R-:W-:-:S03]  /*2580*/  IMAD.MOV.U32 R13, RZ, RZ, R8 ;  /* 0x000000ffff0d7224 */ /* 0x020fc600078e0008 */
[----:B------:R-:W-:Y:S01]  /*2590*/  LOP3.LUT R0, R0, R11, R3, 0x96, !PT ;  /* 0x0000000b00007212 */ /* 0x000fe200078e9603 */
[----:B------:R-:W-:Y:S01]  /*25a0*/  IMAD.MOV.U32 R3, RZ, RZ, 0x2f800000 ;  /* 0x2f800000ff037424 */ /* 0x000fe200078e00ff */
[----:B------:R-:W1:Y:S01]  /*25b0*/  LDC.64 R10, c[0x0][0x380] ;  /* 0x0000e000ff0a7b82 */ /* 0x000e620000000a00 */
[----:B------:R3:W-:Y:S01]  /*25c0*/  STG.E.64 desc[UR36][R4.64], R12 ;  /* 0x0000000c04007986 */ /* 0x0007e2000c101b24 */
[----:B------:R-:W-:-:S05]  /*25d0*/  LOP3.LUT R15, R0, R7, RZ, 0x3c, !PT ;  /* 0x00000007000f7212 */ /* 0x000fca00078e3cff */
[----:B------:R-:W-:Y:S01]  /*25e0*/  IMAD.IADD R0, R15, 0x1, R12 ;  /* 0x000000010f007824 */ /* 0x000fe200078e020c */
[----:B------:R3:W-:Y:S04]  /*25f0*/  STG.E.64 desc[UR36][R4.64+0x10], R14 ;  /* 0x0000100e04007986 */ /* 0x0007e8000c101b24 */
[----:B------:R-:W-:-:S05]  /*2600*/  I2FP.F32.U32 R0, R0 ;  /* 0x0000000000007245 */ /* 0x000fca0000201000 */
[----:B------:R-:W-:-:S04]  /*2610*/  FFMA R0, R0, R3, 1.1641532182693481445e-10 ;  /* 0x2f00000000007423 */ /* 0x000fc80000000003 */
[----:B------:R-:W-:Y:S01]  /*2620*/  FMUL R0, R0, 4 ;  /* 0x4080000000007820 */ /* 0x000fe20000400000 */
[----:B-1----:R-:W-:Y:S01]  /*2630*/  IMAD.WIDE.U32 R2, R2, 0x4, R10 ;  /* 0x0000000402027825 */ /* 0x002fe200078e000a */
[----:B------:R-:W-:-:S04]  /*2640*/  MOV R11, R6 ;  /* 0x00000006000b7202 */ /* 0x000fc80000000f00 */
[----:B------:R-:W1:Y:S01]  /*2650*/  F2I.TRUNC.NTZ R0, R0 ;  /* 0x0000000000007305 */ /* 0x000e62000020f100 */
[----:B------:R-:W-:-:S05]  /*2660*/  IMAD.MOV.U32 R10, RZ, RZ, R9 ;  /* 0x000000ffff0a7224 */ /* 0x000fca00078e0009 */
[----:B------:R3:W-:Y:S01]  /*2670*/  STG.E.64 desc[UR36][R4.64+0x8], R10 ;  /* 0x0000080a04007986 */ /* 0x0007e2000c101b24 */
[----:B-1----:R-:W-:-:S05]  /*2680*/  VIADD R7, R0, 0x1 ;  /* 0x0000000100077836 */ /* 0x002fca0000000000 */
[----:B------:R3:W-:Y:S01]  /*2690*/  STG.E desc[UR36][R2.64], R7 ;  /* 0x0000000702007986 */ /* 0x0007e2000c101924 */
[----:B------:R-:W-:Y:S05]  /*26a0*/  BRA `(.L_x_170) ;  /* 0x0000000c00407947 */ /* 0x000fea0003800000 */
.L_x_171:
[----:B------:R-:W-:Y:S01]  /*26b0*/  ISETP.GE.U32.AND P0, PT, R2, 0x3, PT ;  /* 0x000000030200780c */ /* 0x000fe20003f06070 */
[----:B------:R-:W-:Y:S01]  /*26c0*/  BSSY.RECONVERGENT B1, `(.L_x_177) ;  /* 0x0000075000017945 */ /* 0x000fe20003800200 */
[----:B------:R-:W-:Y:S01]  /*26d0*/  LOP3.LUT R11, R0, 0x3, RZ, 0xc0, !PT ;  /* 0x00000003000b7812 */ /* 0x000fe200078ec0ff */
[----:B------:R-:W-:-:S03]  /*26e0*/  IMAD.MOV.U32 R2, RZ, RZ, RZ ;  /* 0x000000ffff027224 */ /* 0x000fc600078e00ff */
[----:B------:R-:W-:-:S07]  /*26f0*/  ISETP.NE.AND P2, PT, R11, RZ, PT ;  /* 0x000000ff0b00720c */ /* 0x000fce0003f45270 */
[----:B------:R-:W-:Y:S06]  /*2700*/  @!P0 BRA `(.L_x_178) ;  /* 0x0000000400c08947 */ /* 0x000fec0003800000 */
[----:B------:R-:W3:Y:S01]  /*2710*/  LDCU.64 UR4, c[0x0][0x380] ;  /* 0x00007000ff0477ac */ /* 0x000ee20008000a00 */
[----:B------:R-:W-:-:S05]  /*2720*/  LOP3.LUT R2, R0, 0x7ffffffc, RZ, 0xc0, !PT ;  /* 0x7ffffffc00027812 */ /* 0x000fca00078ec0ff */
[----:B------:R-:W-:Y:S01]  /*2730*/  IMAD.MOV R3, RZ, RZ, -R2 ;  /* 0x000000ffff037224 */ /* 0x000fe200078e0a02 */
[----:B---3--:R-:W-:-:S04]  /*2740*/  UIADD3 UR4, UP0, UPT, UR4, 0x8, URZ ;  /* 0x0000000804047890 */ /* 0x008fc8000ff1e0ff */
[----:B------:R-:W-:Y:S02]  /*2750*/  UIADD3.X UR5, UPT, UPT, URZ, UR5, URZ, UP0, !UPT ;  /* 0x00000005ff057290 */ /* 0x000fe400087fe4ff */
[----:B------:R-:W-:-:S04]  /*2760*/  MOV R18, UR4 ;  /* 0x0000000400127c02 */ /* 0x000fc80008000f00 */
[----:B------:R-:W-:-:S07]  /*2770*/  IMAD.U32 R21, RZ, RZ, UR5 ;  /* 0x00000005ff157e24 */ /* 0x000fce000f8e00ff */
.L_x_179:
[----:B---3--:R-:W3:Y:S02]  /*2780*/  LDC.64 R4, c[0x0][0x3b0] ;  /* 0x0000ec00ff047b82 */ /* 0x008ee40000000a00 */
[----:B---3--:R-:W3:Y:S04]  /*2790*/  LDG.E.64 R14, desc[UR36][R4.64] ;  /* 0x00000024040e7981 */ /* 0x008ee8000c1e1b00 */
[----:B------:R-:W4:Y:S04]  /*27a0*/  LDG.E.64 R6, desc[UR36][R4.64+0x10] ;  /* 0x0000102404067981 */ /* 0x000f28000c1e1b00 */
[----:B-1----:R-:W5:Y:S01]  /*27b0*/  LDG.E.64 R8, desc[UR36][R4.64+0x8] ;  /* 0x0000082404087981 */ /* 0x002f62000c1e1b00 */
[----:B---3--:R-:W-:Y:S01]  /*27c0*/  SHF.R.U32.HI R10, RZ, 0x2, R15 ;  /* 0x00000002ff0a7819 */ /* 0x008fe2000001160f */
[----:B------:R-:W-:-:S03]  /*27d0*/  VIADD R14, R14, 0x587c5 ;  /* 0x000587c50e0e7836 */ /* 0x000fc60000000000 */
[----:B------:R-:W-:Y:S01]  /*27e0*/  LOP3.LUT R10, R10, R15, RZ, 0x3c, !PT ;  /* 0x0000000f0a0a7212 */ /* 0x000fe200078e3cff */
[----:B----4-:R-:W-:Y:S01]  /*27f0*/  IMAD.SHL.U32 R13, R7, 0x10, RZ ;  /* 0x00000010070d7824 */ /* 0x010fe200078e00ff */
[----:B--2---:R-:W-:Y:S01]  /*2800*/  MOV R23, R6 ;  /* 0x0000000600177202 */ /* 0x004fe20000000f00 */
[----:B------:R-:W-:Y:S02]  /*2810*/  IMAD.MOV.U32 R16, RZ, RZ, R7 ;  /* 0x000000ffff107224 */ /* 0x000fe400078e0007 */
[C---:B------:R-:W-:Y:S02]  /*2820*/  IMAD.SHL.U32 R12, R10.reuse, 0x2, RZ ;  /* 0x000000020a0c7824 */ /* 0x040fe400078e00ff */
[----:B-----5:R-:W-:Y:S02]  /*2830*/  IMAD.MOV.U32 R22, RZ, RZ, R9 ;  /* 0x000000ffff167224 */ /* 0x020fe400078e0009 */
[----:B------:R-:W-:Y:S01]  /*2840*/  IMAD.MOV.U32 R15, RZ, RZ, R8 ;  /* 0x000000ffff0f7224 */ /* 0x000fe200078e0008 */
[----:B------:R-:W-:Y:S01]  /*2850*/  LOP3.LUT R12, R10, R12, R13, 0x96, !PT ;  /* 0x0000000c0a0c7212 */ /* 0x000fe200078e960d */
[----:B------:R-:W-:Y:S01]  /*2860*/  IMAD.MOV.U32 R10, RZ, RZ, 0x2f800000 ;  /* 0x2f800000ff0a7424 */ /* 0x000fe200078e00ff */
[----:B------:R-:W-:Y:S01]  /*2870*/  STG.E.64 desc[UR36][R4.64+0x8], R22 ;  /* 0x0000081604007986 */ /* 0x000fe2000c101b24 */
[----:B------:R-:W-:Y:S01]  /*2880*/  IMAD.MOV.U32 R6, RZ, RZ, R18 ;  /* 0x000000ffff067224 */ /* 0x000fe200078e0012 */
[----:B------:R-:W-:Y:S01]  /*2890*/  LOP3.LUT R17, R12, R7, RZ, 0x3c, !PT ;  /* 0x000000070c117212 */ /* 0x000fe200078e3cff */
[----:B------:R-:W-:Y:S01]  /*28a0*/  IMAD.MOV.U32 R7, RZ, RZ, R21 ;  /* 0x000000ffff077224 */ /* 0x000fe200078e0015 */
[----:B------:R1:W-:Y:S03]  /*28b0*/  STG.E.64 desc[UR36][R4.64], R14 ;  /* 0x0000000e04007986 */ /* 0x0003e6000c101b24 */
[----:B------:R-:W-:Y:S01]  /*28c0*/  IMAD.IADD R12, R17, 0x1, R14 ;  /* 0x00000001110c7824 */ /* 0x000fe200078e020e */
[----:B------:R2:W-:Y:S04]  /*28d0*/  STG.E.64 desc[UR36][R4.64+0x10], R16 ;  /* 0x0000101004007986 */ /* 0x0005e8000c101b24 */
[----:B------:R-:W-:-:S05]  /*28e0*/  I2FP.F32.U32 R13, R12 ;  /* 0x0000000c000d7245 */ /* 0x000fca0000201000 */
[----:B------:R-:W-:-:S04]  /*28f0*/  FFMA R13, R13, R10, 1.1641532182693481445e-10 ;  /* 0x2f0000000d0d7423 */ /* 0x000fc8000000000a */
[----:B------:R-:W-:-:S06]  /*2900*/  FMUL R13, R13, 6 ;  /* 0x40c000000d0d7820 */ /* 0x000fcc0000400000 */
[----:B------:R-:W3:Y:S02]  /*2910*/  F2I.TRUNC.NTZ R13, R13 ;  /* 0x0000000d000d7305 */ /* 0x000ee4000020f100 */
[----:B---3--:R-:W-:-:S05]  /*2920*/  VIADD R19, R13, 0x1 ;  /* 0x000000010d137836 */ /* 0x008fca0000000000 */
[----:B------:R3:W-:Y:S04]  /*2930*/  STG.E desc[UR36][R6.64+-0x8], R19 ;  /* 0xfffff81306007986 */ /* 0x0007e8000c101924 */
[----:B------:R-:W4:Y:S04]  /*2940*/  LDG.E.64 R20, desc[UR36][R4.64] ;  /* 0x0000002404147981 */ /* 0x000f28000c1e1b00 */
[----:B------:R-:W5:Y:S04]  /*2950*/  LDG.E.64 R8, desc[UR36][R4.64+0x10] ;  /* 0x0000102404087981 */ /* 0x000f68000c1e1b00 */
[----:B------:R-:W3:Y:S01]  /*2960*/  LDG.E.64 R12, desc[UR36][R4.64+0x8] ;  /* 0x00000824040c7981 */ /* 0x000ee2000c1e1b00 */
[----:B----4-:R-:W-:Y:S01]  /*2970*/  SHF.R.U32.HI R18, RZ, 0x2, R21 ;  /* 0x00000002ff127819 */ /* 0x010fe20000011615 */
[----:B-1----:R-:W-:-:S03]  /*2980*/  VIADD R14, R20, 0x587c5 ;  /* 0x000587c5140e7836 */ /* 0x002fc60000000000 */
[----:B------:R-:W-:Y:S01]  /*2990*/  LOP3.LUT R18, R18, R21, RZ, 0x3c, !PT ;  /* 0x0000001512127212 */ /* 0x000fe200078e3cff */
[----:B-----5:R-:W-:Y:S01]  /*29a0*/  IMAD.MOV.U32 R23, RZ, RZ, R8 ;  /* 0x000000ffff177224 */ /* 0x020fe200078e0008 */
[----:B------:R-:W-:Y:S01]  /*29b0*/  SHF.L.U32 R21, R9, 0x4, RZ ;  /* 0x0000000409157819 */ /* 0x000fe200000006ff */
[----:B0-----:R-:W-:Y:S02]  /*29c0*/  IMAD.MOV.U32 R24, RZ, RZ, R9 ;  /* 0x000000ffff187224 */ /* 0x001fe400078e0009 */
[----:B--2---:R-:W-:Y:S02]  /*29d0*/  IMAD.SHL.U32 R16, R18, 0x2, RZ ;  /* 0x0000000212107824 */ /* 0x004fe400078e00ff */
[----:B---3--:R-:W-:-:S03]  /*29e0*/  IMAD.MOV.U32 R22, RZ, RZ, R13 ;  /* 0x000000ffff167224 */ /* 0x008fc600078e000d */
[----:B------:R-:W-:Y:S02]  /*29f0*/  LOP3.LUT R16, R18, R16, R21, 0x96, !PT ;  /* 0x0000001012107212 */ /* 0x000fe400078e9615 */
[----:B------:R-:W-:Y:S02]  /*2a00*/  STG.E.64 desc[UR36][R4.64+0x8], R22 ;  /* 0x0000081604007986 */ /* 0x000fe4000c101b24 */
[----:B------:R-:W-:-:S05]  /*2a10*/  LOP3.LUT R25, R16, R9, RZ, 0x3c, !PT ;  /* 0x0000000910197212 */ /* 0x000fca00078e3cff */
[----:B------:R-:W-:Y:S01]  /*2a20*/  IMAD.IADD R15, R25, 0x1, R14 ;  /* 0x00000001190f7824 */ /* 0x000fe200078e020e */
[----:B------:R0:W-:Y:S04]  /*2a30*/  STG.E.64 desc[UR36][R4.64+0x10], R24 ;  /* 0x0000101804007986 */ /* 0x0001e8000c101b24 */
[----:B------:R-:W-:-:S05]  /*2a40*/  I2FP.F32.U32 R15, R15 ;  /* 0x0000000f000f7245 */ /* 0x000fca0000201000 */
[----:B------:R-:W-:-:S04]  /*2a50*/  FFMA R15, R15, R10, 1.1641532182693481445e-10 ;  /* 0x2f0000000f0f7423 */ /* 0x000fc8000000000a */
        /* <DEDUP_REMOVED lines=9> */
[----:B--2---:R-:W-:-:S04]  /*2af0*/  SHF.R.U32.HI R16, RZ, 0x2, R19 ;  /* 0x00000002ff107819 */ /* 0x004fc80000011613 */
[----:B------:R-:W-:Y:S01]  /*2b00*/  LOP3.LUT R16, R16, R19, RZ, 0x3c, !PT ;  /* 0x0000001310107212 */ /* 0x000fe200078e3cff */
[----:B---3--:R-:W-:Y:S01]  /*2b10*/  IMAD.SHL.U32 R19, R9, 0x10, RZ ;  /* 0x0000001009137824 */ /* 0x008fe200078e00ff */
[-C--:B0-----:R-:W-:Y:S01]  /*2b20*/  MOV R24, R9.reuse ;  /* 0x0000000900187202 */ /* 0x081fe20000000f00 */
[----:B------:R-:W-:Y:S02]  /*2b30*/  IMAD.MOV.U32 R23, RZ, RZ, R8 ;  /* 0x000000ffff177224 */ /* 0x000fe400078e0008 */
[C---:B------:R-:W-:Y:S02]  /*2b40*/  IMAD.SHL.U32 R20, R16.reuse, 0x2, RZ ;  /* 0x0000000210147824 */ /* 0x040fe400078e00ff */
[----:B----4-:R-:W-:Y:S02]  /*2b50*/  IMAD.MOV.U32 R22, RZ, RZ, R13 ;  /* 0x000000ffff167224 */ /* 0x010fe400078e000d */
[----:B-1----:R-:W-:Y:S01]  /*2b60*/  IMAD.MOV.U32 R17, RZ, RZ, R12 ;  /* 0x000000ffff117224 */ /* 0x002fe200078e000c */
[----:B------:R-:W-:Y:S01]  /*2b70*/  LOP3.LUT R20, R16, R20, R19, 0x96, !PT ;  /* 0x0000001410147212 */ /* 0x000fe200078e9613 */
[----:B------:R-:W-:Y:S01]  /*2b80*/  VIADD R16, R18, 0x587c5 ;  /* 0x000587c512107836 */ /* 0x000fe20000000000 */
[----:B------:R-:W-:Y:S02]  /*2b90*/  STG.E.64 desc[UR36][R4.64+0x8], R22 ;  /* 0x0000081604007986 */ /* 0x000fe4000c101b24 */
[----:B------:R-:W-:-:S02]  /*2ba0*/  LOP3.LUT R25, R20, R9, RZ, 0x3c, !PT ;  /* 0x0000000914197212 */ /* 0x000fc400078e3cff */
[----:B------:R0:W-:Y:S03]  /*2bb0*/  STG.E.64 desc[UR36][R4.64], R16 ;  /* 0x0000001004007986 */ /* 0x0001e6000c101b24 */
[----:B------:R-:W-:Y:S01]  /*2bc0*/  IMAD.IADD R14, R25, 0x1, R16 ;  /* 0x00000001190e7824 */ /* 0x000fe200078e0210 */
[----:B------:R3:W-:Y:S04]  /*2bd0*/  STG.E.64 desc[UR36][R4.64+0x10], R24 ;  /* 0x0000101804007986 */ /* 0x0007e8000c101b24 */
[----:B------:R-:W-:-:S05]  /*2be0*/  I2FP.F32.U32 R15, R14 ;  /* 0x0000000e000f7245 */ /* 0x000fca0000201000 */
        /* <DEDUP_REMOVED lines=13> */
[----:B0-----:R-:W-:Y:S02]  /*2cc0*/  IMAD.MOV.U32 R17, RZ, RZ, R8 ;  /* 0x000000ffff117224 */ /* 0x001fe400078e0008 */
[C---:B------:R-:W-:Y:S02]  /*2cd0*/  IMAD.SHL.U32 R18, R14.reuse, 0x2, RZ ;  /* 0x000000020e127824 */ /* 0x040fe400078e00ff */
[----:B------:R-:W-:Y:S02]  /*2ce0*/  IMAD.MOV.U32 R22, RZ, RZ, R9 ;  /* 0x000000ffff167224 */ /* 0x000fe400078e0009 */
[----:B-----5:R-:W-:Y:S01]  /*2cf0*/  IMAD.MOV.U32 R16, RZ, RZ, R13 ;  /* 0x000000ffff107224 */ /* 0x020fe200078e000d */
[----:B------:R-:W-:Y:S01]  /*2d00*/  LOP3.LUT R18, R14, R18, R15, 0x96, !PT ;  /* 0x000000120e127212 */ /* 0x000fe200078e960f */
[----:B------:R-:W-:-:S03]  /*2d10*/  VIADD R14, R20, 0x587c5 ;  /* 0x000587c5140e7836 */ /* 0x000fc60000000000 */
[----:B------:R-:W-:Y:S01]  /*2d20*/  LOP3.LUT R23, R18, R9, RZ, 0x3c, !PT ;  /* 0x0000000912177212 */ /* 0x000fe200078e3cff */
[----:B------:R3:W-:Y:S01]  /*2d30*/  STG.E.64 desc[UR36][R4.64+0x8], R16 ;  /* 0x0000081004007986 */ /* 0x0007e2000c101b24 */
[----:B------:R-:W-:Y:S02]  /*2d40*/  IADD3 R18, P1, PT, R6, 0x10, RZ ;  /* 0x0000001006127810 */ /* 0x000fe40007f3e0ff */
[----:B------:R-:W-:Y:S01]  /*2d50*/  IADD3 R15, PT, PT, R23, R14, RZ ;  /* 0x0000000e170f7210 */ /* 0x000fe20007ffe0ff */
[----:B------:R3:W-:Y:S01]  /*2d60*/  STG.E.64 desc[UR36][R4.64+0x10], R22 ;  /* 0x0000101604007986 */ /* 0x0007e2000c101b24 */
[----:B------:R-:W-:Y:S02]  /*2d70*/  IADD3.X R21, PT, PT, RZ, R7, RZ, P1, !PT ;  /* 0x00000007ff157210 */ /* 0x000fe40000ffe4ff */
        /* <DEDUP_REMOVED lines=8> */
[----:B------:R-:W-:Y:S05]  /*2e00*/  @P0 BRA `(.L_x_179) ;  /* 0xfffffff8005c0947 */ /* 0x000fea000383ffff */
.L_x_178:
[----:B------:R-:W-:Y:S05]  /*2e10*/  BSYNC.RECONVERGENT B1 ;  /* 0x0000000000017941 */ /* 0x000fea0003800200 */
.L_x_177:
        /* <DEDUP_REMOVED lines=14> */
[----:B------:R-:W-:Y:S01]  /*2f00*/  MOV R20, R7 ;  /* 0x0000000700147202 */ /* 0x000fe20000000f00 */
[----:B------:R-:W-:Y:S02]  /*2f10*/  IMAD.MOV.U32 R19, RZ, RZ, R6 ;  /* 0x000000ffff137224 */ /* 0x000fe400078e0006 */
[C---:B------:R-:W-:Y:S02]  /*2f20*/  IMAD.SHL.U32 R11, R0.reuse, 0x2, RZ ;  /* 0x00000002000b7824 */ /* 0x040fe400078e00ff */
[----:B-----5:R-:W-:Y:S02]  /*2f30*/  IMAD.MOV.U32 R18, RZ, RZ, R9 ;  /* 0x000000ffff127224 */ /* 0x020fe400078e0009 */
[----:B------:R-:W-:Y:S01]  /*2f40*/  IMAD.MOV.U32 R13, RZ, RZ, R8 ;  /* 0x000000ffff0d7224 */ /* 0x000fe200078e0008 */
[----:B------:R-:W-:-:S02]  /*2f50*/  LOP3.LUT R0, R0, R11, R3, 0x96, !PT ;  /* 0x0000000b00007212 */ /* 0x000fc400078e9603 */
[----:B------:R-:W1:Y:S01]  /*2f60*/  LDC.64 R10, c[0x0][0x380] ;  /* 0x0000e000ff0a7b82 */ /* 0x000e620000000a00 */
[----:B------:R-:W-:Y:S01]  /*2f70*/  STG.E.64 desc[UR36][R4.64+0x8], R18 ;  /* 0x0000081204007986 */ /* 0x000fe2000c101b24 */
[----:B------:R-:W-:Y:S01]  /*2f80*/  LOP3.LUT R21, R0, R7, RZ, 0x3c, !PT ;  /* 0x0000000700157212 */ /* 0x000fe200078e3cff */
[----:B------:R-:W-:Y:S02]  /*2f90*/  IMAD.MOV.U32 R0, RZ, RZ, 0x2f800000 ;  /* 0x2f800000ff007424 */ /* 0x000fe400078e00ff */
[----:B------:R3:W-:Y:S02]  /*2fa0*/  STG.E.64 desc[UR36][R4.64], R12 ;  /* 0x0000000c04007986 */ /* 0x0007e4000c101b24 */
[----:B------:R-:W-:Y:S02]  /*2fb0*/  IMAD.IADD R3, R21, 0x1, R12 ;  /* 0x0000000115037824 */ /* 0x000fe400078e020c */
[----:B------:R4:W-:Y:S03]  /*2fc0*/  STG.E.64 desc[UR36][R4.64+0x10], R20 ;  /* 0x0000101404007986 */ /* 0x0009e6000c101b24 */
[----:B------:R-:W-:-:S05]  /*2fd0*/  I2FP.F32.U32 R3, R3 ;  /* 0x0000000300037245 */ /* 0x000fca0000201000 */
        /* <DEDUP_REMOVED lines=14> */
[----:B---3--:R-:W-:Y:S02]  /*30c0*/  IMAD.MOV.U32 R13, RZ, RZ, R6 ;  /* 0x000000ffff0d7224 */ /* 0x008fe400078e0006 */
[C---:B------:R-:W-:Y:S02]  /*30d0*/  IMAD.SHL.U32 R17, R14.reuse, 0x2, RZ ;  /* 0x000000020e117824 */ /* 0x040fe400078e00ff */
[----:B------:R-:W-:Y:S02]  /*30e0*/  IMAD.MOV.U32 R18, RZ, RZ, R7 ;  /* 0x000000ffff127224 */ /* 0x000fe400078e0007 */
[----:B----4-:R-:W-:Y:S01]  /*30f0*/  IMAD.MOV.U32 R12, RZ, RZ, R9 ;  /* 0x000000ffff0c7224 */ /* 0x010fe200078e0009 */
[----:B------:R-:W-:Y:S01]  /*3100*/  LOP3.LUT R14, R14, R17, R3, 0x96, !PT ;  /* 0x000000110e0e7212 */ /* 0x000fe200078e9603 */
[----:B------:R-:W-:-:S03]  /*3110*/  IMAD.MOV.U32 R17, RZ, RZ, R8 ;  /* 0x000000ffff117224 */ /* 0x000fc600078e0008 */
[----:B------:R-:W-:Y:S01]  /*3120*/  LOP3.LUT R19, R14, R7, RZ, 0x3c, !PT ;  /* 0x000000070e137212 */ /* 0x000fe200078e3cff */
[----:B------:R4:W-:Y:S03]  /*3130*/  STG.E.64 desc[UR36][R4.64+0x8], R12 ;  /* 0x0000080c04007986 */ /* 0x0009e6000c101b24 */
[----:B------:R-:W-:Y:S01]  /*3140*/  IADD3 R3, PT, PT, R19, R16, RZ ;  /* 0x0000001013037210 */ /* 0x000fe20007ffe0ff */
[----:B------:R4:W-:Y:S03]  /*3150*/  STG.E.64 desc[UR36][R4.64+0x10], R18 ;  /* 0x0000101204007986 */ /* 0x0009e6000c101b24 */
[----:B------:R-:W-:Y:S01]  /*3160*/  I2FP.F32.U32 R3, R3 ;  /* 0x0000000300037245 */ /* 0x000fe20000201000 */
[----:B------:R4:W-:Y:S04]  /*3170*/  STG.E.64 desc[UR36][R4.64], R16 ;  /* 0x0000001004007986 */ /* 0x0009e8000c101b24 */
[----:B------:R-:W-:-:S04]  /*3180*/  FFMA R3, R3, R0, 1.1641532182693481445e-10 ;  /* 0x2f00000003037423 */ /* 0x000fc80000000000 */
[----:B------:R-:W-:-:S06]  /*3190*/  FMUL R3, R3, 6 ;  /* 0x40c0000003037820 */ /* 0x000fcc0000400000 */
[----:B------:R-:W1:Y:S02]  /*31a0*/  F2I.TRUNC.NTZ R3, R3 ;  /* 0x0000000300037305 */ /* 0x000e64000020f100 */
[----:B-1----:R-:W-:-:S05]  /*31b0*/  VIADD R7, R3, 0x1 ;  /* 0x0000000103077836 */ /* 0x002fca0000000000 */
[----:B------:R4:W-:Y:S02]  /*31c0*/  STG.E desc[UR36][R10.64+0x4], R7 ;  /* 0x000004070a007986 */ /* 0x0009e4000c101924 */
.L_x_181:
[----:B------:R-:W-:Y:S05]  /*31d0*/  BSYNC.RECONVERGENT B1 ;  /* 0x0000000000017941 */ /* 0x000fea0003800200 */
.L_x_180:
[----:B------:R-:W-:Y:S05]  /*31e0*/  @P1 BRA `(.L_x_170) ;  /* 0x0000000000701947 */ /* 0x000fea0003800000 */
[----:B---34-:R-:W3:Y:S02]  /*31f0*/  LDC.64 R4, c[0x0][0x3b0] ;  /* 0x0000ec00ff047b82 */ /* 0x018ee40000000a00 */
[----:B---3--:R-:W3:Y:S04]  /*3200*/  LDG.E.64 R10, desc[UR36][R4.64] ;  /* 0x00000024040a7981 */ /* 0x008ee8000c1e1b00 */
[----:B------:R-:W4:Y:S04]  /*3210*/  LDG.E.64 R6, desc[UR36][R4.64+0x10] ;  /* 0x0000102404067981 */ /* 0x000f28000c1e1b00 */
[----:B-1----:R-:W5:Y:S01]  /*3220*/  LDG.E.64 R8, desc[UR36][R4.64+0x8] ;  /* 0x0000082404087981 */ /* 0x002f62000c1e1b00 */
[----:B---3--:R-:W-:Y:S01]  /*3230*/  SHF.R.U32.HI R0, RZ, 0x2, R11 ;  /* 0x00000002ff007819 */ /* 0x008fe2000001160b */
[----:B------:R-:W-:-:S03]  /*3240*/  VIADD R12, R10, 0x587c5 ;  /* 0x000587c50a0c7836 */ /* 0x000fc60000000000 */
[----:B------:R-:W-:Y:S02]  /*3250*/  LOP3.LUT R0, R0, R11, RZ, 0x3c, !PT ;  /* 0x0000000b00007212 */ /* 0x000fe400078e3cff */
[----:B----4-:R-:W-:Y:S02]  /*3260*/  SHF.L.U32 R3, R7, 0x4, RZ ;  /* 0x0000000407037819 */ /* 0x010fe400000006ff */
[----:B------:R-:W-:Y:S01]  /*3270*/  MOV R14, R7 ;  /* 0x00000007000e7202 */ /* 0x000fe20000000f00 */
        /* <DEDUP_REMOVED lines=12> */
[----:B-1----:R-:W-:-:S05]  /*3340*/  IMAD.WIDE.U32 R2, R2, 0x4, R10 ;  /* 0x0000000402027825 */ /* 0x002fca00078e000a */
[----:B------:R-:W1:Y:S01]  /*3350*/  F2I.TRUNC.NTZ R0, R0 ;  /* 0x0000000000007305 */ /* 0x000e62000020f100 */
[----:B------:R-:W-:Y:S02]  /*3360*/  IMAD.MOV.U32 R11, RZ, RZ, R6 ;  /* 0x000000ffff0b7224 */ /* 0x000fe400078e0006 */
[----:B------:R-:W-:-:S05]  /*3370*/  IMAD.MOV.U32 R10, RZ, RZ, R9 ;  /* 0x000000ffff0a7224 */ /* 0x000fca00078e0009 */
[----:B------:R3:W-:Y:S01]  /*3380*/  STG.E.64 desc[UR36][R4.64+0x8], R10 ;  /* 0x0000080a04007986 */ /* 0x0007e2000c101b24 */
[----:B-1----:R-:W-:-:S05]  /*3390*/  VIADD R7, R0, 0x1 ;  /* 0x0000000100077836 */ /* 0x002fca0000000000 */
[----:B------:R3:W-:Y:S02]  /*33a0*/  STG.E desc[UR36][R2.64], R7 ;  /* 0x0000000702007986 */ /* 0x0007e4000c101924 */
.L_x_170:
[----:B------:R-:W-:Y:S05]  /*33b0*/  BSYNC.RECONVERGENT B0 ;  /* 0x0000000000007941 */ /* 0x000fea0003800200 */
.L_x_169:
[----:B---3--:R-:W3:Y:S02]  /*33c0*/  LDC.64 R2, c[0x0][0x3a0] ;  /* 0x0000e800ff027b82 */ /* 0x008ee40000000a00 */
[----:B---3--:R-:W4:Y:S02]  /*33d0*/  LDG.E R0, desc[UR36][R2.64] ;  /* 0x0000002402007981 */ /* 0x008f24000c1e1900 */
[----:B----4-:R-:W-:-:S05]  /*33e0*/  VIADD R5, R0, 0x1 ;  /* 0x0000000100057836 */ /* 0x010fca0000000000 */
[----:B------:R-:W-:Y:S01]  /*33f0*/  STG.E desc[UR36][R2.64], R5 ;  /* 0x0000000502007986 */ /* 0x000fe2000c101924 */
[----:B------:R-:W-:Y:S05]  /*3400*/  EXIT ;  /* 0x000000000000794d */ /* 0x000fea0003800000 */
.L_x_182:
        /* <DEDUP_REMOVED lines=15> */
.L_x_679:


//--------------------- .text._Z10ponerBombaPiiiiiiS_iiP17curandStateXORWOW --------------------------
	.section	.text._Z10ponerBombaPiiiiiiS_iiP17curandStateXORWOW,"ax",@progbits
	.align	128
        .global         _Z10ponerBombaPiiiiiiS_iiP17curandStateXORWOW
        .type           _Z10ponerBombaPiiiiiiS_iiP17curandStateXORWOW,@function
        .size           _Z10ponerBombaPiiiiiiS_iiP17curandStateXORWOW,(.L_x_680 - _Z10ponerBombaPiiiiiiS_iiP17curandStateXORWOW)
        .other          _Z10ponerBombaPiiiiiiS_iiP17curandStateXORWOW,@"STO_CUDA_ENTRY STV_DEFAULT"
_Z10ponerBombaPiiiiiiS_iiP17curandStateXORWOW:
.text._Z10ponerBombaPiiiiiiS_iiP17curandStateXORWOW:
[----:B------:R-:W0:Y:S01]  /*0000*/  LDC R1, c[0x0][0x37c] ;  /* 0x0000df00ff017b82 */ /* 0x000e220000000800 */
[----:B------:R-:W1:Y:S07]  /*0010*/  S2R R28, SR_TID.X ;  /* 0x00000000001c7919 */ /* 0x000e6e0000002100 */
[----:B------:R-:W2:Y:S01]  /*0020*/  LDC R5, c[0x0][0x388] ;  /* 0x0000e200ff057b82 */ /* 0x000ea20000000800 */
[----:B------:R-:W1:Y:S01]  /*0030*/  LDCU UR4, c[0x0][0x360] ;  /* 0x00006c00ff0477ac */ /* 0x000e620008000800 */
[----:B------:R-:W-:Y:S01]  /*0040*/  BSSY.RECONVERGENT B7, `(.L_x_183) ;  /* 0x0000ac7000077945 */ /* 0x000fe20003800200 */
[----:B------:R-:W1:Y:S01]  /*0050*/  S2R R3, SR_CTAID.X ;  /* 0x0000000000037919 */ /* 0x000e620000002500 */
[----:B------:R-:W3:Y:S01]  /*0060*/  LDCU UR8, c[0x0][0x394] ;  /* 0x00007280ff0877ac */ /* 0x000ee20008000800 */
[----:B------:R-:W4:Y:S03]  /*0070*/  S2R R2, SR_TID.Y ;  /* 0x0000000000027919 */ /* 0x000f260000002200 */
[----:B------:R-:W5:Y:S01]  /*0080*/  S2UR UR5, SR_CgaCtaId ;  /* 0x00000000000579c3 */ /* 0x000f620000008800 */
[----:B------:R-:W4:Y:S01]  /*0090*/  LDCU UR6, c[0x0][0x364] ;  /* 0x00006c80ff0677ac */ /* 0x000f220008000800 */
[----:B------:R-:W4:Y:S01]  /*00a0*/  S2R R7, SR_CTAID.Y ;  /* 0x0000000000077919 */ /* 0x000f220000002600 */
[----:B------:R-:W2:Y:S01]  /*00b0*/  LDCU UR7, c[0x0][0x398] ;  /* 0x00007300ff0777ac */ /* 0x000ea20008000800 */
[----:B------:R-:W0:Y:S01]  /*00c0*/  LDCU.64 UR36, c[0x0][0x358] ;  /* 0x00006b00ff2477ac */ /* 0x000e220008000a00 */
[----:B---3--:R-:W-:-:S04]  /*00d0*/  IMAD.U32 R0, RZ, RZ, UR8 ;  /* 0x00000008ff007e24 */ /* 0x008fc8000f8e00ff */
[----:B--2---:R-:W-:Y:S02]  /*00e0*/  IMAD R19, R5, R0, UR7 ;  /* 0x0000000705137e24 */ /* 0x004fe4000f8e0200 */
[----:B-1----:R-:W-:Y:S01]  /*00f0*/  IMAD R28, R3, UR4, R28 ;  /* 0x00000004031c7c24 */ /* 0x002fe2000f8e021c */
[----:B------:R-:W-:Y:S02]  /*0100*/  UMOV UR4, 0x400 ;  /* 0x0000040000047882 */ /* 0x000fe40000000000 */
[----:B-----5:R-:W-:Y:S01]  /*0110*/  ULEA UR4, UR5, UR4, 0x18 ;  /* 0x0000000405047291 */ /* 0x020fe2000f8ec0ff */
[----:B----4-:R-:W-:-:S05]  /*0120*/  IMAD R2, R7, UR6, R2 ;  /* 0x0000000607027c24 */ /* 0x010fca000f8e0202 */
[----:B------:R-:W-:Y:S02]  /*0130*/  IMAD.U32 R7, RZ, RZ, UR4 ;  /* 0x00000004ff077e24 */ /* 0x000fe4000f8e00ff */
[----:B------:R-:W-:-:S05]  /*0140*/  IMAD R28, R2, R5, R28 ;  /* 0x00000005021c7224 */ /* 0x000fca00078e021c */
[----:B------:R-:W-:-:S13]  /*0150*/  ISETP.NE.AND P0, PT, R28, R19, PT ;  /* 0x000000131c00720c */ /* 0x000fda0003f05270 */
[----:B------:R1:W-:Y:S01]  /*0160*/  @!P0 STS [UR4+0x4], R28 ;  /* 0x0000041cff008988 */ /* 0x0003e20008000804 */
[----:B------:R-:W-:Y:S01]  /*0170*/  BAR.SYNC.DEFER_BLOCKING 0x0 ;  /* 0x0000000000007b1d */ /* 0x000fe20000010000 */
[----:B------:R-:W-:-:S05]  /*0180*/  ISETP.NE.AND P0, PT, R28, R19, PT ;  /* 0x000000131c00720c */ /* 0x000fca0003f05270 */
[----:B------:R1:W2:Y:S08]  /*0190*/  LDS.64 R2, [R7] ;  /* 0x0000000007027984 */ /* 0x0002b00000000a00 */
[----:B01----:R-:W-:Y:S05]  /*01a0*/  @!P0 BRA `(.L_x_184) ;  /* 0x000000a800c08947 */ /* 0x003fea0003800000 */
[----:B------:R-:W0:Y:S01]  /*01b0*/  LDC.64 R16, c[0x0][0x380] ;  /* 0x0000e000ff107b82 */ /* 0x000e220000000a00 */
[----:B--2---:R-:W-:Y:S01]  /*01c0*/  VIADD R9, R3, 0x1 ;  /* 0x0000000103097836 */ /* 0x004fe20000000000 */
[----:B------:R-:W-:Y:S04]  /*01d0*/  BSSY.RECONVERGENT B6, `(.L_x_185) ;  /* 0x00002b4000067945 */ /* 0x000fe80003800200 */
[----:B------:R-:W-:Y:S01]  /*01e0*/  ISETP.NE.AND P0, PT, R9, R28, PT ;  /* 0x0000001c0900720c */ /* 0x000fe20003f05270 */
[----:B0-----:R-:W-:-:S12]  /*01f0*/  IMAD.WIDE R16, R28, 0x4, R16 ;  /* 0x000000041c107825 */ /* 0x001fd800078e0210 */
[----:B------:R-:W-:Y:S05]  /*0200*/  @P0 BRA `(.L_x_186) ;  /* 0x0000002800c00947 */ /* 0x000fea0003800000 */
[----:B------:R-:W2:Y:S02]  /*0210*/  LDG.E R9, desc[UR36][R16.64] ;  /* 0x0000002410097981 */ /* 0x000ea4000c1e1900 */
[----:B--2---:R-:W-:-:S13]  /*0220*/  ISETP.NE.AND P0, PT, R2, R9, PT ;  /* 0x000000090200720c */ /* 0x004fda0003f05270 */
        /* <DEDUP_REMOVED lines=13> */
[----:B------:R-:W-:Y:S02]  /*0300*/  IABS R2, R5 ;  /* 0x0000000500027213 */ /* 0x000fe40000000000 */
[----:B------:R-:W-:Y:S02]  /*0310*/  IABS R10, R28 ;  /* 0x0000001c000a7213 */ /* 0x000fe40000000000 */
[----:B------:R-:W0:Y:S08]  /*0320*/  I2F.RP R6, R2 ;  /* 0x0000000200067306 */ /* 0x000e300000209400 */
[----:B0-----:R-:W0:Y:S02]  /*0330*/  MUFU.RCP R6, R6 ;  /* 0x0000000600067308 */ /* 0x001e240000001000 */
[----:B0-----:R-:W-:-:S06]  /*0340*/  VIADD R8, R6, 0xffffffe ;  /* 0x0ffffffe06087836 */ /* 0x001fcc0000000000 */
[----:B------:R0:W1:Y:S02]  /*0350*/  F2I.FTZ.U32.TRUNC.NTZ R9, R8 ;  /* 0x0000000800097305 */ /* 0x000064000021f000 */
[----:B0-----:R-:W-:Y:S01]  /*0360*/  IMAD.MOV.U32 R8, RZ, RZ, RZ ;  /* 0x000000ffff087224 */ /* 0x001fe200078e00ff */
[----:B-1----:R-:W-:-:S05]  /*0370*/  IADD3 R11, PT, PT, RZ, -R9, RZ ;  /* 0x80000009ff0b7210 */ /* 0x002fca0007ffe0ff */
[----:B------:R-:W-:-:S04]  /*0380*/  IMAD R11, R11, R2, RZ ;  /* 0x000000020b0b7224 */ /* 0x000fc800078e02ff */
[----:B------:R-:W-:-:S04]  /*0390*/  IMAD.HI.U32 R4, R9, R11, R8 ;  /* 0x0000000b09047227 */ /* 0x000fc800078e0008 */
[----:B------:R-:W-:-:S04]  /*03a0*/  IMAD.MOV.U32 R11, RZ, RZ, R10 ;  /* 0x000000ffff0b7224 */ /* 0x000fc800078e000a */
[----:B------:R-:W-:-:S04]  /*03b0*/  IMAD.HI.U32 R9, R4, R11, RZ ;  /* 0x0000000b04097227 */ /* 0x000fc800078e00ff */
[----:B------:R-:W-:-:S04]  /*03c0*/  IMAD.MOV R6, RZ, RZ, -R9 ;  /* 0x000000ffff067224 */ /* 0x000fc800078e0a09 */
[----:B------:R-:W-:Y:S01]  /*03d0*/  IMAD R11, R2, R6, R11 ;  /* 0x00000006020b7224 */ /* 0x000fe200078e020b */
[----:B------:R-:W-:-:S04]  /*03e0*/  LOP3.LUT R6, R28, R5, RZ, 0x3c, !PT ;  /* 0x000000051c067212 */ /* 0x000fc800078e3cff */
[----:B------:R-:W-:Y:S02]  /*03f0*/  ISETP.GT.U32.AND P1, PT, R2, R11, PT ;  /* 0x0000000b0200720c */ /* 0x000fe40003f24070 */
[----:B------:R-:W-:Y:S02]  /*0400*/  ISETP.GE.AND P2, PT, R6, RZ, PT ;  /* 0x000000ff0600720c */ /* 0x000fe40003f46270 */
[----:B------:R-:W-:-:S09]  /*0410*/  LOP3.LUT R6, RZ, R5, RZ, 0x33, !PT ;  /* 0x00000005ff067212 */ /* 0x000fd200078e33ff */
[----:B------:R-:W-:Y:S01]  /*0420*/  @!P1 IMAD.IADD R11, R11, 0x1, -R2 ;  /* 0x000000010b0b9824 */ /* 0x000fe200078e0a02 */
[----:B------:R-:W-:-:S04]  /*0430*/  @!P1 IADD3 R9, PT, PT, R9, 0x1, RZ ;  /* 0x0000000109099810 */ /* 0x000fc80007ffe0ff */
[----:B------:R-:W-:-:S13]  /*0440*/  ISETP.GE.U32.AND P0, PT, R11, R2, PT ;  /* 0x000000020b00720c */ /* 0x000fda0003f06070 */
[----:B------:R-:W-:Y:S01]  /*0450*/  @P0 VIADD R9, R9, 0x1 ;  /* 0x0000000109090836 */ /* 0x000fe20000000000 */
[----:B------:R-:W-:-:S03]  /*0460*/  ISETP.NE.AND P0, PT, R5, RZ, PT ;  /* 0x000000ff0500720c */ /* 0x000fc60003f05270 */
[----:B------:R-:W-:-:S05]  /*0470*/  @!P2 IMAD.MOV R9, RZ, RZ, -R9 ;  /* 0x000000ffff09a224 */ /* 0x000fca00078e0a09 */
[----:B------:R-:W-:-:S04]  /*0480*/  SEL R9, R6, R9, !P0 ;  /* 0x0000000906097207 */ /* 0x000fc80004000000 */
[----:B------:R-:W-:-:S13]  /*0490*/  ISETP.NE.AND P1, PT, R9, R0, PT ;  /* 0x000000000900720c */ /* 0x000fda0003f25270 */
[----:B------:R-:W-:Y:S05]  /*04a0*/  @P1 BRA `(.L_x_186) ;  /* 0x0000002800181947 */ /* 0x000fea0003800000 */
[----:B------:R-:W-:-:S05]  /*04b0*/  VIADD R29, R28, 0x1 ;  /* 0x000000011c1d7836 */ /* 0x000fca0000000000 */
[----:B------:R-:W-:-:S05]  /*04c0*/  IABS R9, R29 ;  /* 0x0000001d00097213 */ /* 0x000fca0000000000 */
[----:B------:R-:W-:-:S04]  /*04d0*/  IMAD.HI.U32 R8, R4, R9, RZ ;  /* 0x0000000904087227 */ /* 0x000fc800078e00ff */
[----:B------:R-:W-:-:S04]  /*04e0*/  IMAD.MOV R10, RZ, RZ, -R8 ;  /* 0x000000ffff0a7224 */ /* 0x000fc800078e0a08 */
[----:B------:R-:W-:-:S05]  /*04f0*/  IMAD R9, R2, R10, R9 ;  /* 0x0000000a02097224 */ /* 0x000fca00078e0209 */
[----:B------:R-:W-:-:S13]  /*0500*/  ISETP.GT.U32.AND P2, PT, R2, R9, PT ;  /* 0x000000090200720c */ /* 0x000fda0003f44070 */
[----:B------:R-:W-:Y:S01]  /*0510*/  @!P2 IADD3 R9, PT, PT, R9, -R2, RZ ;  /* 0x800000020909a210 */ /* 0x000fe20007ffe0ff */
[----:B------:R-:W-:-:S03]  /*0520*/  @!P2 VIADD R8, R8, 0x1 ;  /* 0x000000010808a836 */ /* 0x000fc60000000000 */
[----:B------:R-:W-:Y:S02]  /*0530*/  ISETP.GE.U32.AND P1, PT, R9, R2, PT ;  /* 0x000000020900720c */ /* 0x000fe40003f26070 */
[----:B------:R-:W-:-:S04]  /*0540*/  LOP3.LUT R9, R29, R5, RZ, 0x3c, !PT ;  /* 0x000000051d097212 */ /* 0x000fc800078e3cff */
[----:B------:R-:W-:-:S07]  /*0550*/  ISETP.GE.AND P3, PT, R9, RZ, PT ;  /* 0x000000ff0900720c */ /* 0x000fce0003f66270 */
[----:B------:R-:W-:-:S06]  /*0560*/  @P1 VIADD R8, R8, 0x1 ;  /* 0x0000000108081836 */ /* 0x000fcc0000000000 */
[----:B------:R-:W-:-:S05]  /*0570*/  @!P3 IMAD.MOV R8, RZ, RZ, -R8 ;  /* 0x000000ffff08b224 */ /* 0x000fca00078e0a08 */
[----:B------:R-:W-:-:S04]  /*0580*/  SEL R9, R6, R8, !P0 ;  /* 0x0000000806097207 */ /* 0x000fc80004000000 */
[----:B------:R-:W-:-:S13]  /*0590*/  ISETP.NE.AND P1, PT, R9, R0, PT ;  /* 0x000000000900720c */ /* 0x000fda0003f25270 */
[----:B------:R-:W-:Y:S05]  /*05a0*/  @P1 BRA `(.L_x_186) ;  /* 0x0000002400d81947 */ /* 0x000fea0003800000 */
[----:B------:R-:W-:-:S05]  /*05b0*/  VIADD R22, R28, 0x2 ;  /* 0x000000021c167836 */ /* 0x000fca0000000000 */
[----:B------:R-:W-:-:S05]  /*05c0*/  IABS R9, R22 ;  /* 0x0000001600097213 */ /* 0x000fca0000000000 */
[----:B------:R-:W-:-:S05]  /*05d0*/  IMAD.HI.U32 R8, R4, R9, RZ ;  /* 0x0000000904087227 */ /* 0x000fca00078e00ff */
[----:B------:R-:W-:-:S05]  /*05e0*/  IADD3 R10, PT, PT, -R8, RZ, RZ ;  /* 0x000000ff080a7210 */ /* 0x000fca0007ffe1ff */
[----:B------:R-:W-:-:S05]  /*05f0*/  IMAD R9, R2, R10, R9 ;  /* 0x0000000a02097224 */ /* 0x000fca00078e0209 */
[----:B------:R-:W-:-:S13]  /*0600*/  ISETP.GT.U32.AND P2, PT, R2, R9, PT ;  /* 0x000000090200720c */ /* 0x000fda0003f44070 */
[----:B------:R-:W-:Y:S02]  /*0610*/  @!P2 IMAD.IADD R9, R9, 0x1, -R2 ;  /* 0x000000010909a824 */ /* 0x000fe400078e0a02 */
        /* <DEDUP_REMOVED lines=9> */
[----:B------:R-:W-:-:S04]  /*06b0*/  IADD3 R23, PT, PT, R28, 0x3, RZ ;  /* 0x000000031c177810 */ /* 0x000fc80007ffe0ff */
[----:B------:R-:W-:Y:S02]  /*06c0*/  IABS R9, R23 ;  /* 0x0000001700097213 */ /* 0x000fe40000000000 */
[----:B------:R-:W-:-:S03]  /*06d0*/  LOP3.LUT R5, R23, R5, RZ, 0x3c, !PT ;  /* 0x0000000517057212 */ /* 0x000fc600078e3cff */
[----:B------:R-:W-:Y:S01]  /*06e0*/  IMAD.HI.U32 R4, R4, R9, RZ ;  /* 0x0000000904047227 */ /* 0x000fe200078e00ff */
[----:B------:R-:W-:-:S03]  /*06f0*/  ISETP.GE.AND P3, PT, R5, RZ, PT ;  /* 0x000000ff0500720c */ /* 0x000fc60003f66270 */
[----:B------:R-:W-:-:S04]  /*0700*/  IMAD.MOV R8, RZ, RZ, -R4 ;  /* 0x000000ffff087224 */ /* 0x000fc800078e0a04 */
[----:B------:R-:W-:-:S05]  /*0710*/  IMAD R9, R2, R8, R9 ;  /* 0x0000000802097224 */ /* 0x000fca00078e0209 */
[----:B------:R-:W-:-:S13]  /*0720*/  ISETP.GT.U32.AND P2, PT, R2, R9, PT ;  /* 0x000000090200720c */ /* 0x000fda0003f44070 */
[----:B------:R-:W-:Y:S02]  /*0730*/  @!P2 IMAD.IADD R9, R9, 0x1, -R2 ;  /* 0x000000010909a824 */ /* 0x000fe400078e0a02 */
[----:B------:R-:W-:-:S03]  /*0740*/  @!P2 VIADD R4, R4, 0x1 ;  /* 0x000000010404a836 */ /* 0x000fc60000000000 */
[----:B------:R-:W-:-:S13]  /*0750*/  ISETP.GE.U32.AND P1, PT, R9, R2, PT ;  /* 0x000000020900720c */ /* 0x000fda0003f26070 */
[----:B------:R-:W-:-:S05]  /*0760*/  @P1 VIADD R4, R4, 0x1 ;  /* 0x0000000104041836 */ /* 0x000fca0000000000 */
[----:B------:R-:W-:-:S04]  /*0770*/  @!P3 IADD3 R4, PT, PT, -R4, RZ, RZ ;  /* 0x000000ff0404b210 */ /* 0x000fc80007ffe1ff */
[----:B------:R-:W-:-:S04]  /*0780*/  SEL R5, R6, R4, !P0 ;  /* 0x0000000406057207 */ /* 0x000fc80004000000 */
[----:B------:R-:W-:-:S13]  /*0790*/  ISETP.NE.AND P0, PT, R5, R0, PT ;  /* 0x000000000500720c */ /* 0x000fda0003f05270 */
[----:B------:R-:W-:Y:S05]  /*07a0*/  @P0 BRA `(.L_x_186) ;  /* 0x0000002400580947 */ /* 0x000fea0003800000 */
        /* <DEDUP_REMOVED lines=8> */
.L_x_187:
[----:B------:R-:W0:Y:S01]  /*0830*/  S2UR UR5, SR_CgaCtaId ;  /* 0x00000000000579c3 */ /* 0x000e220000008800 */
[----:B------:R-:W-:Y:S01]  /*0840*/  UMOV UR4, 0x400 ;  /* 0x0000040000047882 */ /* 0x000fe20000000000 */
[----:B------:R-:W-:Y:S01]  /*0850*/  VIADD R2, R28, 0xffffffff ;  /* 0xffffffff1c027836 */ /* 0x000fe20000000000 */
[----:B0-----:R-:W-:Y:S01]  /*0860*/  ULEA UR4, UR5, UR4, 0x18 ;  /* 0x0000000405047291 */ /* 0x001fe2000f8ec0ff */
[----:B------:R-:W0:Y:S05]  /*0870*/  LDCU UR5, c[0x0][0x394] ;  /* 0x00007280ff0577ac */ /* 0x000e2a0008000800 */
[----:B------:R-:W-:-:S05]  /*0880*/  IMAD.U32 R7, RZ, RZ, UR4 ;  /* 0x00000004ff077e24 */ /* 0x000fca000f8e00ff */
[----:B------:R1:W-:Y:S04]  /*0890*/  STS [R7+0x4], R2 ;  /* 0x0000040207007388 */ /* 0x0003e80000000800 */
[----:B------:R1:W-:Y:S04]  /*08a0*/  STS.64 [R7+0x8], R28 ;  /* 0x0000081c07007388 */ /* 0x0003e80000000a00 */
[----:B------:R1:W-:Y:S01]  /*08b0*/  STS.64 [R7+0x10], R22 ;  /* 0x0000101607007388 */ /* 0x0003e20000000a00 */
[----:B0-----:R-:W-:-:S04]  /*08c0*/  MOV R0, UR5 ;  /* 0x0000000500007c02 */ /* 0x001fc80008000f00 */
[----:B------:R-:W-:-:S13]  /*08d0*/  ISETP.NE.AND P0, PT, R0, RZ, PT ;  /* 0x000000ff0000720c */ /* 0x000fda0003f05270 */
[----:B-1----:R-:W-:Y:S05]  /*08e0*/  @!P0 BRA `(.L_x_188) ;  /* 0x0000001400d48947 */ /* 0x002fea0003800000 */
[----:B------:R-:W-:-:S13]  /*08f0*/  ISETP.GE.AND P0, PT, R0, 0x1, PT ;  /* 0x000000010000780c */ /* 0x000fda0003f06270 */
[----:B------:R-:W-:Y:S05]  /*0900*/  @!P0 BRA `(.L_x_189) ;  /* 0x00000004009c8947 */ /* 0x000fea0003800000 */
[C---:B------:R-:W-:Y:S01]  /*0910*/  VIADD R2, R0.reuse, 0xffffffff ;  /* 0xffffffff00027836 */ /* 0x040fe20000000000 */
[----:B------:R-:W-:Y:S01]  /*0920*/  LOP3.LUT R12, R0, 0x3, RZ, 0xc0, !PT ;  /* 0x00000003000c7812 */ /* 0x000fe200078ec0ff */
[----:B------:R-:W-:-:S03]  /*0930*/  IMAD.MOV.U32 R4, RZ, RZ, RZ ;  /* 0x000000ffff047224 */ /* 0x000fc600078e00ff */
[----:B------:R-:W-:Y:S02]  /*0940*/  ISETP.GE.U32.AND P0, PT, R2, 0x3, PT ;  /* 0x000000030200780c */ /* 0x000fe40003f06070 */
[----:B------:R-:W-:-:S11]  /*0950*/  ISETP.NE.AND P1, PT, R12, RZ, PT ;  /* 0x000000ff0c00720c */ /* 0x000fd60003f25270 */
[----:B------:R-:W-:Y:S05]  /*0960*/  @!P0 BRA `(.L_x_190) ;  /* 0x0000000000d48947 */ /* 0x000fea0003800000 */
[----:B------:R-:W-:Y:S01]  /*0970*/  BSSY.RECONVERGENT B0, `(.L_x_190) ;  /* 0x0000034000007945 */ /* 0x000fe20003800200 */
[----:B------:R-:W-:Y:S01]  /*0980*/  LOP3.LUT R4, R0, 0x7ffffffc, RZ, 0xc0, !PT ;  /* 0x7ffffffc00047812 */ /* 0x000fe200078ec0ff */
[----:B------:R-:W-:-:S07]  /*0990*/  IMAD.MOV.U32 R5, RZ, RZ, RZ ;  /* 0x000000ffff057224 */ /* 0x000fce00078e00ff */
.L_x_191:
[----:B---3--:R-:W0:Y:S01]  /*09a0*/  LDC R13, c[0x0][0x388] ;  /* 0x0000e200ff0d7b82 */ /* 0x008e220000000800 */
[----:B------:R-:W-:-:S05]  /*09b0*/  LOP3.LUT R2, RZ, R5, RZ, 0x33, !PT ;  /* 0x00000005ff027212 */ /* 0x000fca00078e33ff */
[----:B0-----:R-:W-:-:S04]  /*09c0*/  IMAD R3, R2, R13, RZ ;  /* 0x0000000d02037224 */ /* 0x001fc800078e02ff */
[----:B------:R-:W-:-:S05]  /*09d0*/  IMAD.WIDE R2, R3, 0x4, R16 ;  /* 0x0000000403027825 */ /* 0x000fca00078e0210 */
[----:B------:R-:W2:Y:S01]  /*09e0*/  LDG.E R15, desc[UR36][R2.64] ;  /* 0x00000024020f7981 */ /* 0x000ea2000c1e1900 */
[----:B------:R-:W-:-:S05]  /*09f0*/  IMAD.WIDE R10, R13, 0x4, R2 ;  /* 0x000000040d0a7825 */ /* 0x000fca00078e0202 */
[----:B--2---:R-:W-:Y:S04]  /*0a00*/  STG.E desc[UR36][R10.64], R15 ;  /* 0x0000000f0a007986 */ /* 0x004fe8000c101924 */
[----:B------:R-:W2:Y:S04]  /*0a10*/  LDG.E R21, desc[UR36][R2.64+0x4] ;  /* 0x0000042402157981 */ /* 0x000ea8000c1e1900 */
[----:B--2---:R0:W-:Y:S04]  /*0a20*/  STG.E desc[UR36][R10.64+0x4], R21 ;  /* 0x000004150a007986 */ /* 0x0041e8000c101924 */
[----:B------:R-:W2:Y:S01]  /*0a30*/  LDG.E R25, desc[UR36][R2.64+0x8] ;  /* 0x0000082402197981 */ /* 0x000ea2000c1e1900 */
[----:B------:R-:W-:-:S05]  /*0a40*/  IADD3 R6, PT, PT, -R5, -0x2, RZ ;  /* 0xfffffffe05067810 */ /* 0x000fca0007ffe1ff */
[----:B------:R-:W-:Y:S01]  /*0a50*/  IMAD R9, R6, R13, RZ ;  /* 0x0000000d06097224 */ /* 0x000fe200078e02ff */
[----:B--2---:R1:W-:Y:S04]  /*0a60*/  STG.E desc[UR36][R10.64+0x8], R25 ;  /* 0x000008190a007986 */ /* 0x0043e8000c101924 */
[----:B------:R-:W2:Y:S01]  /*0a70*/  LDG.E R27, desc[UR36][R2.64+0xc] ;  /* 0x00000c24021b7981 */ /* 0x000ea2000c1e1900 */
[----:B------:R-:W-:-:S03]  /*0a80*/  IMAD.WIDE R8, R9, 0x4, R16 ;  /* 0x0000000409087825 */ /* 0x000fc600078e0210 */
[----:B--2---:R2:W-:Y:S04]  /*0a90*/  STG.E desc[UR36][R10.64+0xc], R27 ;  /* 0x00000c1b0a007986 */ /* 0x0045e8000c101924 */
[----:B------:R-:W3:Y:S04]  /*0aa0*/  LDG.E R31, desc[UR36][R8.64] ;  /* 0x00000024081f7981 */ /* 0x000ee8000c1e1900 */
[----:B---3--:R3:W-:Y:S04]  /*0ab0*/  STG.E desc[UR36][R2.64], R31 ;  /* 0x0000001f02007986 */ /* 0x0087e8000c101924 */
[----:B------:R-:W4:Y:S04]  /*0ac0*/  LDG.E R33, desc[UR36][R8.64+0x4] ;  /* 0x0000042408217981 */ /* 0x000f28000c1e1900 */
[----:B----4-:R4:W-:Y:S04]  /*0ad0*/  STG.E desc[UR36][R2.64+0x4], R33 ;  /* 0x0000042102007986 */ /* 0x0109e8000c101924 */
[----:B0-----:R-:W5:Y:S01]  /*0ae0*/  LDG.E R21, desc[UR36][R8.64+0x8] ;  /* 0x0000082408157981 */ /* 0x001f62000c1e1900 */
[----:B------:R-:W-:-:S05]  /*0af0*/  IADD3 R6, PT, PT, -R5, -0x3, RZ ;  /* 0xfffffffd05067810 */ /* 0x000fca0007ffe1ff */
[----:B------:R-:W-:Y:S01]  /*0b00*/  IMAD R15, R6, R13, RZ ;  /* 0x0000000d060f7224 */ /* 0x000fe200078e02ff */
[----:B-----5:R0:W-:Y:S04]  /*0b10*/  STG.E desc[UR36][R2.64+0x8], R21 ;  /* 0x0000081502007986 */ /* 0x0201e8000c101924 */
[----:B-1----:R-:W5:Y:S01]  /*0b20*/  LDG.E R25, desc[UR36][R8.64+0xc] ;  /* 0x00000c2408197981 */ /* 0x002f62000c1e1900 */
[----:B------:R-:W-:-:S03]  /*0b30*/  IMAD.WIDE R14, R15, 0x4, R16 ;  /* 0x000000040f0e7825 */ /* 0x000fc600078e0210 */
[----:B-----5:R1:W-:Y:S04]  /*0b40*/  STG.E desc[UR36][R2.64+0xc], R25 ;  /* 0x00000c1902007986 */ /* 0x0203e8000c101924 */
[----:B--2---:R-:W2:Y:S04]  /*0b50*/  LDG.E R27, desc[UR36][R14.64] ;  /* 0x000000240e1b7981 */ /* 0x004ea8000c1e1900 */
[----:B--2---:R2:W-:Y:S04]  /*0b60*/  STG.E desc[UR36][R8.64], R27 ;  /* 0x0000001b08007986 */ /* 0x0045e8000c101924 */
[----:B---3--:R-:W3:Y:S04]  /*0b70*/  LDG.E R31, desc[UR36][R14.64+0x4] ;  /* 0x000004240e1f7981 */ /* 0x008ee8000c1e1900 */
[----:B---3--:R3:W-:Y:S04]  /*0b80*/  STG.E desc[UR36][R8.64+0x4], R31 ;  /* 0x0000041f08007986 */ /* 0x0087e8000c101924 */
[----:B----4-:R-:W4:Y:S01]  /*0b90*/  LDG.E R33, desc[UR36][R14.64+0x8] ;  /* 0x000008240e217981 */ /* 0x010f22000c1e1900 */
[----:B------:R-:W-:-:S05]  /*0ba0*/  IADD3 R6, PT, PT, -R5, -0x4, RZ ;  /* 0xfffffffc05067810 */ /* 0x000fca0007ffe1ff */
[----:B------:R-:W-:Y:S01]  /*0bb0*/  IMAD R11, R6, R13, RZ ;  /* 0x0000000d060b7224 */ /* 0x000fe200078e02ff */
[----:B----4-:R3:W-:Y:S04]  /*0bc0*/  STG.E desc[UR36][R8.64+0x8], R33 ;  /* 0x0000082108007986 */ /* 0x0107e8000c101924 */
[----:B0-----:R-:W4:Y:S01]  /*0bd0*/  LDG.E R21, desc[UR36][R14.64+0xc] ;  /* 0x00000c240e157981 */ /* 0x001f22000c1e1900 */
[----:B------:R-:W-:-:S03]  /*0be0*/  IMAD.WIDE R10, R11, 0x4, R16 ;  /* 0x000000040b0a7825 */ /* 0x000fc600078e0210 */
[----:B----4-:R3:W-:Y:S04]  /*0bf0*/  STG.E desc[UR36][R8.64+0xc], R21 ;  /* 0x00000c1508007986 */ /* 0x0107e8000c101924 */
[----:B-1----:R-:W4:Y:S04]  /*0c00*/  LDG.E R3, desc[UR36][R10.64] ;  /* 0x000000240a037981 */ /* 0x002f28000c1e1900 */
[----:B----4-:R3:W-:Y:S04]  /*0c10*/  STG.E desc[UR36][R14.64], R3 ;  /* 0x000000030e007986 */ /* 0x0107e8000c101924 */
[----:B------:R-:W4:Y:S04]  /*0c20*/  LDG.E R13, desc[UR36][R10.64+0x4] ;  /* 0x000004240a0d7981 */ /* 0x000f28000c1e1900 */
[----:B----4-:R3:W-:Y:S04]  /*0c30*/  STG.E desc[UR36][R14.64+0x4], R13 ;  /* 0x0000040d0e007986 */ /* 0x0107e8000c101924 */
[----:B------:R-:W4:Y:S04]  /*0c40*/  LDG.E R25, desc[UR36][R10.64+0x8] ;  /* 0x000008240a197981 */ /* 0x000f28000c1e1900 */
[----:B----4-:R3:W-:Y:S04]  /*0c50*/  STG.E desc[UR36][R14.64+0x8], R25 ;  /* 0x000008190e007986 */ /* 0x0107e8000c101924 */
[----:B--2---:R-:W2:Y:S01]  /*0c60*/  LDG.E R27, desc[UR36][R10.64+0xc] ;  /* 0x00000c240a1b7981 */ /* 0x004ea2000c1e1900 */
[----:B------:R-:W-:-:S05]  /*0c70*/  VIADD R5, R5, 0x4 ;  /* 0x0000000405057836 */ /* 0x000fca0000000000 */
[----:B------:R-:W-:Y:S01]  /*0c80*/  ISETP.NE.AND P0, PT, R5, R4, PT ;  /* 0x000000040500720c */ /* 0x000fe20003f05270 */
[----:B--2---:R3:W-:-:S12]  /*0c90*/  STG.E desc[UR36][R14.64+0xc], R27 ;  /* 0x00000c1b0e007986 */ /* 0x0047d8000c101924 */
[----:B------:R-:W-:Y:S05]  /*0ca0*/  @P0 BRA `(.L_x_191) ;  /* 0xfffffffc003c0947 */ /* 0x000fea000383ffff */
[----:B------:R-:W-:Y:S05]  /*0cb0*/  BSYNC.RECONVERGENT B0 ;  /* 0x0000000000007941 */ /* 0x000fea0003800200 */
.L_x_190:
[----:B------:R-:W-:Y:S05]  /*0cc0*/  @!P1 BRA `(.L_x_189) ;  /* 0x0000000000ac9947 */ /* 0x000fea0003800000 */
[----:B------:R-:W-:Y:S02]  /*0cd0*/  ISETP.NE.AND P0, PT, R12, 0x1, PT ;  /* 0x000000010c00780c */ /* 0x000fe40003f05270 */
[----:B------:R-:W-:-:S04]  /*0ce0*/  LOP3.LUT R2, R0, 0x1, RZ, 0xc0, !PT ;  /* 0x0000000100027812 */ /* 0x000fc800078ec0ff */
[----:B------:R-:W-:-:S07]  /*0cf0*/  ISETP.NE.U32.AND P1, PT, R2, 0x1, PT ;  /* 0x000000010200780c */ /* 0x000fce0003f25070 */
[----:B------:R-:W-:Y:S06]  /*0d00*/  @!P0 BRA `(.L_x_192) ;  /* 0x0000000000648947 */ /* 0x000fec0003800000 */
[----:B------:R-:W3:Y:S01]  /*0d10*/  LDC R11, c[0x0][0x388] ;  /* 0x0000e200ff0b7b82 */ /* 0x000ee20000000800 */
[----:B------:R-:W-:-:S05]  /*0d20*/  LOP3.LUT R2, RZ, R4, RZ, 0x33, !PT ;  /* 0x00000004ff027212 */ /* 0x000fca00078e33ff */
[----:B---3--:R-:W-:-:S04]  /*0d30*/  IMAD R3, R2, R11, RZ ;  /* 0x0000000b02037224 */ /* 0x008fc800078e02ff */
[----:B------:R-:W-:-:S05]  /*0d40*/  IMAD.WIDE R2, R3, 0x4, R16 ;  /* 0x0000000403027825 */ /* 0x000fca00078e0210 */
[----:B------:R-:W2:Y:S01]  /*0d50*/  LDG.E R5, desc[UR36][R2.64] ;  /* 0x0000002402057981 */ /* 0x000ea2000c1e1900 */
[----:B------:R-:W-:-:S05]  /*0d60*/  IMAD.WIDE R8, R11, 0x4, R2 ;  /* 0x000000040b087825 */ /* 0x000fca00078e0202 */
[----:B--2---:R0:W-:Y:S04]  /*0d70*/  STG.E desc[UR36][R8.64], R5 ;  /* 0x0000000508007986 */ /* 0x0041e8000c101924 */
[----:B------:R-:W2:Y:S04]  /*0d80*/  LDG.E R13, desc[UR36][R2.64+0x4] ;  /* 0x00000424020d7981 */ /* 0x000ea8000c1e1900 */
[----:B--2---:R1:W-:Y:S04]  /*0d90*/  STG.E desc[UR36][R8.64+0x4], R13 ;  /* 0x0000040d08007986 */ /* 0x0043e8000c101924 */
[----:B------:R-:W2:Y:S01]  /*0da0*/  LDG.E R15, desc[UR36][R2.64+0x8] ;  /* 0x00000824020f7981 */ /* 0x000ea2000c1e1900 */
[----:B------:R-:W-:-:S05]  /*0db0*/  IADD3 R6, PT, PT, -R4, -0x2, RZ ;  /* 0xfffffffe04067810 */ /* 0x000fca0007ffe1ff */
[----:B------:R-:W-:Y:S01]  /*0dc0*/  IMAD R11, R6, R11, RZ ;  /* 0x0000000b060b7224 */ /* 0x000fe200078e02ff */
[----:B--2---:R2:W-:Y:S04]  /*0dd0*/  STG.E desc[UR36][R8.64+0x8], R15 ;  /* 0x0000080f08007986 */ /* 0x0045e8000c101924 */
[----:B------:R-:W3:Y:S01]  /*0de0*/  LDG.E R21, desc[UR36][R2.64+0xc] ;  /* 0x00000c2402157981 */ /* 0x000ee2000c1e1900 */
[----:B------:R-:W-:-:S03]  /*0df0*/  IMAD.WIDE R10, R11, 0x4, R16 ;  /* 0x000000040b0a7825 */ /* 0x000fc600078e0210 */
[----:B---3--:R4:W-:Y:S04]  /*0e00*/  STG.E desc[UR36][R8.64+0xc], R21 ;  /* 0x00000c1508007986 */ /* 0x0089e8000c101924 */
[----:B------:R-:W3:Y:S04]  /*0e10*/  LDG.E R25, desc[UR36][R10.64] ;  /* 0x000000240a197981 */ /* 0x000ee8000c1e1900 */
[----:B---3--:R4:W-:Y:S04]  /*0e20*/  STG.E desc[UR36][R2.64], R25 ;  /* 0x0000001902007986 */ /* 0x0089e8000c101924 */
[----:B0-----:R-:W3:Y:S04]  /*0e30*/  LDG.E R5, desc[UR36][R10.64+0x4] ;  /* 0x000004240a057981 */ /* 0x001ee8000c1e1900 */
[----:B---3--:R4:W-:Y:S04]  /*0e40*/  STG.E desc[UR36][R2.64+0x4], R5 ;  /* 0x0000040502007986 */ /* 0x0089e8000c101924 */
[----:B-1----:R-:W3:Y:S04]  /*0e50*/  LDG.E R13, desc[UR36][R10.64+0x8] ;  /* 0x000008240a0d7981 */ /* 0x002ee8000c1e1900 */
[----:B---3--:R4:W-:Y:S04]  /*0e60*/  STG.E desc[UR36][R2.64+0x8], R13 ;  /* 0x0000080d02007986 */ /* 0x0089e8000c101924 */
[----:B--2---:R-:W2:Y:S01]  /*0e70*/  LDG.E R15, desc[UR36][R10.64+0xc] ;  /* 0x00000c240a0f7981 */ /* 0x004ea2000c1e1900 */
[----:B------:R-:W-:-:S03]  /*0e80*/  IADD3 R4, PT, PT, R4, 0x2, RZ ;  /* 0x0000000204047810 */ /* 0x000fc60007ffe0ff */
[----:B--2---:R4:W-:Y:S04]  /*0e90*/  STG.E desc[UR36][R2.64+0xc], R15 ;  /* 0x00000c0f02007986 */ /* 0x0049e8000c101924 */
.L_x_192:
[----:B------:R-:W-:Y:S05]  /*0ea0*/  @P1 BRA `(.L_x_189) ;  /* 0x0000000000341947 */ /* 0x000fea0003800000 */
[----:B----4-:R-:W3:Y:S01]  /*0eb0*/  LDC R5, c[0x0][0x388] ;  /* 0x0000e200ff057b82 */ /* 0x010ee20000000800 */
        /* <DEDUP_REMOVED lines=8> */
[----:B------:R-:W2:Y:S04]  /*0f40*/  LDG.E R13, desc[UR36][R2.64+0x8] ;  /* 0x00000824020d7981 */ /* 0x000ea8000c1e1900 */
[----:B--2---:R0:W-:Y:S04]  /*0f50*/  STG.E desc[UR36][R4.64+0x8], R13 ;  /* 0x0000080d04007986 */ /* 0x0041e8000c101924 */
[----:B------:R-:W2:Y:S04]  /*0f60*/  LDG.E R15, desc[UR36][R2.64+0xc] ;  /* 0x00000c24020f7981 */ /* 0x000ea8000c1e1900 */
[----:B--2---:R0:W-:Y:S02]  /*0f70*/  STG.E desc[UR36][R4.64+0xc], R15 ;  /* 0x00000c0f04007986 */ /* 0x0041e4000c101924 */
.L_x_189:
[----:B----4-:R-:W3:Y:S01]  /*0f80*/  LDC R2, c[0x0][0x388] ;  /* 0x0000e200ff027b82 */ /* 0x010ee20000000800 */
[----:B------:R-:W-:Y:S01]  /*0f90*/  IABS R10, R22 ;  /* 0x00000016000a7213 */ /* 0x000fe20000000000 */
[----:B------:R-:W1:Y:S01]  /*0fa0*/  LDCU UR4, c[0x0][0x3ac] ;  /* 0x00007580ff0477ac */ /* 0x000e620008000800 */
[----:B------:R-:W-:Y:S02]  /*0fb0*/  IABS R12, R23 ;  /* 0x00000017000c7213 */ /* 0x000fe40000000000 */
[----:B------:R-:W-:Y:S02]  /*0fc0*/  ISETP.GE.AND P4, PT, R22, RZ, PT ;  /* 0x000000ff1600720c */ /* 0x000fe40003f86270 */
[----:B------:R-:W-:Y:S01]  /*0fd0*/  ISETP.GE.AND P5, PT, R28, RZ, PT ;  /* 0x000000ff1c00720c */ /* 0x000fe20003fa6270 */
[----:B-1----:R-:W-:Y:S01]  /*0fe0*/  UISETP.NE.AND UP0, UPT, UR4, 0x1, UPT ;  /* 0x000000010400788c */ /* 0x002fe2000bf05270 */
[----:B---3--:R-:W-:-:S04]  /*0ff0*/  IABS R3, R2 ;  /* 0x0000000200037213 */ /* 0x008fc80000000000 */
[----:B------:R-:W1:Y:S08]  /*1000*/  I2F.RP R6, R3 ;  /* 0x0000000300067306 */ /* 0x000e700000209400 */
[----:B-1----:R-:W0:Y:S02]  /*1010*/  MUFU.RCP R6, R6 ;  /* 0x0000000600067308 */ /* 0x002e240000001000 */
[----:B0-----:R-:W-:Y:S01]  /*1020*/  VIADD R4, R6, 0xffffffe ;  /* 0x0ffffffe06047836 */ /* 0x001fe20000000000 */
[----:B------:R-:W-:-:S05]  /*1030*/  IABS R6, R29 ;  /* 0x0000001d00067213 */ /* 0x000fca0000000000 */
[----:B------:R0:W1:Y:S02]  /*1040*/  F2I.FTZ.U32.TRUNC.NTZ R5, R4 ;  /* 0x0000000400057305 */ /* 0x000064000021f000 */
[----:B0-----:R-:W-:Y:S02]  /*1050*/  IMAD.MOV.U32 R4, RZ, RZ, RZ ;  /* 0x000000ffff047224 */ /* 0x001fe400078e00ff */
[----:B-1----:R-:W-:-:S04]  /*1060*/  IMAD.MOV R8, RZ, RZ, -R5 ;  /* 0x000000ffff087224 */ /* 0x002fc800078e0a05 */
[----:B------:R-:W-:-:S04]  /*1070*/  IMAD R9, R8, R3, RZ ;  /* 0x0000000308097224 */ /* 0x000fc800078e02ff */
[----:B------:R-:W-:Y:S01]  /*1080*/  IMAD.HI.U32 R9, R5, R9, R4 ;  /* 0x0000000905097227 */ /* 0x000fe200078e0004 */
[----:B------:R-:W-:-:S05]  /*1090*/  IABS R4, R28 ;  /* 0x0000001c00047213 */ /* 0x000fca0000000000 */
[----:B------:R-:W-:-:S04]  /*10a0*/  IMAD.HI.U32 R8, R9, R6, RZ ;  /* 0x0000000609087227 */ /* 0x000fc800078e00ff */
[----:B------:R-:W-:Y:S02]  /*10b0*/  IMAD.MOV R8, RZ, RZ, -R8 ;  /* 0x000000ffff087224 */ /* 0x000fe400078e0a08 */
[----:B------:R-:W-:-:S04]  /*10c0*/  IMAD.HI.U32 R5, R9, R4, RZ ;  /* 0x0000000409057227 */ /* 0x000fc800078e00ff */
[----:B------:R-:W-:-:S04]  /*10d0*/  IMAD.HI.U32 R11, R9, R10, RZ ;  /* 0x0000000a090b7227 */ /* 0x000fc800078e00ff */
[----:B------:R-:W-:Y:S01]  /*10e0*/  IMAD R13, R3, R8, R6 ;  /* 0x00000008030d7224 */ /* 0x000fe200078e0206 */
[----:B------:R-:W-:Y:S01]  /*10f0*/  IADD3 R11, PT, PT, -R11, RZ, RZ ;  /* 0x000000ff0b0b7210 */ /* 0x000fe20007ffe1ff */
[----:B------:R-:W-:-:S03]  /*1100*/  IMAD.HI.U32 R9, R9, R12, RZ ;  /* 0x0000000c09097227 */ /* 0x000fc600078e00ff */
[C---:B------:R-:W-:Y:S01]  /*1110*/  ISETP.GT.U32.AND P1, PT, R3.reuse, R13, PT ;  /* 0x0000000d0300720c */ /* 0x040fe20003f24070 */
[----:B------:R-:W-:Y:S02]  /*1120*/  IMAD.MOV R5, RZ, RZ, -R5 ;  /* 0x000000ffff057224 */ /* 0x000fe400078e0a05 */
[----:B------:R-:W-:Y:S02]  /*1130*/  IMAD.MOV R9, RZ, RZ, -R9 ;  /* 0x000000ffff097224 */ /* 0x000fe400078e0a09 */
[C---:B------:R-:W-:Y:S02]  /*1140*/  IMAD R4, R3.reuse, R5, R4 ;  /* 0x0000000503047224 */ /* 0x040fe400078e0204 */
[C---:B------:R-:W-:Y:S02]  /*1150*/  IMAD R11, R3.reuse, R11, R10 ;  /* 0x0000000b030b7224 */ /* 0x040fe400078e020a */
[C---:B------:R-:W-:Y:S01]  /*1160*/  IMAD R9, R3.reuse, R9, R12 ;  /* 0x0000000903097224 */ /* 0x040fe200078e020c */
[----:B------:R-:W-:-:S02]  /*1170*/  ISETP.GT.U32.AND P0, PT, R3, R4, PT ;  /* 0x000000040300720c */ /* 0x000fc40003f04070 */
[----:B------:R-:W-:Y:S01]  /*1180*/  ISETP.GT.U32.AND P2, PT, R3, R11, PT ;  /* 0x0000000b0300720c */ /* 0x000fe20003f44070 */
[----:B------:R-:W-:Y:S01]  /*1190*/  @!P1 IMAD.IADD R13, R13, 0x1, -R3 ;  /* 0x000000010d0d9824 */ /* 0x000fe200078e0a03 */
[----:B------:R-:W-:-:S04]  /*11a0*/  ISETP.GT.U32.AND P3, PT, R3, R9, PT ;  /* 0x000000090300720c */ /* 0x000fc80003f64070 */
[----:B------:R-:W-:-:S05]  /*11b0*/  ISETP.GT.U32.AND P6, PT, R3, R13, PT ;  /* 0x0000000d0300720c */ /* 0x000fca0003fc4070 */
[----:B------:R-:W-:Y:S02]  /*11c0*/  @!P0 IADD3 R4, PT, PT, R4, -R3, RZ ;  /* 0x8000000304048210 */ /* 0x000fe40007ffe0ff */
[--C-:B------:R-:W-:Y:S02]  /*11d0*/  @!P2 IMAD.IADD R11, R11, 0x1, -R3.reuse ;  /* 0x000000010b0ba824 */ /* 0x100fe400078e0a03 */
[--C-:B------:R-:W-:Y:S01]  /*11e0*/  @!P3 IMAD.IADD R9, R9, 0x1, -R3.reuse ;  /* 0x000000010909b824 */ /* 0x100fe200078e0a03 */
[C---:B------:R-:W-:Y:S02]  /*11f0*/  ISETP.GT.U32.AND P1, PT, R3.reuse, R4, PT ;  /* 0x000000040300720c */ /* 0x040fe40003f24070 */
[----:B------:R-:W-:Y:S01]  /*1200*/  ISETP.GT.U32.AND P0, PT, R3, R11, PT ;  /* 0x0000000b0300720c */ /* 0x000fe20003f04070 */
[----:B------:R-:W-:Y:S01]  /*1210*/  @!P6 IMAD.IADD R13, R13, 0x1, -R3 ;  /* 0x000000010d0de824 */ /* 0x000fe200078e0a03 */
[----:B------:R-:W-:Y:S02]  /*1220*/  ISETP.GT.U32.AND P2, PT, R3, R9, PT ;  /* 0x000000090300720c */ /* 0x000fe40003f44070 */
[----:B------:R-:W-:-:S02]  /*1230*/  ISETP.GE.AND P3, PT, R29, RZ, PT ;  /* 0x000000ff1d00720c */ /* 0x000fc40003f66270 */
[----:B------:R-:W-:-:S05]  /*1240*/  ISETP.GE.AND P6, PT, R23, RZ, PT ;  /* 0x000000ff1700720c */ /* 0x000fca0003fc6270 */
[--C-:B------:R-:W-:Y:S02]  /*1250*/  @!P1 IMAD.IADD R4, R4, 0x1, -R3.reuse ;  /* 0x0000000104049824 */ /* 0x100fe400078e0a03 */
[----:B------:R-:W-:Y:S01]  /*1260*/  @!P0 IMAD.IADD R11, R11, 0x1, -R3 ;  /* 0x000000010b0b8824 */ /* 0x000fe200078e0a03 */
[----:B------:R-:W-:Y:S01]  /*1270*/  ISETP.NE.AND P0, PT, R2, RZ, PT ;  /* 0x000000ff0200720c */ /* 0x000fe20003f05270 */
[----:B------:R-:W-:Y:S01]  /*1280*/  IMAD.MOV.U32 R23, RZ, RZ, R4 ;  /* 0x000000ffff177224 */ /* 0x000fe200078e0004 */
[----:B------:R-:W-:Y:S01]  /*1290*/  @!P2 IADD3 R9, PT, PT, R9, -R3, RZ ;  /* 0x800000030909a210 */ /* 0x000fe20007ffe0ff */
[----:B------:R-:W-:Y:S01]  /*12a0*/  @!P3 IMAD.MOV R13, RZ, RZ, -R13 ;  /* 0x000000ffff0db224 */ /* 0x000fe200078e0a0d */
[----:B------:R-:W-:Y:S01]  /*12b0*/  LOP3.LUT R2, RZ, R2, RZ, 0x33, !PT ;  /* 0x00000002ff027212 */ /* 0x000fe200078e33ff */
[----:B------:R-:W-:Y:S01]  /*12c0*/  @!P5 IMAD.MOV R23, RZ, RZ, -R23 ;  /* 0x000000ffff17d224 */ /* 0x000fe200078e0a17 */
[----:B------:R-:W-:Y:S01]  /*12d0*/  @!P6 IADD3 R9, PT, PT, -R9, RZ, RZ ;  /* 0x000000ff0909e210 */ /* 0x000fe20007ffe1ff */
[----:B------:R-:W-:Y:S01]  /*12e0*/  @!P4 IMAD.MOV R11, RZ, RZ, -R11 ;  /* 0x000000ffff0bc224 */ /* 0x000fe200078e0a0b */
[----:B------:R-:W-:-:S02]  /*12f0*/  SEL R13, R2, R13, !P0 ;  /* 0x0000000d020d7207 */ /* 0x000fc40004000000 */
[C---:B------:R-:W-:Y:S02]  /*1300*/  SEL R23, R2.reuse, R23, !P0 ;  /* 0x0000001702177207 */ /* 0x040fe40004000000 */
[C---:B------:R-:W-:Y:S02]  /*1310*/  SEL R11, R2.reuse, R11, !P0 ;  /* 0x0000000b020b7207 */ /* 0x040fe40004000000 */
[----:B------:R-:W-:Y:S01]  /*1320*/  SEL R9, R2, R9, !P0 ;  /* 0x0000000902097207 */ /* 0x000fe20004000000 */
[----:B------:R-:W-:Y:S06]  /*1330*/  BRA.U UP0, `(.L_x_193) ;  /* 0x0000000500a07547 */ /* 0x000fec000b800000 */
        /* <DEDUP_REMOVED lines=9> */
[C---:B------:R-:W-:Y:S02]  /*13d0*/  IMAD.SHL.U32 R8, R6.reuse, 0x2, RZ ;  /* 0x0000000206087824 */ /* 0x040fe400078e00ff */
[----:B------:R-:W-:Y:S02]  /*13e0*/  IMAD.MOV.U32 R24, RZ, RZ, R15 ;  /* 0x000000ffff187224 */ /* 0x000fe400078e000f */
[----:B----4-:R-:W-:Y:S01]  /*13f0*/  IMAD.MOV.U32 R30, RZ, RZ, R21 ;  /* 0x000000ffff1e7224 */ /* 0x010fe200078e0015 */
[----:B------:R-:W-:Y:S01]  /*1400*/  LOP3.LUT R8, R6, R8, R5, 0x96, !PT ;  /* 0x0000000806087212 */ /* 0x000fe200078e9605 */
[----:B------:R-:W-:Y:S01]  /*1410*/  HFMA2 R6, -RZ, RZ, 0.1171875, 0 ;  /* 0x2f800000ff067431 */ /* 0x000fe200000001ff */
[----:B------:R-:W0:Y:S02]  /*1420*/  LDC.64 R4, c[0x0][0x380] ;  /* 0x0000e000ff047b82 */ /* 0x000e240000000a00 */
[----:B------:R-:W-:Y:S01]  /*1430*/  LOP3.LUT R25, R8, R15, RZ, 0x3c, !PT ;  /* 0x0000000f08197212 */ /* 0x000fe200078e3cff */
[----:B------:R1:W-:Y:S04]  /*1440*/  STG.E.64 desc[UR36][R2.64+0x8], R30 ;  /* 0x0000081e02007986 */ /* 0x0003e8000c101b24 */
[----:B------:R-:W-:Y:S01]  /*1450*/  IMAD.IADD R8, R25, 0x1, R22 ;  /* 0x0000000119087824 */ /* 0x000fe200078e0216 */
[----:B------:R-:W-:Y:S04]  /*1460*/  STG.E.64 desc[UR36][R2.64+0x10], R24 ;  /* 0x0000101802007986 */ /* 0x000fe8000c101b24 */
[----:B------:R-:W-:-:S05]  /*1470*/  I2FP.F32.U32 R27, R8 ;  /* 0x00000008001b7245 */ /* 0x000fca0000201000 */
[----:B------:R-:W-:-:S04]  /*1480*/  FFMA R27, R27, R6, 1.1641532182693481445e-10 ;  /* 0x2f0000001b1b7423 */ /* 0x000fc80000000006 */
[----:B------:R-:W-:Y:S01]  /*1490*/  FMUL R8, R27, 4 ;  /* 0x408000001b087820 */ /* 0x000fe20000400000 */
[----:B0-----:R-:W-:-:S05]  /*14a0*/  IMAD.WIDE R26, R23, 0x4, R4 ;  /* 0x00000004171a7825 */ /* 0x001fca00078e0204 */
[----:B------:R-:W0:Y:S01]  /*14b0*/  F2I.TRUNC.NTZ R8, R8 ;  /* 0x0000000800087305 */ /* 0x000e22000020f100 */
[----:B------:R-:W-:-:S05]  /*14c0*/  IMAD.MOV.U32 R23, RZ, RZ, R20 ;  /* 0x000000ffff177224 */ /* 0x000fca00078e0014 */
[----:B------:R2:W-:Y:S01]  /*14d0*/  STG.E.64 desc[UR36][R2.64], R22 ;  /* 0x0000001602007986 */ /* 0x0005e2000c101b24 */
[----:B0-----:R-:W-:-:S05]  /*14e0*/  IADD3 R29, PT, PT, R8, 0x1, RZ ;  /* 0x00000001081d7810 */ /* 0x001fca0007ffe0ff */
[----:B------:R0:W-:Y:S04]  /*14f0*/  STG.E desc[UR36][R26.64], R29 ;  /* 0x0000001d1a007986 */ /* 0x0001e8000c101924 */
[----:B------:R-:W3:Y:S04]  /*1500*/  LDG.E.64 R32, desc[UR36][R2.64] ;  /* 0x0000002402207981 */ /* 0x000ee8000c1e1b00 */
[----:B------:R-:W4:Y:S04]  /*1510*/  LDG.E.64 R20, desc[UR36][R2.64+0x10] ;  /* 0x0000102402147981 */ /* 0x000f28000c1e1b00 */
[----:B------:R-:W5:Y:S01]  /*1520*/  LDG.E.64 R14, desc[UR36][R2.64+0x8] ;  /* 0x00000824020e7981 */ /* 0x000f62000c1e1b00 */
[----:B---3--:R-:W-:Y:S01]  /*1530*/  SHF.R.U32.HI R8, RZ, 0x2, R33 ;  /* 0x00000002ff087819 */ /* 0x008fe20000011621 */
[----:B------:R-:W-:-:S03]  /*1540*/  VIADD R32, R32, 0x587c5 ;  /* 0x000587c520207836 */ /* 0x000fc60000000000 */
[----:B------:R-:W-:Y:S01]  /*1550*/  LOP3.LUT R8, R8, R33, RZ, 0x3c, !PT ;  /* 0x0000002108087212 */ /* 0x000fe200078e3cff */
[----:B----4-:R-:W-:Y:S01]  /*1560*/  IMAD.SHL.U32 R33, R21, 0x10, RZ ;  /* 0x0000001015217824 */ /* 0x010fe200078e00ff */
[----:B-1----:R-:W-:Y:S01]  /*1570*/  MOV R31, R20 ;  /* 0x00000014001f7202 */ /* 0x002fe20000000f00 */
[----:B--2---:R-:W-:Y:S02]  /*1580*/  IMAD.MOV.U32 R22, RZ, RZ, R21 ;  /* 0x000000ffff167224 */ /* 0x004fe400078e0015 */
[----:B------:R-:W-:Y:S02]  /*1590*/  IMAD.SHL.U32 R10, R8, 0x2, RZ ;  /* 0x00000002080a7824 */ /* 0x000fe400078e00ff */
[----:B-----5:R-:W-:-:S03]  /*15a0*/  IMAD.MOV.U32 R30, RZ, RZ, R15 ;  /* 0x000000ffff1e7224 */ /* 0x020fc600078e000f */
[----:B------:R-:W-:Y:S01]  /*15b0*/  LOP3.LUT R10, R8, R10, R33, 0x96, !PT ;  /* 0x0000000a080a7212 */ /* 0x000fe200078e9621 */
[----:B------:R-:W-:Y:S01]  /*15c0*/  IMAD.MOV.U32 R33, RZ, RZ, R14 ;  /* 0x000000ffff217224 */ /* 0x000fe200078e000e */
[----:B------:R1:W-:Y:S02]  /*15d0*/  STG.E.64 desc[UR36][R2.64+0x8], R30 ;  /* 0x0000081e02007986 */ /* 0x0003e4000c101b24 */
[----:B------:R-:W-:Y:S02]  /*15e0*/  LOP3.LUT R23, R10, R21, RZ, 0x3c, !PT ;  /* 0x000000150a177212 */ /* 0x000fe400078e3cff */
[----:B------:R-:W-:Y:S03]  /*15f0*/  STG.E.64 desc[UR36][R2.64], R32 ;  /* 0x0000002002007986 */ /* 0x000fe6000c101b24 */
[----:B------:R-:W-:Y:S01]  /*1600*/  IMAD.IADD R8, R23, 0x1, R32 ;  /* 0x0000000117087824 */ /* 0x000fe200078e0220 */
[----:B------:R2:W-:Y:S04]  /*1610*/  STG.E.64 desc[UR36][R2.64+0x10], R22 ;  /* 0x0000101602007986 */ /* 0x0005e8000c101b24 */
[----:B------:R-:W-:-:S05]  /*1620*/  I2FP.F32.U32 R25, R8 ;  /* 0x0000000800197245 */ /* 0x000fca0000201000 */
[----:B------:R-:W-:-:S04]  /*1630*/  FFMA R25, R25, R6, 1.1641532182693481445e-10 ;  /* 0x2f00000019197423 */ /* 0x000fc80000000006 */
[----:B------:R-:W-:Y:S01]  /*1640*/  FMUL R8, R25, 4 ;  /* 0x4080000019087820 */ /* 0x000fe20000400000 */
[----:B------:R-:W-:-:S05]  /*1650*/  IMAD.WIDE R24, R13, 0x4, R4 ;  /* 0x000000040d187825 */ /* 0x000fca00078e0204 */
[----:B------:R-:W0:Y:S02]  /*1660*/  F2I.TRUNC.NTZ R8, R8 ;  /* 0x0000000800087305 */ /* 0x000e24000020f100 */
[----:B0-----:R-:W-:-:S05]  /*1670*/  VIADD R27, R8, 0x1 ;  /* 0x00000001081b7836 */ /* 0x001fca0000000000 */
[----:B------:R0:W-:Y:S04]  /*1680*/  STG.E desc[UR36][R24.64], R27 ;  /* 0x0000001b18007986 */ /* 0x0001e8000c101924 */
[----:B------:R-:W3:Y:S04]  /*1690*/  LDG.E.64 R20, desc[UR36][R2.64] ;  /* 0x0000002402147981 */ /* 0x000ee8000c1e1b00 */
[----:B------:R-:W1:Y:S04]  /*16a0*/  LDG.E.64 R14, desc[UR36][R2.64+0x10] ;  /* 0x00001024020e7981 */ /* 0x000e68000c1e1b00 */
[----:B------:R-:W4:Y:S01]  /*16b0*/  LDG.E.64 R12, desc[UR36][R2.64+0x8] ;  /* 0x00000824020c7981 */ /* 0x000f22000c1e1b00 */
[----:B---3--:R-:W-:-:S04]  /*16c0*/  SHF.R.U32.HI R8, RZ, 0x2, R21 ;  /* 0x00000002ff087819 */ /* 0x008fc80000011615 */
[----:B------:R-:W-:Y:S01]  /*16d0*/  LOP3.LUT R8, R8, R21, RZ, 0x3c, !PT ;  /* 0x0000001508087212 */ /* 0x000fe200078e3cff */
[----:B-1----:R-:W-:Y:S01]  /*16e0*/  IMAD.MOV.U32 R31, RZ, RZ, R14 ;  /* 0x000000ffff1f7224 */ /* 0x002fe200078e000e */
[----:B------:R-:W-:Y:S01]  /*16f0*/  SHF.L.U32 R21, R15, 0x4, RZ ;  /* 0x000000040f157819 */ /* 0x000fe200000006ff */
[----:B----4-:R-:W-:Y:S02]  /*1700*/  IMAD.MOV.U32 R30, RZ, RZ, R13 ;  /* 0x000000ffff1e7224 */ /* 0x010fe400078e000d */
[----:B------:R-:W-:-:S03]  /*1710*/  IMAD.SHL.U32 R10, R8, 0x2, RZ ;  /* 0x00000002080a7824 */ /* 0x000fc600078e00ff */
[----:B------:R-:W-:Y:S02]  /*1720*/  STG.E.64 desc[UR36][R2.64+0x8], R30 ;  /* 0x0000081e02007986 */ /* 0x000fe4000c101b24 */
[----:B------:R-:W-:Y:S01]  /*1730*/  LOP3.LUT R8, R8, R10, R21, 0x96, !PT ;  /* 0x0000000a08087212 */ /* 0x000fe200078e9615 */
[----:B------:R-:W-:Y:S01]  /*1740*/  VIADD R10, R20, 0x587c5 ;  /* 0x000587c5140a7836 */ /* 0x000fe20000000000 */
[-C--:B------:R-:W-:Y:S02]  /*1750*/  MOV R20, R15.reuse ;  /* 0x0000000f00147202 */ /* 0x080fe40000000f00 */
[----:B------:R-:W-:-:S05]  /*1760*/  LOP3.LUT R21, R8, R15, RZ, 0x3c, !PT ;  /* 0x0000000f08157212 */ /* 0x000fca00078e3cff */
[----:B------:R-:W-:Y:S01]  /*1770*/  IMAD.IADD R8, R21, 0x1, R10 ;  /* 0x0000000115087824 */ /* 0x000fe200078e020a */
[----:B------:R-:W-:Y:S04]  /*1780*/  STG.E.64 desc[UR36][R2.64+0x10], R20 ;  /* 0x0000101402007986 */ /* 0x000fe8000c101b24 */
[----:B--2---:R-:W-:-:S05]  /*1790*/  I2FP.F32.U32 R23, R8 ;  /* 0x0000000800177245 */ /* 0x004fca0000201000 */
[----:B------:R-:W-:-:S04]  /*17a0*/  FFMA R23, R23, R6, 1.1641532182693481445e-10 ;  /* 0x2f00000017177423 */ /* 0x000fc80000000006 */
[----:B------:R-:W-:Y:S01]  /*17b0*/  FMUL R8, R23, 4 ;  /* 0x4080000017087820 */ /* 0x000fe20000400000 */
[----:B------:R-:W-:-:S04]  /*17c0*/  IMAD.WIDE R22, R11, 0x4, R4 ;  /* 0x000000040b167825 */ /* 0x000fc800078e0204 */
[----:B------:R-:W-:Y:S01]  /*17d0*/  IMAD.MOV.U32 R11, RZ, RZ, R12 ;  /* 0x000000ffff0b7224 */ /* 0x000fe200078e000c */
[----:B------:R-:W0:Y:S04]  /*17e0*/  F2I.TRUNC.NTZ R8, R8 ;  /* 0x0000000800087305 */ /* 0x000e28000020f100 */
[----:B------:R-:W-:Y:S01]  /*17f0*/  STG.E.64 desc[UR36][R2.64], R10 ;  /* 0x0000000a02007986 */ /* 0x000fe2000c101b24 */
[----:B0-----:R-:W-:-:S05]  /*1800*/  VIADD R25, R8, 0x1 ;  /* 0x0000000108197836 */ /* 0x001fca0000000000 */
        /* <DEDUP_REMOVED lines=8> */
[----:B0-----:R-:W-:Y:S01]  /*1890*/  IMAD.MOV.U32 R23, RZ, RZ, R12 ;  /* 0x000000ffff177224 */ /* 0x001fe200078e000c */
[C---:B------:R-:W-:Y:S01]  /*18a0*/  SHF.L.U32 R18, R8.reuse, 0x1, RZ ;  /* 0x0000000108127819 */ /* 0x040fe200000006ff */
[----:B----4-:R-:W-:Y:S01]  /*18b0*/  IMAD.MOV.U32 R9, RZ, RZ, R14 ;  /* 0x000000ffff097224 */ /* 0x010fe200078e000e */
[----:B------:R-:W-:Y:S02]  /*18c0*/  MOV R22, R15 ;  /* 0x0000000f00167202 */ /* 0x000fe40000000f00 */
[----:B------:R-:W-:Y:S01]  /*18d0*/  LOP3.LUT R18, R8, R18, R27, 0x96, !PT ;  /* 0x0000001208127212 */ /* 0x000fe200078e961b */
[----:B------:R-:W-:Y:S02]  /*18e0*/  VIADD R8, R26, 0x587c5 ;  /* 0x000587c51a087836 */ /* 0x000fe40000000000 */
[----:B------:R0:W-:Y:S01]  /*18f0*/  STG.E.64 desc[UR36][R2.64+0x8], R22 ;  /* 0x0000081602007986 */ /* 0x0001e2000c101b24 */
        /* <DEDUP_REMOVED lines=8> */
[----:B------:R-:W1:Y:S02]  /*1980*/  F2I.TRUNC.NTZ R21, R21 ;  /* 0x0000001500157305 */ /* 0x000e64000020f100 */
[----:B-1----:R-:W-:-:S05]  /*1990*/  VIADD R13, R21, 0x1 ;  /* 0x00000001150d7836 */ /* 0x002fca0000000000 */
[----:B------:R0:W-:Y:S01]  /*19a0*/  STG.E desc[UR36][R4.64], R13 ;  /* 0x0000000d04007986 */ /* 0x0001e2000c101924 */
[----:B------:R-:W-:Y:S05]  /*19b0*/  BRA `(.L_x_194) ;  /* 0x0000001000b87947 */ /* 0x000fea0003800000 */
.L_x_193:
[----:B------:R-:W0:Y:S02]  /*19c0*/  LDC.64 R2, c[0x0][0x3b0] ;  /* 0x0000ec00ff027b82 */ /* 0x000e240000000a00 */
[----:B0-----:R-:W2:Y:S04]  /*19d0*/  LDG.E.64 R4, desc[UR36][R2.64] ;  /* 0x0000002402047981 */ /* 0x001ea8000c1e1b00 */
[----:B------:R-:W3:Y:S04]  /*19e0*/  LDG.E.64 R14, desc[UR36][R2.64+0x10] ;  /* 0x00001024020e7981 */ /* 0x000ee8000c1e1b00 */
[----:B------:R-:W4:Y:S01]  /*19f0*/  LDG.E.64 R20, desc[UR36][R2.64+0x8] ;  /* 0x0000082402147981 */ /* 0x000f22000c1e1b00 */
[----:B--2---:R-:W-:-:S02]  /*1a00*/  SHF.R.U32.HI R6, RZ, 0x2, R5 ;  /* 0x00000002ff067819 */ /* 0x004fc40000011605 */
[----:B------:R-:W-:Y:S02]  /*1a10*/  IADD3 R22, PT, PT, R4, 0x587c5, RZ ;  /* 0x000587c504167810 */ /* 0x000fe40007ffe0ff */
[----:B------:R-:W-:Y:S01]  /*1a20*/  LOP3.LUT R6, R6, R5, RZ, 0x3c, !PT ;  /* 0x0000000506067212 */ /* 0x000fe200078e3cff */
[----:B---3--:R-:W-:Y:S02]  /*1a30*/  IMAD.SHL.U32 R5, R15, 0x10, RZ ;  /* 0x000000100f057824 */ /* 0x008fe400078e00ff */
[----:B------:R-:W-:Y:S01]  /*1a40*/  IMAD.MOV.U32 R31, RZ, RZ, R14 ;  /* 0x000000ffff1f7224 */ /* 0x000fe200078e000e */
[----:B----4-:R-:W-:Y:S01]  /*1a50*/  MOV R30, R21 ;  /* 0x00000015001e7202 */ /* 0x010fe20000000f00 */
[C---:B------:R-:W-:Y:S02]  /*1a60*/  IMAD.SHL.U32 R8, R6.reuse, 0x2, RZ ;  /* 0x0000000206087824 */ /* 0x040fe400078e00ff */
[----:B------:R-:W-:Y:S02]  /*1a70*/  IMAD.MOV.U32 R24, RZ, RZ, R15 ;  /* 0x000000ffff187224 */ /* 0x000fe400078e000f */
[----:B------:R0:W-:Y:S01]  /*1a80*/  STG.E.64 desc[UR36][R2.64+0x8], R30 ;  /* 0x0000081e02007986 */ /* 0x0001e2000c101b24 */
[----:B------:R-:W-:Y:S01]  /*1a90*/  LOP3.LUT R8, R6, R8, R5, 0x96, !PT ;  /* 0x0000000806087212 */ /* 0x000fe200078e9605 */
[----:B------:R-:W-:Y:S01]  /*1aa0*/  IMAD.MOV.U32 R6, RZ, RZ, 0x2f800000 ;  /* 0x2f800000ff067424 */ /* 0x000fe200078e00ff */
[----:B------:R-:W1:Y:S02]  /*1ab0*/  LDC.64 R4, c[0x0][0x380] ;  /* 0x0000e000ff047b82 */ /* 0x000e640000000a00 */
[----:B------:R-:W-:-:S05]  /*1ac0*/  LOP3.LUT R25, R8, R15, RZ, 0x3c, !PT ;  /* 0x0000000f08197212 */ /* 0x000fca00078e3cff */
[----:B------:R-:W-:Y:S01]  /*1ad0*/  IMAD.IADD R8, R25, 0x1, R22 ;  /* 0x0000000119087824 */ /* 0x000fe200078e0216 */
[----:B------:R-:W-:Y:S04]  /*1ae0*/  STG.E.64 desc[UR36][R2.64+0x10], R24 ;  /* 0x0000101802007986 */ /* 0x000fe8000c101b24 */
[----:B------:R-:W-:-:S05]  /*1af0*/  I2FP.F32.U32 R27, R8 ;  /* 0x00000008001b7245 */ /* 0x000fca0000201000 */
[----:B------:R-:W-:-:S04]  /*1b00*/  FFMA R27, R27, R6, 1.1641532182693481445e-10 ;  /* 0x2f0000001b1b7423 */ /* 0x000fc80000000006 */
[----:B------:R-:W-:Y:S01]  /*1b10*/  FMUL R8, R27, 6 ;  /* 0x40c000001b087820 */ /* 0x000fe20000400000 */
[----:B-1----:R-:W-:-:S05]  /*1b20*/  IMAD.WIDE R26, R23, 0x4, R4 ;  /* 0x00000004171a7825 */ /* 0x002fca00078e0204 */
[----:B------:R-:W1:Y:S01]  /*1b30*/  F2I.TRUNC.NTZ R8, R8 ;  /* 0x0000000800087305 */ /* 0x000e62000020f100 */
[----:B------:R-:W-:-:S05]  /*1b40*/  IMAD.MOV.U32 R23, RZ, RZ, R20 ;  /* 0x000000ffff177224 */ /* 0x000fca00078e0014 */
[----:B------:R2:W-:Y:S01]  /*1b50*/  STG.E.64 desc[UR36][R2.64], R22 ;  /* 0x0000001602007986 */ /* 0x0005e2000c101b24 */
[----:B-1----:R-:W-:-:S05]  /*1b60*/  VIADD R29, R8, 0x1 ;  /* 0x00000001081d7836 */ /* 0x002fca0000000000 */
[----:B------:R1:W-:Y:S04]  /*1b70*/  STG.E desc[UR36][R26.64], R29 ;  /* 0x0000001d1a007986 */ /* 0x0003e8000c101924 */
[----:B------:R-:W3:Y:S04]  /*1b80*/  LDG.E.64 R32, desc[UR36][R2.64] ;  /* 0x0000002402207981 */ /* 0x000ee8000c1e1b00 */
[----:B------:R-:W4:Y:S04]  /*1b90*/  LDG.E.64 R20, desc[UR36][R2.64+0x10] ;  /* 0x0000102402147981 */ /* 0x000f28000c1e1b00 */
[----:B------:R-:W5:Y:S01]  /*1ba0*/  LDG.E.64 R14, desc[UR36][R2.64+0x8] ;  /* 0x00000824020e7981 */ /* 0x000f62000c1e1b00 */
[----:B---3--:R-:W-:-:S02]  /*1bb0*/  SHF.R.U32.HI R8, RZ, 0x2, R33 ;  /* 0x00000002ff087819 */ /* 0x008fc40000011621 */
[----:B------:R-:W-:Y:S02]  /*1bc0*/  IADD3 R32, PT, PT, R32, 0x587c5, RZ ;  /* 0x000587c520207810 */ /* 0x000fe40007ffe0ff */
[----:B------:R-:W-:Y:S01]  /*1bd0*/  LOP3.LUT R8, R8, R33, RZ, 0x3c, !PT ;  /* 0x0000002108087212 */ /* 0x000fe200078e3cff */
[----:B----4-:R-:W-:Y:S02]  /*1be0*/  IMAD.SHL.U32 R33, R21, 0x10, RZ ;  /* 0x0000001015217824 */ /* 0x010fe400078e00ff */
[----:B0-----:R-:W-:Y:S02]  /*1bf0*/  IMAD.MOV.U32 R31, RZ, RZ, R20 ;  /* 0x000000ffff1f7224 */ /* 0x001fe400078e0014 */
[C---:B------:R-:W-:Y:S02]  /*1c00*/  IMAD.SHL.U32 R10, R8.reuse, 0x2, RZ ;  /* 0x00000002080a7824 */ /* 0x040fe400078e00ff */
[----:B--2---:R-:W-:Y:S02]  /*1c10*/  IMAD.MOV.U32 R22, RZ, RZ, R21 ;  /* 0x000000ffff167224 */ /* 0x004fe400078e0015 */
[----:B-----5:R-:W-:Y:S01]  /*1c20*/  IMAD.MOV.U32 R30, RZ, RZ, R15 ;  /* 0x000000ffff1e7224 */ /* 0x020fe200078e000f */
[----:B------:R-:W-:-:S02]  /*1c30*/  LOP3.LUT R10, R8, R10, R33, 0x96, !PT ;  /* 0x0000000a080a7212 */ /* 0x000fc400078e9621 */
[----:B------:R-:W-:Y:S02]  /*1c40*/  MOV R33, R14 ;  /* 0x0000000e00217202 */ /* 0x000fe40000000f00 */
[----:B------:R-:W-:Y:S01]  /*1c50*/  LOP3.LUT R23, R10, R21, RZ, 0x3c, !PT ;  /* 0x000000150a177212 */ /* 0x000fe200078e3cff */
[----:B------:R0:W-:Y:S04]  /*1c60*/  STG.E.64 desc[UR36][R2.64+0x8], R30 ;  /* 0x0000081e02007986 */ /* 0x0001e8000c101b24 */
[----:B------:R-:W-:Y:S01]  /*1c70*/  IMAD.IADD R8, R23, 0x1, R32 ;  /* 0x0000000117087824 */ /* 0x000fe200078e0220 */
[----:B------:R2:W-:Y:S04]  /*1c80*/  STG.E.64 desc[UR36][R2.64+0x10], R22 ;  /* 0x0000101602007986 */ /* 0x0005e8000c101b24 */
[----:B------:R-:W-:Y:S01]  /*1c90*/  I2FP.F32.U32 R25, R8 ;  /* 0x0000000800197245 */ /* 0x000fe20000201000 */
[----:B------:R-:W-:Y:S04]  /*1ca0*/  STG.E.64 desc[UR36][R2.64], R32 ;  /* 0x0000002002007986 */ /* 0x000fe8000c101b24 */
[----:B------:R-:W-:-:S04]  /*1cb0*/  FFMA R25, R25, R6, 1.1641532182693481445e-10 ;  /* 0x2f00000019197423 */ /* 0x000fc80000000006 */
[----:B------:R-:W-:Y:S01]  /*1cc0*/  FMUL R8, R25, 6 ;  /* 0x40c0000019087820 */ /* 0x000fe20000400000 */
[----:B------:R-:W-:-:S05]  /*1cd0*/  IMAD.WIDE R24, R13, 0x4, R4 ;  /* 0x000000040d187825 */ /* 0x000fca00078e0204 */
[----:B------:R-:W1:Y:S02]  /*1ce0*/  F2I.TRUNC.NTZ R8, R8 ;  /* 0x0000000800087305 */ /* 0x000e64000020f100 */
[----:B-1----:R-:W-:-:S05]  /*1cf0*/  VIADD R27, R8, 0x1 ;  /* 0x00000001081b7836 */ /* 0x002fca0000000000 */
[----:B------:R1:W-:Y:S04]  /*1d00*/  STG.E desc[UR36][R24.64], R27 ;  /* 0x0000001b18007986 */ /* 0x0003e8000c101924 */
[----:B------:R-:W3:Y:S04]  /*1d10*/  LDG.E.64 R20, desc[UR36][R2.64] ;  /* 0x0000002402147981 */ /* 0x000ee8000c1e1b00 */
[----:B------:R-:W4:Y:S04]  /*1d20*/  LDG.E.64 R14, desc[UR36][R2.64+0x10] ;  /* 0x00001024020e7981 */ /* 0x000f28000c1e1b00 */
[----:B------:R-:W5:Y:S01]  /*1d30*/  LDG.E.64 R12, desc[UR36][R2.64+0x8] ;  /* 0x00000824020c7981 */ /* 0x000f62000c1e1b00 */
[----:B---3--:R-:W-:-:S04]  /*1d40*/  SHF.R.U32.HI R8, RZ, 0x2, R21 ;  /* 0x00000002ff087819 */ /* 0x008fc80000011615 */
[----:B------:R-:W-:Y:S01]  /*1d50*/  LOP3.LUT R8, R8, R21, RZ, 0x3c, !PT ;  /* 0x0000001508087212 */ /* 0x000fe200078e3cff */
[----:B----4-:R-:W-:Y:S02]  /*1d60*/  IMAD.SHL.U32 R21, R15, 0x10, RZ ;  /* 0x000000100f157824 */ /* 0x010fe400078e00ff */
[----:B0-----:R-:W-:Y:S02]  /*1d70*/  IMAD.MOV.U32 R31, RZ, RZ, R14 ;  /* 0x000000ffff1f7224 */ /* 0x001fe400078e000e */
[----:B------:R-:W-:Y:S02]  /*1d80*/  IMAD.SHL.U32 R10, R8, 0x2, RZ ;  /* 0x00000002080a7824 */ /* 0x000fe400078e00ff */
[----:B-----5:R-:W-:-:S03]  /*1d90*/  IMAD.MOV.U32 R30, RZ, RZ, R13 ;  /* 0x000000ffff1e7224 */ /* 0x020fc600078e000d */
[----:B------:R-:W-:Y:S01]  /*1da0*/  LOP3.LUT R8, R8, R10, R21, 0x96, !PT ;  /* 0x0000000a08087212 */ /* 0x000fe200078e9615 */
[----:B------:R-:W-:Y:S01]  /*1db0*/  VIADD R10, R20, 0x587c5 ;  /* 0x000587c5140a7836 */ /* 0x000fe20000000000 */
[----:B------:R-:W-:Y:S01]  /*1dc0*/  STG.E.64 desc[UR36][R2.64+0x8], R30 ;  /* 0x0000081e02007986 */ /* 0x000fe2000c101b24 */
[----:B------:R-:W-:Y:S01]  /*1dd0*/  IMAD.MOV.U32 R20, RZ, RZ, R15 ;  /* 0x000000ffff147224 */ /* 0x000fe200078e000f */
[----:B------:R-:W-:-:S04]  /*1de0*/  LOP3.LUT R21, R8, R15, RZ, 0x3c, !PT ;  /* 0x0000000f08157212 */ /* 0x000fc800078e3cff */
[----:B------:R-:W-:Y:S01]  /*1df0*/  IADD3 R8, PT, PT, R21, R10, RZ ;  /* 0x0000000a15087210 */ /* 0x000fe20007ffe0ff */
[----:B------:R-:W-:Y:S03]  /*1e00*/  STG.E.64 desc[UR36][R2.64+0x10], R20 ;  /* 0x0000101402007986 */ /* 0x000fe6000c101b24 */
[----:B--2---:R-:W-:-:S05]  /*1e10*/  I2FP.F32.U32 R23, R8 ;  /* 0x0000000800177245 */ /* 0x004fca0000201000 */
[----:B------:R-:W-:-:S04]  /*1e20*/  FFMA R23, R23, R6, 1.1641532182693481445e-10 ;  /* 0x2f00000017177423 */ /* 0x000fc80000000006 */
[----:B------:R-:W-:Y:S01]  /*1e30*/  FMUL R8, R23, 6 ;  /* 0x40c0000017087820 */ /* 0x000fe20000400000 */
        /* <DEDUP_REMOVED lines=9> */
[----:B------:R-:W-:Y:S01]  /*1ed0*/  IMAD.WIDE R4, R9, 0x4, R4 ;  /* 0x0000000409047825 */ /* 0x000fe200078e0204 */
[----:B--2---:R-:W-:-:S04]  /*1ee0*/  SHF.R.U32.HI R8, RZ, 0x2, R27 ;  /* 0x00000002ff087819 */ /* 0x004fc8000001161b */
[----:B------:R-:W-:Y:S01]  /*1ef0*/  LOP3.LUT R8, R8, R27, RZ, 0x3c, !PT ;  /* 0x0000001b08087212 */ /* 0x000fe200078e3cff */
[----:B---3--:R-:W-:Y:S01]  /*1f00*/  IMAD.SHL.U32 R27, R13, 0x10, RZ ;  /* 0x000000100d1b7824 */ /* 0x008fe200078e00ff */
[----:B0-----:R-:W-:Y:S01]  /*1f10*/  MOV R23, R12 ;  /* 0x0000000c00177202 */ /* 0x001fe20000000f00 */
[----:B----4-:R-:W-:Y:S02]  /*1f20*/  IMAD.MOV.U32 R22, RZ, RZ, R15 ;  /* 0x000000ffff167224 */ /* 0x010fe400078e000f */
[C---:B------:R-:W-:Y:S02]  /*1f30*/  IMAD.SHL.U32 R18, R8.reuse, 0x2, RZ ;  /* 0x0000000208127824 */ /* 0x040fe400078e00ff */
[----:B------:R-:W-:Y:S01]  /*1f40*/  IMAD.MOV.U32 R9, RZ, RZ, R14 ;  /* 0x000000ffff097224 */ /* 0x000fe200078e000e */
[----:B------:R1:W-:Y:S02]  /*1f50*/  STG.E.64 desc[UR36][R2.64+0x8], R22 ;  /* 0x0000081602007986 */ /* 0x0003e4000c101b24 */
[----:B------:R-:W-:Y:S01]  /*1f60*/  LOP3.LUT R18, R8, R18, R27, 0x96, !PT ;  /* 0x0000001208127212 */ /* 0x000fe200078e961b */
[----:B------:R-:W-:-:S03]  /*1f70*/  VIADD R8, R26, 0x587c5 ;  /* 0x000587c51a087836 */ /* 0x000fc60000000000 */
[----:B------:R-:W-:Y:S02]  /*1f80*/  LOP3.LUT R11, R18, R13, RZ, 0x3c, !PT ;  /* 0x0000000d120b7212 */ /* 0x000fe400078e3cff */
        /* <DEDUP_REMOVED lines=8> */
[----:B0-----:R-:W-:-:S05]  /*2010*/  VIADD R13, R21, 0x1 ;  /* 0x00000001150d7836 */ /* 0x001fca0000000000 */
[----:B------:R1:W-:Y:S01]  /*2020*/  STG.E desc[UR36][R4.64], R13 ;  /* 0x0000000d04007986 */ /* 0x0003e2000c101924 */
[----:B------:R-:W-:Y:S05]  /*2030*/  BRA `(.L_x_194) ;  /* 0x0000000c00187947 */ /* 0x000fea0003800000 */
.L_x_188:
[----:B------:R-:W0:Y:S02]  /*2040*/  LDCU UR4, c[0x0][0x3ac] ;  /* 0x00007580ff0477ac */ /* 0x000e240008000800 */
[----:B0-----:R-:W-:-:S09]  /*2050*/  UISETP.NE.AND UP0, UPT, UR4, 0x1, UPT ;  /* 0x000000010400788c */ /* 0x001fd2000bf05270 */
[----:B------:R-:W-:Y:S05]  /*2060*/  BRA.U UP0, `(.L_x_195) ;  /* 0x0000000500847547 */ /* 0x000fea000b800000 */
[----:B------:R-:W0:Y:S02]  /*2070*/  LDC.64 R2, c[0x0][0x3b0] ;  /* 0x0000ec00ff027b82 */ /* 0x000e240000000a00 */
[----:B0-----:R-:W2:Y:S04]  /*2080*/  LDG.E.64 R10, desc[UR36][R2.64] ;  /* 0x00000024020a7981 */ /* 0x001ea8000c1e1b00 */
[----:B------:R-:W3:Y:S04]  /*2090*/  LDG.E.64 R4, desc[UR36][R2.64+0x10] ;  /* 0x0000102402047981 */ /* 0x000ee8000c1e1b00 */
[----:B------:R-:W4:Y:S01]  /*20a0*/  LDG.E.64 R8, desc[UR36][R2.64+0x8] ;  /* 0x0000082402087981 */ /* 0x000f22000c1e1b00 */
[----:B--2---:R-:W-:Y:S01]  /*20b0*/  SHF.R.U32.HI R6, RZ, 0x2, R11 ;  /* 0x00000002ff067819 */ /* 0x004fe2000001160b */
[----:B------:R-:W-:-:S03]  /*20c0*/  VIADD R10, R10, 0x587c5 ;  /* 0x000587c50a0a7836 */ /* 0x000fc60000000000 */
[----:B------:R-:W-:Y:S01]  /*20d0*/  LOP3.LUT R6, R6, R11, RZ, 0x3c, !PT ;  /* 0x0000000b06067212 */ /* 0x000fe200078e3cff */
[----:B---3--:R-:W-:Y:S01]  /*20e0*/  IMAD.MOV.U32 R22, RZ, RZ, R5 ;  /* 0x000000ffff167224 */ /* 0x008fe200078e0005 */
[----:B------:R-:W-:Y:S02]  /*20f0*/  SHF.L.U32 R11, R5, 0x4, RZ ;  /* 0x00000004050b7819 */ /* 0x000fe400000006ff */
[----:B------:R-:W-:Y:S01]  /*2100*/  MOV R21, R4 ;  /* 0x0000000400157202 */ /* 0x000fe20000000f00 */
[----:B------:R-:W-:Y:S02]  /*2110*/  IMAD.SHL.U32 R12, R6, 0x2, RZ ;  /* 0x00000002060c7824 */ /* 0x000fe400078e00ff */
[----:B----4-:R-:W-:-:S03]  /*2120*/  IMAD.MOV.U32 R20, RZ, RZ, R9 ;  /* 0x000000ffff147224 */ /* 0x010fc600078e0009 */
[----:B------:R-:W-:Y:S01]  /*2130*/  LOP3.LUT R12, R6, R12, R11, 0x96, !PT ;  /* 0x0000000c060c7212 */ /* 0x000fe200078e960b */
[----:B------:R-:W-:Y:S01]  /*2140*/  IMAD.MOV.U32 R6, RZ, RZ, 0x2f800000 ;  /* 0x2f800000ff067424 */ /* 0x000fe200078e00ff */
[----:B------:R-:W-:Y:S02]  /*2150*/  STG.E.64 desc[UR36][R2.64+0x8], R20 ;  /* 0x0000081402007986 */ /* 0x000fe4000c101b24 */
[----:B------:R-:W-:-:S05]  /*2160*/  LOP3.LUT R23, R12, R5, RZ, 0x3c, !PT ;  /* 0x000000050c177212 */ /* 0x000fca00078e3cff */
        /* <DEDUP_REMOVED lines=11> */
[----:B------:R-:W0:Y:S04]  /*2220*/  LDG.E.64 R4, desc[UR36][R2.64+0x10] ;  /* 0x0000102402047981 */ /* 0x000e28000c1e1b00 */
[----:B------:R-:W3:Y:S01]  /*2230*/  LDG.E.64 R8, desc[UR36][R2.64+0x8] ;  /* 0x0000082402087981 */ /* 0x000ee2000c1e1b00 */
[----:B--2---:R-:W-:-:S04]  /*2240*/  SHF.R.U32.HI R12, RZ, 0x2, R15 ;  /* 0x00000002ff0c7819 */ /* 0x004fc8000001160f */
[----:B------:R-:W-:Y:S01]  /*2250*/  LOP3.LUT R12, R12, R15, RZ, 0x3c, !PT ;  /* 0x0000000f0c0c7212 */ /* 0x000fe200078e3cff */
[----:B0-----:R-:W-:Y:S01]  /*2260*/  IMAD.MOV.U32 R23, RZ, RZ, R4 ;  /* 0x000000ffff177224 */ /* 0x001fe200078e0004 */
[----:B------:R-:W-:Y:S02]  /*2270*/  SHF.L.U32 R15, R5, 0x4, RZ ;  /* 0x00000004050f7819 */ /* 0x000fe400000006ff */
[-C--:B------:R-:W-:Y:S01]  /*2280*/  MOV R24, R5.reuse ;  /* 0x0000000500187202 */ /* 0x080fe20000000f00 */
[C---:B------:R-:W-:Y:S02]  /*2290*/  IMAD.SHL.U32 R18, R12.reuse, 0x2, RZ ;  /* 0x000000020c127824 */ /* 0x040fe400078e00ff */
[----:B---3--:R-:W-:Y:S02]  /*22a0*/  IMAD.MOV.U32 R22, RZ, RZ, R9 ;  /* 0x000000ffff167224 */ /* 0x008fe400078e0009 */
[----:B-1----:R-:W-:Y:S01]  /*22b0*/  IMAD.MOV.U32 R13, RZ, RZ, R8 ;  /* 0x000000ffff0d7224 */ /* 0x002fe200078e0008 */
[----:B------:R-:W-:Y:S01]  /*22c0*/  LOP3.LUT R18, R12, R18, R15, 0x96, !PT ;  /* 0x000000120c127212 */ /* 0x000fe200078e960f */
[----:B------:R-:W-:Y:S01]  /*22d0*/  VIADD R12, R14, 0x587c5 ;  /* 0x000587c50e0c7836 */ /* 0x000fe20000000000 */
[----:B------:R0:W-:Y:S02]  /*22e0*/  STG.E.64 desc[UR36][R2.64+0x8], R22 ;  /* 0x0000081602007986 */ /* 0x0001e4000c101b24 */
[----:B------:R-:W-:-:S02]  /*22f0*/  LOP3.LUT R25, R18, R5, RZ, 0x3c, !PT ;  /* 0x0000000512197212 */ /* 0x000fc400078e3cff */
[----:B------:R1:W-:Y:S03]  /*2300*/  STG.E.64 desc[UR36][R2.64], R12 ;  /* 0x0000000c02007986 */ /* 0x0003e6000c101b24 */
[----:B------:R-:W-:Y:S01]  /*2310*/  IMAD.IADD R10, R25, 0x1, R12 ;  /* 0x00000001190a7824 */ /* 0x000fe200078e020c */
[----:B------:R-:W-:Y:S04]  /*2320*/  STG.E.64 desc[UR36][R2.64+0x10], R24 ;  /* 0x0000101802007986 */ /* 0x000fe8000c101b24 */
[----:B------:R-:W-:-:S05]  /*2330*/  I2FP.F32.U32 R11, R10 ;  /* 0x0000000a000b7245 */ /* 0x000fca0000201000 */
        /* <DEDUP_REMOVED lines=8> */
[----:B---3--:R-:W-:-:S04]  /*23c0*/  SHF.R.U32.HI R10, RZ, 0x2, R21 ;  /* 0x00000002ff0a7819 */ /* 0x008fc80000011615 */
[----:B------:R-:W-:Y:S01]  /*23d0*/  LOP3.LUT R10, R10, R21, RZ, 0x3c, !PT ;  /* 0x000000150a0a7212 */ /* 0x000fe200078e3cff */
[----:B----4-:R-:W-:Y:S02]  /*23e0*/  IMAD.SHL.U32 R11, R5, 0x10, RZ ;  /* 0x00000010050b7824 */ /* 0x010fe400078e00ff */
[----:B------:R-:W-:Y:S01]  /*23f0*/  IMAD.MOV.U32 R21, RZ, RZ, R4 ;  /* 0x000000ffff157224 */ /* 0x000fe200078e0004 */
[----:B------:R-:W-:Y:S01]  /*2400*/  SHF.L.U32 R14, R10, 0x1, RZ ;  /* 0x000000010a0e7819 */ /* 0x000fe200000006ff */
[----:B0-----:R-:W-:-:S03]  /*2410*/  IMAD.MOV.U32 R22, RZ, RZ, R5 ;  /* 0x000000ffff167224 */ /* 0x001fc600078e0005 */
[----:B------:R-:W-:Y:S01]  /*2420*/  LOP3.LUT R14, R10, R14, R11, 0x96, !PT ;  /* 0x0000000e0a0e7212 */ /* 0x000fe200078e960b */
[----:B------:R-:W-:Y:S01]  /*2430*/  VIADD R10, R20, 0x587c5 ;  /* 0x000587c5140a7836 */ /* 0x000fe20000000000 */
[----:B-----5:R-:W-:Y:S02]  /*2440*/  MOV R20, R9 ;  /* 0x0000000900147202 */ /* 0x020fe40000000f00 */
[----:B------:R-:W-:-:S03]  /*2450*/  LOP3.LUT R23, R14, R5, RZ, 0x3c, !PT ;  /* 0x000000050e177212 */ /* 0x000fc600078e3cff */
[----:B------:R-:W-:Y:S02]  /*2460*/  STG.E.64 desc[UR36][R2.64+0x8], R20 ;  /* 0x0000081402007986 */ /* 0x000fe4000c101b24 */
[----:B------:R-:W-:Y:S02]  /*2470*/  IMAD.IADD R11, R23, 0x1, R10 ;  /* 0x00000001170b7824 */ /* 0x000fe400078e020a */
[----:B------:R-:W-:Y:S03]  /*2480*/  STG.E.64 desc[UR36][R2.64+0x10], R22 ;  /* 0x0000101602007986 */ /* 0x000fe6000c101b24 */
[----:B------:R-:W-:-:S05]  /*2490*/  I2FP.F32.U32 R11, R11 ;  /* 0x0000000b000b7245 */ /* 0x000fca0000201000 */
[----:B------:R-:W-:-:S04]  /*24a0*/  FFMA R11, R11, R6, 1.1641532182693481445e-10 ;  /* 0x2f0000000b0b7423 */ /* 0x000fc80000000006 */
[----:B-1----:R-:W-:Y:S01]  /*24b0*/  FMUL R12, R11, 4 ;  /* 0x408000000b0c7820 */ /* 0x002fe20000400000 */
[----:B------:R-:W-:-:S05]  /*24c0*/  IMAD.MOV.U32 R11, RZ, RZ, R8 ;  /* 0x000000ffff0b7224 */ /* 0x000fca00078e0008 */
[----:B------:R-:W0:Y:S01]  /*24d0*/  F2I.TRUNC.NTZ R12, R12 ;  /* 0x0000000c000c7305 */ /* 0x000e22000020f100 */
[----:B------:R1:W-:Y:S01]  /*24e0*/  STG.E.64 desc[UR36][R2.64], R10 ;  /* 0x0000000a02007986 */ /* 0x0003e2000c101b24 */
[----:B0-----:R-:W-:-:S05]  /*24f0*/  VIADD R13, R12, 0x1 ;  /* 0x000000010c0d7836 */ /* 0x001fca0000000000 */
[----:B------:R0:W-:Y:S04]  /*2500*/  STG.E desc[UR36][R16.64+0x8], R13 ;  /* 0x0000080d10007986 */ /* 0x0001e8000c101924 */
[----:B--2---:R-:W2:Y:S04]  /*2510*/  LDG.E.64 R14, desc[UR36][R2.64] ;  /* 0x00000024020e7981 */ /* 0x004ea8000c1e1b00 */
[----:B------:R-:W3:Y:S04]  /*2520*/  LDG.E.64 R4, desc[UR36][R2.64+0x10] ;  /* 0x0000102402047981 */ /* 0x000ee8000c1e1b00 */
[----:B------:R-:W4:Y:S01]  /*2530*/  LDG.E.64 R8, desc[UR36][R2.64+0x8] ;  /* 0x0000082402087981 */ /* 0x000f22000c1e1b00 */
[----:B--2---:R-:W-:-:S02]  /*2540*/  SHF.R.U32.HI R12, RZ, 0x2, R15 ;  /* 0x00000002ff0c7819 */ /* 0x004fc4000001160f */
[----:B------:R-:W-:Y:S02]  /*2550*/  IADD3 R14, PT, PT, R14, 0x587c5, RZ ;  /* 0x000587c50e0e7810 */ /* 0x000fe40007ffe0ff */
[----:B------:R-:W-:Y:S01]  /*2560*/  LOP3.LUT R12, R12, R15, RZ, 0x3c, !PT ;  /* 0x0000000f0c0c7212 */ /* 0x000fe200078e3cff */
[----:B---3--:R-:W-:Y:S02]  /*2570*/  IMAD.SHL.U32 R15, R5, 0x10, RZ ;  /* 0x00000010050f7824 */ /* 0x008fe400078e00ff */
[----:B-1----:R-:W-:Y:S02]  /*2580*/  IMAD.MOV.U32 R11, RZ, RZ, R4 ;  /* 0x000000ffff0b7224 */ /* 0x002fe400078e0004 */
[C---:B------:R-:W-:Y:S02]  /*2590*/  IMAD.SHL.U32 R18, R12.reuse, 0x2, RZ ;  /* 0x000000020c127824 */ /* 0x040fe400078e00ff */
[----:B------:R-:W-:Y:S02]  /*25a0*/  IMAD.MOV.U32 R20, RZ, RZ, R5 ;  /* 0x000000ffff147224 */ /* 0x000fe400078e0005 */
[----:B----4-:R-:W-:Y:S01]  /*25b0*/  IMAD.MOV.U32 R10, RZ, RZ, R9 ;  /* 0x000000ffff0a7224 */ /* 0x010fe200078e0009 */
[----:B------:R-:W-:-:S02]  /*25c0*/  LOP3.LUT R18, R12, R18, R15, 0x96, !PT ;  /* 0x000000120c127212 */ /* 0x000fc400078e960f */
[----:B------:R-:W-:Y:S02]  /*25d0*/  MOV R15, R8 ;  /* 0x00000008000f7202 */ /* 0x000fe40000000f00 */
        /* <DEDUP_REMOVED lines=8> */
[----:B------:R-:W2:Y:S01]  /*2660*/  F2I.TRUNC.NTZ R5, R5 ;  /* 0x0000000500057305 */ /* 0x000ea2000020f100 */
[----:B0-----:R-:W-:Y:S05]  /*2670*/  BRA `(.L_x_196) ;  /* 0x0000000400807947 */ /* 0x001fea0003800000 */
.L_x_195:
[----:B------:R-:W0:Y:S02]  /*2680*/  LDC.64 R2, c[0x0][0x3b0] ;  /* 0x0000ec00ff027b82 */ /* 0x000e240000000a00 */
[----:B0-----:R-:W2:Y:S04]  /*2690*/  LDG.E.64 R12, desc[UR36][R2.64] ;  /* 0x00000024020c7981 */ /* 0x001ea8000c1e1b00 */
[----:B------:R-:W3:Y:S04]  /*26a0*/  LDG.E.64 R4, desc[UR36][R2.64+0x10] ;  /* 0x0000102402047981 */ /* 0x000ee8000c1e1b00 */
[----:B------:R-:W4:Y:S01]  /*26b0*/  LDG.E.64 R8, desc[UR36][R2.64+0x8] ;  /* 0x0000082402087981 */ /* 0x000f22000c1e1b00 */
[----:B--2---:R-:W-:-:S04]  /*26c0*/  SHF.R.U32.HI R6, RZ, 0x2, R13 ;  /* 0x00000002ff067819 */ /* 0x004fc8000001160d */
[----:B------:R-:W-:Y:S01]  /*26d0*/  LOP3.LUT R6, R6, R13, RZ, 0x3c, !PT ;  /* 0x0000000d06067212 */ /* 0x000fe200078e3cff */
[----:B---3--:R-:W-:Y:S02]  /*26e0*/  IMAD.SHL.U32 R11, R5, 0x10, RZ ;  /* 0x00000010050b7824 */ /* 0x008fe400078e00ff */
[----:B------:R-:W-:Y:S02]  /*26f0*/  IMAD.MOV.U32 R21, RZ, RZ, R4 ;  /* 0x000000ffff157224 */ /* 0x000fe400078e0004 */
[C---:B------:R-:W-:Y:S02]  /*2700*/  IMAD.SHL.U32 R10, R6.reuse, 0x2, RZ ;  /* 0x00000002060a7824 */ /* 0x040fe400078e00ff */
[----:B------:R-:W-:Y:S02]  /*2710*/  IMAD.MOV.U32 R22, RZ, RZ, R5 ;  /* 0x000000ffff167224 */ /* 0x000fe400078e0005 */
[----:B----4-:R-:W-:Y:S01]  /*2720*/  IMAD.MOV.U32 R20, RZ, RZ, R9 ;  /* 0x000000ffff147224 */ /* 0x010fe200078e0009 */
[----:B------:R-:W-:Y:S01]  /*2730*/  LOP3.LUT R6, R6, R10, R11, 0x96, !PT ;  /* 0x0000000a06067212 */ /* 0x000fe200078e960b */
[----:B------:R-:W-:-:S03]  /*2740*/  VIADD R10, R12, 0x587c5 ;  /* 0x000587c50c0a7836 */ /* 0x000fc60000000000 */
[----:B------:R-:W-:Y:S01]  /*2750*/  LOP3.LUT R23, R6, R5, RZ, 0x3c, !PT ;  /* 0x0000000506177212 */ /* 0x000fe200078e3cff */
[----:B------:R-:W-:Y:S01]  /*2760*/  HFMA2 R6, -RZ, RZ, 0.1171875, 0 ;  /* 0x2f800000ff067431 */ /* 0x000fe200000001ff */
[----:B------:R-:W-:Y:S03]  /*2770*/  STG.E.64 desc[UR36][R2.64+0x8], R20 ;  /* 0x0000081402007986 */ /* 0x000fe6000c101b24 */
        /* <DEDUP_REMOVED lines=13> */
[----:B--2---:R-:W-:-:S04]  /*2850*/  SHF.R.U32.HI R12, RZ, 0x2, R15 ;  /* 0x00000002ff0c7819 */ /* 0x004fc8000001160f */
[----:B------:R-:W-:Y:S01]  /*2860*/  LOP3.LUT R12, R12, R15, RZ, 0x3c, !PT ;  /* 0x0000000f0c0c7212 */ /* 0x000fe200078e3cff */
[----:B---3--:R-:W-:Y:S01]  /*2870*/  IMAD.SHL.U32 R15, R5, 0x10, RZ ;  /* 0x00000010050f7824 */ /* 0x008fe200078e00ff */
[----:B0-----:R-:W-:Y:S01]  /*2880*/  MOV R23, R4 ;  /* 0x0000000400177202 */ /* 0x001fe20000000f00 */
[----:B------:R-:W-:Y:S02]  /*2890*/  IMAD.MOV.U32 R24, RZ, RZ, R5 ;  /* 0x000000ffff187224 */ /* 0x000fe400078e0005 */
[C---:B------:R-:W-:Y:S02]  /*28a0*/  IMAD.SHL.U32 R18, R12.reuse, 0x2, RZ ;  /* 0x000000020c127824 */ /* 0x040fe400078e00ff */
[----:B----4-:R-:W-:Y:S02]  /*28b0*/  IMAD.MOV.U32 R22, RZ, RZ, R9 ;  /* 0x000000ffff167224 */ /* 0x010fe400078e0009 */
        /* <DEDUP_REMOVED lines=19> */
[----:B----4-:R-:W-:Y:S01]  /*29f0*/  IMAD.MOV.U32 R21, RZ, RZ, R4 ;  /* 0x000000ffff157224 */ /* 0x010fe200078e0004 */
[----:B------:R-:W-:Y:S02]  /*2a00*/  SHF.L.U32 R11, R5, 0x4, RZ ;  /* 0x00000004050b7819 */ /* 0x000fe400000006ff */
[----:B0-----:R-:W-:Y:S01]  /*2a10*/  MOV R22, R5 ;  /* 0x0000000500167202 */ /* 0x001fe20000000f00 */
[----:B------:R-:W-:-:S05]  /*2a20*/  IMAD.SHL.U32 R14, R10, 0x2, RZ ;  /* 0x000000020a0e7824 */ /* 0x000fca00078e00ff */
[----:B------:R-:W-:Y:S01]  /*2a30*/  LOP3.LUT R14, R10, R14, R11, 0x96, !PT ;  /* 0x0000000e0a0e7212 */ /* 0x000fe200078e960b */
[----:B------:R-:W-:Y:S02]  /*2a40*/  VIADD R10, R20, 0x587c5 ;  /* 0x000587c5140a7836 */ /* 0x000fe40000000000 */
[----:B-----5:R-:W-:Y:S01]  /*2a50*/  IMAD.MOV.U32 R20, RZ, RZ, R9 ;  /* 0x000000ffff147224 */ /* 0x020fe200078e0009 */
[----:B------:R-:W-:-:S04]  /*2a60*/  LOP3.LUT R23, R14, R5, RZ, 0x3c, !PT ;  /* 0x000000050e177212 */ /* 0x000fc800078e3cff */
[----:B------:R-:W-:Y:S01]  /*2a70*/  STG.E.64 desc[UR36][R2.64+0x8], R20 ;  /* 0x0000081402007986 */ /* 0x000fe2000c101b24 */
[----:B------:R-:W-:-:S03]  /*2a80*/  IMAD.IADD R11, R23, 0x1, R10 ;  /* 0x00000001170b7824 */ /* 0x000fc600078e020a */
[----:B------:R-:W-:Y:S02]  /*2a90*/  STG.E.64 desc[UR36][R2.64+0x10], R22 ;  /* 0x0000101602007986 */ /* 0x000fe4000c101b24 */
        /* <DEDUP_REMOVED lines=11> */
[----:B--2---:R-:W-:Y:S01]  /*2b50*/  SHF.R.U32.HI R12, RZ, 0x2, R15 ;  /* 0x00000002ff0c7819 */ /* 0x004fe2000001160f */
[----:B------:R-:W-:-:S03]  /*2b60*/  VIADD R14, R14, 0x587c5 ;  /* 0x000587c50e0e7836 */ /* 0x000fc60000000000 */
[----:B------:R-:W-:Y:S01]  /*2b70*/  LOP3.LUT R12, R12, R15, RZ, 0x3c, !PT ;  /* 0x0000000f0c0c7212 */ /* 0x000fe200078e3cff */
[----:B---3--:R-:W-:Y:S02]  /*2b80*/  IMAD.SHL.U32 R15, R5, 0x10, RZ ;  /* 0x00000010050f7824 */ /* 0x008fe400078e00ff */
[----:B-1----:R-:W-:Y:S01]  /*2b90*/  IMAD.MOV.U32 R11, RZ, RZ, R4 ;  /* 0x000000ffff0b7224 */ /* 0x002fe200078e0004 */
[C---:B------:R-:W-:Y:S01]  /*2ba0*/  SHF.L.U32 R18, R12.reuse, 0x1, RZ ;  /* 0x000000010c127819 */ /* 0x040fe200000006ff */
[----:B------:R-:W-:Y:S01]  /*2bb0*/  IMAD.MOV.U32 R20, RZ, RZ, R5 ;  /* 0x000000ffff147224 */ /* 0x000fe200078e0005 */
[----:B----4-:R-:W-:Y:S02]  /*2bc0*/  MOV R10, R9 ;  /* 0x00000009000a7202 */ /* 0x010fe40000000f00 */
[----:B------:R-:W-:Y:S01]  /*2bd0*/  LOP3.LUT R18, R12, R18, R15, 0x96, !PT ;  /* 0x000000120c127212 */ /* 0x000fe200078e960f */
[----:B------:R-:W-:Y:S02]  /*2be0*/  IMAD.MOV.U32 R15, RZ, RZ, R8 ;  /* 0x000000ffff0f7224 */ /* 0x000fe400078e0008 */
[----:B------:R0:W-:Y:S01]  /*2bf0*/  STG.E.64 desc[UR36][R2.64+0x8], R10 ;  /* 0x0000080a02007986 */ /* 0x0001e2000c101b24 */
[----:B------:R-:W-:-:S03]  /*2c00*/  LOP3.LUT R21, R18, R5, RZ, 0x3c, !PT ;  /* 0x0000000512157212 */ /* 0x000fc600078e3cff */
[----:B------:R0:W-:Y:S02]  /*2c10*/  STG.E.64 desc[UR36][R2.64], R14 ;  /* 0x0000000e02007986 */ /* 0x0001e4000c101b24 */
[----:B------:R-:W-:Y:S02]  /*2c20*/  IMAD.IADD R4, R21, 0x1, R14 ;  /* 0x0000000115047824 */ /* 0x000fe400078e020e */
[----:B------:R0:W-:Y:S03]  /*2c30*/  STG.E.64 desc[UR36][R2.64+0x10], R20 ;  /* 0x0000101402007986 */ /* 0x0001e6000c101b24 */
[----:B------:R-:W-:-:S05]  /*2c40*/  I2FP.F32.U32 R5, R4 ;  /* 0x0000000400057245 */ /* 0x000fca0000201000 */
[----:B------:R-:W-:-:S04]  /*2c50*/  FFMA R5, R5, R6, 1.1641532182693481445e-10 ;  /* 0x2f00000005057423 */ /* 0x000fc80000000006 */
[----:B------:R-:W-:-:S06]  /*2c60*/  FMUL R5, R5, 6 ;  /* 0x40c0000005057820 */ /* 0x000fcc0000400000 */
[----:B0-----:R-:W1:Y:S02]  /*2c70*/  F2I.TRUNC.NTZ R5, R5 ;  /* 0x0000000500057305 */ /* 0x001e64000020f100 */
.L_x_196:
[----:B-12---:R-:W-:-:S05]  /*2c80*/  VIADD R5, R5, 0x1 ;  /* 0x0000000105057836 */ /* 0x006fca0000000000 */
[----:B------:R2:W-:Y:S02]  /*2c90*/  STG.E desc[UR36][R16.64+0xc], R5 ;  /* 0x00000c0510007986 */ /* 0x0005e4000c101924 */
.L_x_194:
[----:B012---:R-:W0:Y:S01]  /*2ca0*/  LDC.64 R4, c[0x0][0x3a0] ;  /* 0x0000e800ff047b82 */ /* 0x007e220000000a00 */
[----:B------:R-:W-:Y:S01]  /*2cb0*/  IMAD.MOV.U32 R11, RZ, RZ, -0x1 ;  /* 0xffffffffff0b7424 */ /* 0x000fe200078e00ff */
[----:B------:R1:W2:Y:S04]  /*2cc0*/  LDS R3, [R7+0x4] ;  /* 0x0000040007037984 */ /* 0x0002a80000000800 */
[----:B------:R1:W-:Y:S04]  /*2cd0*/  STG.E desc[UR36][R16.64+-0x4], R11 ;  /* 0xfffffc0b10007986 */ /* 0x0003e8000c101924 */
[----:B0-----:R-:W3:Y:S02]  /*2ce0*/  LDG.E R2, desc[UR36][R4.64] ;  /* 0x0000002404027981 */ /* 0x001ee4000c1e1900 */
[----:B---3--:R-:W-:-:S05]  /*2cf0*/  VIADD R9, R2, 0x1 ;  /* 0x0000000102097836 */ /* 0x008fca0000000000 */
[----:B--2---:R1:W-:Y:S02]  /*2d00*/  STG.E desc[UR36][R4.64], R9 ;  /* 0x0000000904007986 */ /* 0x0043e4000c101924 */
.L_x_186:
[----:B------:R-:W-:Y:S05]  /*2d10*/  BSYNC.RECONVERGENT B6 ;  /* 0x0000000000067941 */ /* 0x000fea0003800200 */
.L_x_185:
[----:B-1----:R-:W-:Y:S01]  /*2d20*/  IADD3 R5, PT, PT, R3, 0x1, RZ ;  /* 0x0000000103057810 */ /* 0x002fe20007ffe0ff */
[----:B------:R-:W-:Y:S03]  /*2d30*/  BSSY.RECONVERGENT B6, `(.L_x_197) ;  /* 0x00002a7000067945 */ /* 0x000fe60003800200 */
[----:B------:R-:W-:-:S13]  /*2d40*/  ISETP.NE.AND P0, PT, R5, R28, PT ;  /* 0x0000001c0500720c */ /* 0x000fda0003f05270 */
[----:B------:R-:W-:Y:S05]  /*2d50*/  @P0 BRA `(.L_x_198) ;  /* 0x0000002800900947 */ /* 0x000fea0003800000 */
[----:B------:R-:W2:Y:S04]  /*2d60*/  LDG.E R2, desc[UR36][R16.64] ;  /* 0x0000002410027981 */ /* 0x000ea8000c1e1900 */
[----:B------:R-:W2:Y:S02]  /*2d70*/  LDS R5, [R7] ;  /* 0x0000000007057984 */ /* 0x000ea40000000800 */
        /* <DEDUP_REMOVED lines=14> */
[----:B------:R-:W0:Y:S01]  /*2e60*/  LDC R5, c[0x0][0x388] ;  /* 0x0000e200ff057b82 */ /* 0x000e220000000800 */
[----:B------:R-:W-:-:S05]  /*2e70*/  VIADD R18, R28, 0xffffffff ;  /* 0xffffffff1c127836 */ /* 0x000fca0000000000 */
[----:B------:R-:W-:Y:S02]  /*2e80*/  IABS R6, R18 ;  /* 0x0000001200067213 */ /* 0x000fe40000000000 */
[----:B0-----:R-:W-:-:S04]  /*2e90*/  IABS R2, R5 ;  /* 0x0000000500027213 */ /* 0x001fc80000000000 */
[----:B------:R-:W0:Y:S08]  /*2ea0*/  I2F.RP R4, R2 ;  /* 0x0000000200047306 */ /* 0x000e300000209400 */
[----:B0-----:R-:W0:Y:S02]  /*2eb0*/  MUFU.RCP R4, R4 ;  /* 0x0000000400047308 */ /* 0x001e240000001000 */
[----:B0-----:R-:W-:-:S06]  /*2ec0*/  VIADD R8, R4, 0xffffffe ;  /* 0x0ffffffe04087836 */ /* 0x001fcc0000000000 */
[----:B------:R0:W1:Y:S02]  /*2ed0*/  F2I.FTZ.U32.TRUNC.NTZ R9, R8 ;  /* 0x0000000800097305 */ /* 0x000064000021f000 */
[----:B0-----:R-:W-:Y:S02]  /*2ee0*/  IMAD.MOV.U32 R8, RZ, RZ, RZ ;  /* 0x000000ffff087224 */ /* 0x001fe400078e00ff */
[----:B-1----:R-:W-:-:S04]  /*2ef0*/  IMAD.MOV R11, RZ, RZ, -R9 ;  /* 0x000000ffff0b7224 */ /* 0x002fc800078e0a09 */
[----:B------:R-:W-:-:S04]  /*2f00*/  IMAD R11, R11, R2, RZ ;  /* 0x000000020b0b7224 */ /* 0x000fc800078e02ff */
[----:B------:R-:W-:Y:S01]  /*2f10*/  IMAD.HI.U32 R10, R9, R11, R8 ;  /* 0x0000000b090a7227 */ /* 0x000fe200078e0008 */
[----:B------:R-:W-:Y:S02]  /*2f20*/  MOV R9, R6 ;  /* 0x0000000600097202 */ /* 0x000fe40000000f00 */
[----:B------:R-:W-:-:S03]  /*2f30*/  LOP3.LUT R11, RZ, R5, RZ, 0x33, !PT ;  /* 0x00000005ff0b7212 */ /* 0x000fc600078e33ff */
[----:B------:R-:W-:-:S04]  /*2f40*/  IMAD.HI.U32 R4, R10, R9, RZ ;  /* 0x000000090a047227 */ /* 0x000fc800078e00ff */
[----:B------:R-:W-:-:S04]  /*2f50*/  IMAD.MOV R6, RZ, RZ, -R4 ;  /* 0x000000ffff067224 */ /* 0x000fc800078e0a04 */
[----:B------:R-:W-:Y:S01]  /*2f60*/  IMAD R9, R2, R6, R9 ;  /* 0x0000000602097224 */ /* 0x000fe200078e0209 */
[----:B------:R-:W-:-:S04]  /*2f70*/  LOP3.LUT R6, R18, R5, RZ, 0x3c, !PT ;  /* 0x0000000512067212 */ /* 0x000fc800078e3cff */
[----:B------:R-:W-:Y:S02]  /*2f80*/  ISETP.GT.U32.AND P1, PT, R2, R9, PT ;  /* 0x000000090200720c */ /* 0x000fe40003f24070 */
[----:B------:R-:W-:-:S11]  /*2f90*/  ISETP.GE.AND P2, PT, R6, RZ, PT ;  /* 0x000000ff0600720c */ /* 0x000fd60003f46270 */
[----:B------:R-:W-:Y:S02]  /*2fa0*/  @!P1 IMAD.IADD R9, R9, 0x1, -R2 ;  /* 0x0000000109099824 */ /* 0x000fe400078e0a02 */
[----:B------:R-:W-:-:S03]  /*2fb0*/  @!P1 VIADD R4, R4, 0x1 ;  /* 0x0000000104049836 */ /* 0x000fc60000000000 */
[----:B------:R-:W-:-:S13]  /*2fc0*/  ISETP.GE.U32.AND P0, PT, R9, R2, PT ;  /* 0x000000020900720c */ /* 0x000fda0003f06070 */
[----:B------:R-:W-:Y:S01]  /*2fd0*/  @P0 VIADD R4, R4, 0x1 ;  /* 0x0000000104040836 */ /* 0x000fe20000000000 */
[----:B------:R-:W-:-:S04]  /*2fe0*/  ISETP.NE.AND P0, PT, R5, RZ, PT ;  /* 0x000000ff0500720c */ /* 0x000fc80003f05270 */
[----:B------:R-:W-:-:S04]  /*2ff0*/  @!P2 IADD3 R4, PT, PT, -R4, RZ, RZ ;  /* 0x000000ff0404a210 */ /* 0x000fc80007ffe1ff */
[----:B------:R-:W-:-:S04]  /*3000*/  SEL R9, R11, R4, !P0 ;  /* 0x000000040b097207 */ /* 0x000fc80004000000 */
[----:B------:R-:W-:-:S13]  /*3010*/  ISETP.NE.AND P1, PT, R9, R0, PT ;  /* 0x000000000900720c */ /* 0x000fda0003f25270 */
[----:B------:R-:W-:Y:S05]  /*3020*/  @P1 BRA `(.L_x_198) ;  /* 0x0000002400dc1947 */ /* 0x000fea0003800000 */
[----:B------:R-:W-:-:S05]  /*3030*/  VIADD R22, R28, 0x1 ;  /* 0x000000011c167836 */ /* 0x000fca0000000000 */
[----:B------:R-:W-:-:S05]  /*3040*/  IABS R9, R22 ;  /* 0x0000001600097213 */ /* 0x000fca0000000000 */
        /* <DEDUP_REMOVED lines=9> */
[----:B------:R-:W-:-:S05]  /*30e0*/  @P2 IADD3 R4, PT, PT, R4, 0x1, RZ ;  /* 0x0000000104042810 */ /* 0x000fca0007ffe0ff */
[----:B------:R-:W-:-:S05]  /*30f0*/  @!P3 IMAD.MOV R4, RZ, RZ, -R4 ;  /* 0x000000ffff04b224 */ /* 0x000fca00078e0a04 */
[----:B------:R-:W-:-:S04]  /*3100*/  SEL R9, R11, R4, !P0 ;  /* 0x000000040b097207 */ /* 0x000fc80004000000 */
[----:B------:R-:W-:-:S13]  /*3110*/  ISETP.NE.AND P1, PT, R9, R0, PT ;  /* 0x000000000900720c */ /* 0x000fda0003f25270 */
[----:B------:R-:W-:Y:S05]  /*3120*/  @P1 BRA `(.L_x_198) ;  /* 0x00000024009c1947 */ /* 0x000fea0003800000 */
[----:B------:R-:W-:-:S05]  /*3130*/  VIADD R23, R28, 0x2 ;  /* 0x000000021c177836 */ /* 0x000fca0000000000 */
[----:B------:R-:W-:Y:S02]  /*3140*/  IABS R9, R23 ;  /* 0x0000001700097213 */ /* 0x000fe40000000000 */
[----:B------:R-:W-:-:S03]  /*3150*/  LOP3.LUT R5, R23, R5, RZ, 0x3c, !PT ;  /* 0x0000000517057212 */ /* 0x000fc600078e3cff */
[----:B------:R-:W-:Y:S01]  /*3160*/  IMAD.HI.U32 R10, R10, R9, RZ ;  /* 0x000000090a0a7227 */ /* 0x000fe200078e00ff */
[----:B------:R-:W-:-:S03]  /*3170*/  ISETP.GE.AND P3, PT, R5, RZ, PT ;  /* 0x000000ff0500720c */ /* 0x000fc60003f66270 */
[----:B------:R-:W-:-:S04]  /*3180*/  IMAD.MOV R4, RZ, RZ, -R10 ;  /* 0x000000ffff047224 */ /* 0x000fc800078e0a0a */
[----:B------:R-:W-:-:S05]  /*3190*/  IMAD R9, R2, R4, R9 ;  /* 0x0000000402097224 */ /* 0x000fca00078e0209 */
[----:B------:R-:W-:-:S13]  /*31a0*/  ISETP.GT.U32.AND P1, PT, R2, R9, PT ;  /* 0x000000090200720c */ /* 0x000fda0003f24070 */
[----:B------:R-:W-:Y:S01]  /*31b0*/  @!P1 IMAD.IADD R9, R9, 0x1, -R2 ;  /* 0x0000000109099824 */ /* 0x000fe200078e0a02 */
[----:B------:R-:W-:-:S04]  /*31c0*/  @!P1 IADD3 R10, PT, PT, R10, 0x1, RZ ;  /* 0x000000010a0a9810 */ /* 0x000fc80007ffe0ff */
[----:B------:R-:W-:-:S13]  /*31d0*/  ISETP.GE.U32.AND P2, PT, R9, R2, PT ;  /* 0x000000020900720c */ /* 0x000fda0003f46070 */
[----:B------:R-:W-:-:S04]  /*31e0*/  @P2 VIADD R10, R10, 0x1 ;  /* 0x000000010a0a2836 */ /* 0x000fc80000000000 */
[----:B------:R-:W-:-:S04]  /*31f0*/  IMAD.MOV.U32 R2, RZ, RZ, R10 ;  /* 0x000000ffff027224 */ /* 0x000fc800078e000a */
[----:B------:R-:W-:-:S05]  /*3200*/  @!P3 IMAD.MOV R2, RZ, RZ, -R2 ;  /* 0x000000ffff02b224 */ /* 0x000fca00078e0a02 */
[----:B------:R-:W-:-:S04]  /*3210*/  SEL R5, R11, R2, !P0 ;  /* 0x000000020b057207 */ /* 0x000fc80004000000 */
[----:B------:R-:W-:-:S13]  /*3220*/  ISETP.NE.AND P0, PT, R5, R0, PT ;  /* 0x000000000500720c */ /* 0x000fda0003f05270 */
[----:B------:R-:W-:Y:S05]  /*3230*/  @P0 BRA `(.L_x_198) ;  /* 0x0000002400580947 */ /* 0x000fea0003800000 */
[----:B------:R-:W-:Y:S01]  /*3240*/  MOV R0, 0x218 ;  /* 0x0000021800007802 */ /* 0x000fe20000000f00 */
[----:B------:R-:W0:Y:S01]  /*3250*/  LDCU.64 UR4, c[0x4][0x1f8] ;  /* 0x01003f00ff0477ac */ /* 0x000e220008000a00 */
[----:B------:R-:W-:Y:S01]  /*3260*/  CS2R R6, SRZ ;  /* 0x0000000000067805 */ /* 0x000fe2000001ff00 */
[----:B------:R-:W-:Y:S01]  /*3270*/  VIADD R29, R28, 0xfffffffe ;  /* 0xfffffffe1c1d7836 */ /* 0x000fe20000000000 */
[----:B------:R1:W2:Y:S01]  /*3280*/  LDC.64 R2, c[0x4][R0] ;  /* 0x0100000000027b82 */ /* 0x0002a20000000a00 */
[----:B0-----:R-:W-:Y:S01]  /*3290*/  IMAD.U32 R4, RZ, RZ, UR4 ;  /* 0x00000004ff047e24 */ /* 0x001fe2000f8e00ff */
[----:B-1----:R-:W-:-:S07]  /*32a0*/  MOV R5, UR5 ;  /* 0x0000000500057c02 */ /* 0x002fce0008000f00 */
[----:B------:R-:W-:-:S07]  /*32b0*/  LEPC R20, `(.L_x_199) ;  /* 0x000000001014794e */ /* 0x000fce0000000000 */
[----:B--2---:R-:W-:Y:S05]  /*32c0*/  CALL.ABS.NOINC R2 ;  /* 0x0000000002007343 */ /* 0x004fea0003c00000 */
.L_x_199:
[----:B------:R-:W0:Y:S01]  /*32d0*/  S2UR UR5, SR_CgaCtaId ;  /* 0x00000000000579c3 */ /* 0x000e220000008800 */
[----:B------:R-:W-:Y:S02]  /*32e0*/  UMOV UR4, 0x400 ;  /* 0x0000040000047882 */ /* 0x000fe40000000000 */
[----:B0-----:R-:W-:Y:S01]  /*32f0*/  ULEA UR4, UR5, UR4, 0x18 ;  /* 0x0000000405047291 */ /* 0x001fe2000f8ec0ff */
[----:B------:R-:W0:Y:S05]  /*3300*/  LDCU UR5, c[0x0][0x394] ;  /* 0x00007280ff0577ac */ /* 0x000e2a0008000800 */
[----:B------:R-:W-:-:S05]  /*3310*/  IMAD.U32 R7, RZ, RZ, UR4 ;  /* 0x00000004ff077e24 */ /* 0x000fca000f8e00ff */
[----:B------:R1:W-:Y:S04]  /*3320*/  STS [R7+0x4], R18 ;  /* 0x0000041207007388 */ /* 0x0003e80000000800 */
[----:B------:R1:W-:Y:S04]  /*3330*/  STS.64 [R7+0x8], R28 ;  /* 0x0000081c07007388 */ /* 0x0003e80000000a00 */
[----:B------:R1:W-:Y:S01]  /*3340*/  STS.64 [R7+0x10], R22 ;  /* 0x0000101607007388 */ /* 0x0003e20000000a00 */
[----:B0-----:R-:W-:-:S05]  /*3350*/  IMAD.U32 R0, RZ, RZ, UR5 ;  /* 0x00000005ff007e24 */ /* 0x001fca000f8e00ff */
[----:B------:R-:W-:-:S13]  /*3360*/  ISETP.NE.AND P0, PT, R0, RZ, PT ;  /* 0x000000ff0000720c */ /* 0x000fda0003f05270 */
[----:B-1----:R-:W-:Y:S05]  /*3370*/  @!P0 BRA `(.L_x_200) ;  /* 0x0000001400d48947 */ /* 0x002fea0003800000 */
[----:B------:R-:W-:-:S13]  /*3380*/  ISETP.GE.AND P0, PT, R0, 0x1, PT ;  /* 0x000000010000780c */ /* 0x000fda0003f06270 */
[----:B------:R-:W-:Y:S05]  /*3390*/  @!P0 BRA `(.L_x_201) ;  /* 0x00000004009c8947 */ /* 0x000fea0003800000 */
[C---:B------:R-:W-:Y:S01]  /*33a0*/  VIADD R2, R0.reuse, 0xffffffff ;  /* 0xffffffff00027836 */ /* 0x040fe20000000000 */
[----:B------:R-:W-:Y:S01]  /*33b0*/  LOP3.LUT R14, R0, 0x3, RZ, 0xc0, !PT ;  /* 0x00000003000e7812 */ /* 0x000fe200078ec0ff */
[----:B------:R-:W-:-:S03]  /*33c0*/  HFMA2 R6, -RZ, RZ, 0, 0 ;  /* 0x00000000ff067431 */ /* 0x000fc600000001ff */
[----:B------:R-:W-:Y:S02]  /*33d0*/  ISETP.GE.U32.AND P0, PT, R2, 0x3, PT ;  /* 0x000000030200780c */ /* 0x000fe40003f06070 */
[----:B------:R-:W-:-:S11]  /*33e0*/  ISETP.NE.AND P1, PT, R14, RZ, PT ;  /* 0x000000ff0e00720c */ /* 0x000fd60003f25270 */
[----:B------:R-:W-:Y:S05]  /*33f0*/  @!P0 BRA `(.L_x_202) ;  /* 0x0000000000d48947 */ /* 0x000fea0003800000 */
[----:B------:R-:W-:Y:S01]  /*3400*/  BSSY.RECONVERGENT B0, `(.L_x_202) ;  /* 0x0000034000007945 */ /* 0x000fe20003800200 */
[----:B------:R-:W-:Y:S01]  /*3410*/  LOP3.LUT R6, R0, 0x7ffffffc, RZ, 0xc0, !PT ;  /* 0x7ffffffc00067812 */ /* 0x000fe200078ec0ff */
[----:B------:R-:W-:-:S07]  /*3420*/  IMAD.MOV.U32 R11, RZ, RZ, RZ ;  /* 0x000000ffff0b7224 */ /* 0x000fce00078e00ff */
.L_x_203:
        /* <DEDUP_REMOVED lines=50> */
.L_x_202:
[----:B------:R-:W-:Y:S05]  /*3750*/  @!P1 BRA `(.L_x_201) ;  /* 0x0000000000ac9947 */ /* 0x000fea0003800000 */
[----:B------:R-:W-:Y:S02]  /*3760*/  ISETP.NE.AND P0, PT, R14, 0x1, PT ;  /* 0x000000010e00780c */ /* 0x000fe40003f05270 */
[----:B------:R-:W-:-:S04]  /*3770*/  LOP3.LUT R2, R0, 0x1, RZ, 0xc0, !PT ;  /* 0x0000000100027812 */ /* 0x000fc800078ec0ff */
[----:B------:R-:W-:-:S07]  /*3780*/  ISETP.NE.U32.AND P1, PT, R2, 0x1, PT ;  /* 0x000000010200780c */ /* 0x000fce0003f25070 */
[----:B------:R-:W-:Y:S06]  /*3790*/  @!P0 BRA `(.L_x_204) ;  /* 0x0000000000648947 */ /* 0x000fec0003800000 */
[----:B---3--:R-:W0:Y:S01]  /*37a0*/  LDC R9, c[0x0][0x388] ;  /* 0x0000e200ff097b82 */ /* 0x008e220000000800 */
[----:B------:R-:W-:-:S05]  /*37b0*/  LOP3.LUT R2, RZ, R6, RZ, 0x33, !PT ;  /* 0x00000006ff027212 */ /* 0x000fca00078e33ff */
[----:B0-----:R-:W-:-:S04]  /*37c0*/  IMAD R3, R2, R9, RZ ;  /* 0x0000000902037224 */ /* 0x001fc800078e02ff */
        /* <DEDUP_REMOVED lines=20> */
[----:B------:R-:W-:-:S03]  /*3910*/  VIADD R6, R6, 0x2 ;  /* 0x0000000206067836 */ /* 0x000fc60000000000 */
[----:B--2---:R4:W-:Y:S04]  /*3920*/  STG.E desc[UR36][R2.64+0x8], R15 ;  /* 0x0000080f02007986 */ /* 0x0049e8000c101924 */
.L_x_204:
        /* <DEDUP_REMOVED lines=14> */
.L_x_201:
[----:B----4-:R-:W1:Y:S01]  /*3a10*/  LDC R2, c[0x0][0x388] ;  /* 0x0000e200ff027b82 */ /* 0x010e620000000800 */
[----:B------:R-:W-:Y:S01]  /*3a20*/  IABS R10, R22 ;  /* 0x00000016000a7213 */ /* 0x000fe20000000000 */
[----:B------:R-:W2:Y:S01]  /*3a30*/  LDCU UR4, c[0x0][0x3ac] ;  /* 0x00007580ff0477ac */ /* 0x000ea20008000800 */
[----:B---3--:R-:W-:Y:S02]  /*3a40*/  IABS R12, R23 ;  /* 0x00000017000c7213 */ /* 0x008fe40000000000 */
[----:B------:R-:W-:Y:S02]  /*3a50*/  ISETP.GE.AND P4, PT, R22, RZ, PT ;  /* 0x000000ff1600720c */ /* 0x000fe40003f86270 */
[----:B------:R-:W-:Y:S01]  /*3a60*/  ISETP.GE.AND P5, PT, R28, RZ, PT ;  /* 0x000000ff1c00720c */ /* 0x000fe20003fa6270 */
[----:B--2---:R-:W-:Y:S01]  /*3a70*/  UISETP.NE.AND UP0, UPT, UR4, 0x1, UPT ;  /* 0x000000010400788c */ /* 0x004fe2000bf05270 */
[----:B-1----:R-:W-:-:S04]  /*3a80*/  IABS R3, R2 ;  /* 0x0000000200037213 */ /* 0x002fc80000000000 */
[----:B------:R-:W1:Y:S08]  /*3a90*/  I2F.RP R6, R3 ;  /* 0x0000000300067306 */ /* 0x000e700000209400 */
[----:B-1----:R-:W0:Y:S02]  /*3aa0*/  MUFU.RCP R6, R6 ;  /* 0x0000000600067308 */ /* 0x002e240000001000 */
[----:B0-----:R-:W-:Y:S01]  /*3ab0*/  VIADD R4, R6, 0xffffffe ;  /* 0x0ffffffe06047836 */ /* 0x001fe20000000000 */
[----:B------:R-:W-:-:S05]  /*3ac0*/  IABS R6, R29 ;  /* 0x0000001d00067213 */ /* 0x000fca0000000000 */
[----:B------:R0:W1:Y:S02]  /*3ad0*/  F2I.FTZ.U32.TRUNC.NTZ R5, R4 ;  /* 0x0000000400057305 */ /* 0x000064000021f000 */
[----:B0-----:R-:W-:Y:S01]  /*3ae0*/  IMAD.MOV.U32 R4, RZ, RZ, RZ ;  /* 0x000000ffff047224 */ /* 0x001fe200078e00ff */
[----:B-1----:R-:W-:-:S05]  /*3af0*/  IADD3 R8, PT, PT, RZ, -R5, RZ ;  /* 0x80000005ff087210 */ /* 0x002fca0007ffe0ff */
[----:B------:R-:W-:Y:S01]  /*3b00*/  IMAD R9, R8, R3, RZ ;  /* 0x0000000308097224 */ /* 0x000fe200078e02ff */
[----:B------:R-:W-:-:S03]  /*3b10*/  IABS R8, R28 ;  /* 0x0000001c00087213 */ /* 0x000fc60000000000 */
[----:B------:R-:W-:-:S06]  /*3b20*/  IMAD.HI.U32 R9, R5, R9, R4 ;  /* 0x0000000905097227 */ /* 0x000fcc00078e0004 */
[----:B------:R-:W-:-:S04]  /*3b30*/  IMAD.HI.U32 R4, R9, R6, RZ ;  /* 0x0000000609047227 */ /* 0x000fc800078e00ff */
[----:B------:R-:W-:Y:S02]  /*3b40*/  IMAD.MOV R4, RZ, RZ, -R4 ;  /* 0x000000ffff047224 */ /* 0x000fe400078e0a04 */
[----:B------:R-:W-:-:S04]  /*3b50*/  IMAD.HI.U32 R5, R9, R8, RZ ;  /* 0x0000000809057227 */ /* 0x000fc800078e00ff */
[----:B------:R-:W-:-:S04]  /*3b60*/  IMAD.HI.U32 R11, R9, R10, RZ ;  /* 0x0000000a090b7227 */ /* 0x000fc800078e00ff */
[----:B------:R-:W-:-:S04]  /*3b70*/  IMAD.HI.U32 R9, R9, R12, RZ ;  /* 0x0000000c09097227 */ /* 0x000fc800078e00ff */
[----:B------:R-:W-:Y:S01]  /*3b80*/  IMAD R4, R3, R4, R6 ;  /* 0x0000000403047224 */ /* 0x000fe200078e0206 */
[----:B------:R-:W-:Y:S01]  /*3b90*/  IADD3 R9, PT, PT, -R9, RZ, RZ ;  /* 0x000000ff09097210 */ /* 0x000fe20007ffe1ff */
[----:B------:R-:W-:Y:S02]  /*3ba0*/  IMAD.MOV R5, RZ, RZ, -R5 ;  /* 0x000000ffff057224 */ /* 0x000fe400078e0a05 */
[----:B------:R-:W-:Y:S01]  /*3bb0*/  IMAD.MOV R11, RZ, RZ, -R11 ;  /* 0x000000ffff0b7224 */ /* 0x000fe200078e0a0b */
[C---:B------:R-:W-:Y:S01]  /*3bc0*/  ISETP.GT.U32.AND P0, PT, R3.reuse, R4, PT ;  /* 0x000000040300720c */ /* 0x040fe20003f04070 */
[C---:B------:R-:W-:Y:S02]  /*3bd0*/  IMAD R8, R3.reuse, R5, R8 ;  /* 0x0000000503087224 */ /* 0x040fe400078e0208 */
[C---:B------:R-:W-:Y:S02]  /*3be0*/  IMAD R11, R3.reuse, R11, R10 ;  /* 0x0000000b030b7224 */ /* 0x040fe400078e020a */
[C---:B------:R-:W-:Y:S01]  /*3bf0*/  IMAD R9, R3.reuse, R9, R12 ;  /* 0x0000000903097224 */ /* 0x040fe200078e020c */
[----:B------:R-:W-:-:S02]  /*3c00*/  ISETP.GT.U32.AND P1, PT, R3, R8, PT ;  /* 0x000000080300720c */ /* 0x000fc40003f24070 */
[C---:B------:R-:W-:Y:S02]  /*3c10*/  ISETP.GT.U32.AND P2, PT, R3.reuse, R11, PT ;  /* 0x0000000b0300720c */ /* 0x040fe40003f44070 */
[----:B------:R-:W-:-:S03]  /*3c20*/  ISETP.GT.U32.AND P3, PT, R3, R9, PT ;  /* 0x000000090300720c */ /* 0x000fc60003f64070 */
[----:B------:R-:W-:-:S05]  /*3c30*/  @!P0 IMAD.IADD R4, R4, 0x1, -R3 ;  /* 0x0000000104048824 */ /* 0x000fca00078e0a03 */
[----:B------:R-:W-:Y:S01]  /*3c40*/  ISETP.GT.U32.AND P6, PT, R3, R4, PT ;  /* 0x000000040300720c */ /* 0x000fe20003fc4070 */
[--C-:B------:R-:W-:Y:S02]  /*3c50*/  @!P1 IMAD.IADD R8, R8, 0x1, -R3.reuse ;  /* 0x0000000108089824 */ /* 0x100fe400078e0a03 */
[--C-:B------:R-:W-:Y:S02]  /*3c60*/  @!P2 IMAD.IADD R11, R11, 0x1, -R3.reuse ;  /* 0x000000010b0ba824 */ /* 0x100fe400078e0a03 */
[----:B------:R-:W-:Y:S01]  /*3c70*/  @!P3 IMAD.IADD R9, R9, 0x1, -R3 ;  /* 0x000000010909b824 */ /* 0x000fe200078e0a03 */
[C---:B------:R-:W-:Y:S02]  /*3c80*/  ISETP.GT.U32.AND P1, PT, R3.reuse, R8, PT ;  /* 0x000000080300720c */ /* 0x040fe40003f24070 */
[C---:B------:R-:W-:Y:S02]  /*3c90*/  ISETP.GT.U32.AND P0, PT, R3.reuse, R11, PT ;  /* 0x0000000b0300720c */ /* 0x040fe40003f04070 */
[----:B------:R-:W-:-:S02]  /*3ca0*/  ISETP.GT.U32.AND P2, PT, R3, R9, PT ;  /* 0x000000090300720c */ /* 0x000fc40003f44070 */
[----:B------:R-:W-:Y:S02]  /*3cb0*/  ISETP.GE.AND P3, PT, R29, RZ, PT ;  /* 0x000000ff1d00720c */ /* 0x000fe40003f66270 */
[----:B------:R-:W-:Y:S02]  /*3cc0*/  @!P6 IADD3 R4, PT, PT, R4, -R3, RZ ;  /* 0x800000030404e210 */ /* 0x000fe40007ffe0ff */
[----:B------:R-:W-:-:S03]  /*3cd0*/  ISETP.GE.AND P6, PT, R23, RZ, PT ;  /* 0x000000ff1700720c */ /* 0x000fc60003fc6270 */
[--C-:B------:R-:W-:Y:S02]  /*3ce0*/  @!P1 IMAD.IADD R8, R8, 0x1, -R3.reuse ;  /* 0x0000000108089824 */ /* 0x100fe400078e0a03 */
[--C-:B------:R-:W-:Y:S01]  /*3cf0*/  @!P0 IMAD.IADD R11, R11, 0x1, -R3.reuse ;  /* 0x000000010b0b8824 */ /* 0x100fe200078e0a03 */
[----:B------:R-:W-:Y:S01]  /*3d00*/  ISETP.NE.AND P0, PT, R2, RZ, PT ;  /* 0x000000ff0200720c */ /* 0x000fe20003f05270 */
[----:B------:R-:W-:Y:S01]  /*3d10*/  @!P2 IMAD.IADD R9, R9, 0x1, -R3 ;  /* 0x000000010909a824 */ /* 0x000fe200078e0a03 */
[----:B------:R-:W-:Y:S01]  /*3d20*/  LOP3.LUT R2, RZ, R2, RZ, 0x33, !PT ;  /* 0x00000002ff027212 */ /* 0x000fe200078e33ff */
[----:B------:R-:W-:Y:S02]  /*3d30*/  IMAD.MOV.U32 R23, RZ, RZ, R8 ;  /* 0x000000ffff177224 */ /* 0x000fe400078e0008 */
[----:B------:R-:W-:Y:S02]  /*3d40*/  @!P3 IMAD.MOV R4, RZ, RZ, -R4 ;  /* 0x000000ffff04b224 */ /* 0x000fe400078e0a04 */
        /* <DEDUP_REMOVED lines=15> */
[----:B---3--:R-:W-:Y:S01]  /*3e40*/  IMAD.SHL.U32 R5, R15, 0x10, RZ ;  /* 0x000000100f057824 */ /* 0x008fe200078e00ff */
[----:B------:R-:W-:Y:S01]  /*3e50*/  MOV R24, R15 ;  /* 0x0000000f00187202 */ /* 0x000fe20000000f00 */
[----:B------:R-:W-:Y:S01]  /*3e60*/  IMAD.MOV.U32 R31, RZ, RZ, R14 ;  /* 0x000000ffff1f7224 */ /* 0x000fe200078e000e */
[----:B------:R-:W-:Y:S01]  /*3e70*/  SHF.L.U32 R8, R6, 0x1, RZ ;  /* 0x0000000106087819 */ /* 0x000fe200000006ff */
[----:B----4-:R-:W-:-:S03]  /*3e80*/  IMAD.MOV.U32 R30, RZ, RZ, R21 ;  /* 0x000000ffff1e7224 */ /* 0x010fc600078e0015 */
[----:B------:R-:W-:Y:S01]  /*3e90*/  LOP3.LUT R8, R6, R8, R5, 0x96, !PT ;  /* 0x0000000806087212 */ /* 0x000fe200078e9605 */
[----:B------:R-:W-:Y:S01]  /*3ea0*/  IMAD.MOV.U32 R6, RZ, RZ, 0x2f800000 ;  /* 0x2f800000ff067424 */ /* 0x000fe200078e00ff */
[----:B------:R-:W0:Y:S01]  /*3eb0*/  LDC.64 R4, c[0x0][0x380] ;  /* 0x0000e000ff047b82 */ /* 0x000e220000000a00 */
[----:B------:R1:W-:Y:S01]  /*3ec0*/  STG.E.64 desc[UR36][R2.64+0x8], R30 ;  /* 0x0000081e02007986 */ /* 0x0003e2000c101b24 */
[----:B------:R-:W-:-:S05]  /*3ed0*/  LOP3.LUT R25, R8, R15, RZ, 0x3c, !PT ;  /* 0x0000000f08197212 */ /* 0x000fca00078e3cff */
        /* <DEDUP_REMOVED lines=9> */
[----:B0-----:R-:W-:-:S05]  /*3f70*/  VIADD R29, R8, 0x1 ;  /* 0x00000001081d7836 */ /* 0x001fca0000000000 */
[----:B------:R0:W-:Y:S04]  /*3f80*/  STG.E desc[UR36][R26.64], R29 ;  /* 0x0000001d1a007986 */ /* 0x0001e8000c101924 */
[----:B------:R-:W3:Y:S04]  /*3f90*/  LDG.E.64 R32, desc[UR36][R2.64] ;  /* 0x0000002402207981 */ /* 0x000ee8000c1e1b00 */
[----:B------:R-:W4:Y:S04]  /*3fa0*/  LDG.E.64 R20, desc[UR36][R2.64+0x10] ;  /* 0x0000102402147981 */ /* 0x000f28000c1e1b00 */
[----:B------:R-:W5:Y:S01]  /*3fb0*/  LDG.E.64 R14, desc[UR36][R2.64+0x8] ;  /* 0x00000824020e7981 */ /* 0x000f62000c1e1b00 */
[----:B---3--:R-:W-:Y:S01]  /*3fc0*/  SHF.R.U32.HI R8, RZ, 0x2, R33 ;  /* 0x00000002ff087819 */ /* 0x008fe20000011621 */
[----:B------:R-:W-:-:S03]  /*3fd0*/  VIADD R32, R32, 0x587c5 ;  /* 0x000587c520207836 */ /* 0x000fc60000000000 */
[----:B------:R-:W-:Y:S01]  /*3fe0*/  LOP3.LUT R8, R8, R33, RZ, 0x3c, !PT ;  /* 0x0000002108087212 */ /* 0x000fe200078e3cff */
[----:B----4-:R-:W-:Y:S02]  /*3ff0*/  IMAD.SHL.U32 R33, R21, 0x10, RZ ;  /* 0x0000001015217824 */ /* 0x010fe400078e00ff */
[----:B-1----:R-:W-:Y:S01]  /*4000*/  IMAD.MOV.U32 R31, RZ, RZ, R20 ;  /* 0x000000ffff1f7224 */ /* 0x002fe200078e0014 */
[C---:B------:R-:W-:Y:S01]  /*4010*/  SHF.L.U32 R10, R8.reuse, 0x1, RZ ;  /* 0x00000001080a7819 */ /* 0x040fe200000006ff */
[----:B--2---:R-:W-:Y:S01]  /*4020*/  IMAD.MOV.U32 R22, RZ, RZ, R21 ;  /* 0x000000ffff167224 */ /* 0x004fe200078e0015 */
[----:B-----5:R-:W-:Y:S02]  /*4030*/  MOV R30, R15 ;  /* 0x0000000f001e7202 */ /* 0x020fe40000000f00 */
[----:B------:R-:W-:Y:S01]  /*4040*/  LOP3.LUT R10, R8, R10, R33, 0x96, !PT ;  /* 0x0000000a080a7212 */ /* 0x000fe200078e9621 */
[----:B------:R-:W-:Y:S02]  /*4050*/  IMAD.MOV.U32 R33, RZ, RZ, R14 ;  /* 0x000000ffff217224 */ /* 0x000fe400078e000e */
[----:B------:R1:W-:Y:S01]  /*4060*/  STG.E.64 desc[UR36][R2.64+0x8], R30 ;  /* 0x0000081e02007986 */ /* 0x0003e2000c101b24 */
[----:B------:R-:W-:-:S03]  /*4070*/  LOP3.LUT R23, R10, R21, RZ, 0x3c, !PT ;  /* 0x000000150a177212 */ /* 0x000fc600078e3cff */
[----:B------:R-:W-:Y:S02]  /*4080*/  STG.E.64 desc[UR36][R2.64], R32 ;  /* 0x0000002002007986 */ /* 0x000fe4000c101b24 */
[----:B------:R-:W-:Y:S02]  /*4090*/  IMAD.IADD R8, R23, 0x1, R32 ;  /* 0x0000000117087824 */ /* 0x000fe400078e0220 */
[----:B------:R2:W-:Y:S03]  /*40a0*/  STG.E.64 desc[UR36][R2.64+0x10], R22 ;  /* 0x0000101602007986 */ /* 0x0005e6000c101b24 */
        /* <DEDUP_REMOVED lines=8> */
[----:B------:R-:W4:Y:S04]  /*4130*/  LDG.E.64 R14, desc[UR36][R2.64+0x10] ;  /* 0x00001024020e7981 */ /* 0x000f28000c1e1b00 */
[----:B------:R-:W5:Y:S01]  /*4140*/  LDG.E.64 R12, desc[UR36][R2.64+0x8] ;  /* 0x00000824020c7981 */ /* 0x000f62000c1e1b00 */
[----:B---3--:R-:W-:-:S04]  /*4150*/  SHF.R.U32.HI R8, RZ, 0x2, R21 ;  /* 0x00000002ff087819 */ /* 0x008fc80000011615 */
[----:B------:R-:W-:Y:S01]  /*4160*/  LOP3.LUT R8, R8, R21, RZ, 0x3c, !PT ;  /* 0x0000001508087212 */ /* 0x000fe200078e3cff */
[----:B----4-:R-:W-:Y:S02]  /*4170*/  IMAD.SHL.U32 R21, R15, 0x10, RZ ;  /* 0x000000100f157824 */ /* 0x010fe400078e00ff */
[----:B-1----:R-:W-:Y:S02]  /*4180*/  IMAD.MOV.U32 R31, RZ, RZ, R14 ;  /* 0x000000ffff1f7224 */ /* 0x002fe400078e000e */
[----:B------:R-:W-:Y:S02]  /*4190*/  IMAD.SHL.U32 R10, R8, 0x2, RZ ;  /* 0x00000002080a7824 */ /* 0x000fe400078e00ff */
[----:B-----5:R-:W-:-:S03]  /*41a0*/  IMAD.MOV.U32 R30, RZ, RZ, R13 ;  /* 0x000000ffff1e7224 */ /* 0x020fc600078e000d */
[----:B------:R-:W-:Y:S02]  /*41b0*/  LOP3.LUT R8, R8, R10, R21, 0x96, !PT ;  /* 0x0000000a08087212 */ /* 0x000fe400078e9615 */
[----:B------:R-:W-:Y:S01]  /*41c0*/  IADD3 R10, PT, PT, R20, 0x587c5, RZ ;  /* 0x000587c5140a7810 */ /* 0x000fe20007ffe0ff */
[----:B------:R-:W-:Y:S01]  /*41d0*/  IMAD.MOV.U32 R20, RZ, RZ, R15 ;  /* 0x000000ffff147224 */ /* 0x000fe200078e000f */
[----:B------:R-:W-:Y:S01]  /*41e0*/  LOP3.LUT R21, R8, R15, RZ, 0x3c, !PT ;  /* 0x0000000f08157212 */ /* 0x000fe200078e3cff */
[----:B------:R-:W-:Y:S04]  /*41f0*/  STG.E.64 desc[UR36][R2.64+0x8], R30 ;  /* 0x0000081e02007986 */ /* 0x000fe8000c101b24 */
[----:B------:R-:W-:Y:S01]  /*4200*/  IMAD.IADD R8, R21, 0x1, R10 ;  /* 0x0000000115087824 */ /* 0x000fe200078e020a */
[----:B------:R-:W-:Y:S04]  /*4210*/  STG.E.64 desc[UR36][R2.64+0x10], R20 ;  /* 0x0000101402007986 */ /* 0x000fe8000c101b24 */
[----:B--2---:R-:W-:-:S05]  /*4220*/  I2FP.F32.U32 R23, R8 ;  /* 0x0000000800177245 */ /* 0x004fca0000201000 */
[----:B------:R-:W-:-:S04]  /*4230*/  FFMA R23, R23, R6, 1.1641532182693481445e-10 ;  /* 0x2f00000017177423 */ /* 0x000fc80000000006 */
[----:B------:R-:W-:Y:S01]  /*4240*/  FMUL R8, R23, 4 ;  /* 0x4080000017087820 */ /* 0x000fe20000400000 */
[----:B------:R-:W-:Y:S01]  /*4250*/  IMAD.WIDE R22, R11, 0x4, R4 ;  /* 0x000000040b167825 */ /* 0x000fe200078e0204 */
[----:B------:R-:W-:-:S04]  /*4260*/  MOV R11, R12 ;  /* 0x0000000c000b7202 */ /* 0x000fc80000000f00 */
[----:B------:R-:W0:Y:S01]  /*4270*/  F2I.TRUNC.NTZ R8, R8 ;  /* 0x0000000800087305 */ /* 0x000e22000020f100 */
        /* <DEDUP_REMOVED lines=10> */
[----:B0-----:R-:W-:Y:S02]  /*4320*/  IMAD.MOV.U32 R23, RZ, RZ, R12 ;  /* 0x000000ffff177224 */ /* 0x001fe400078e000c */
[C---:B------:R-:W-:Y:S02]  /*4330*/  IMAD.SHL.U32 R18, R8.reuse, 0x2, RZ ;  /* 0x0000000208127824 */ /* 0x040fe400078e00ff */
[----:B----4-:R-:W-:Y:S02]  /*4340*/  IMAD.MOV.U32 R22, RZ, RZ, R15 ;  /* 0x000000ffff167224 */ /* 0x010fe400078e000f */
[----:B------:R-:W-:Y:S01]  /*4350*/  IMAD.MOV.U32 R9, RZ, RZ, R14 ;  /* 0x000000ffff097224 */ /* 0x000fe200078e000e */
[----:B------:R-:W-:Y:S01]  /*4360*/  LOP3.LUT R18, R8, R18, R27, 0x96, !PT ;  /* 0x0000001208127212 */ /* 0x000fe200078e961b */
[----:B------:R-:W-:Y:S01]  /*4370*/  VIADD R8, R26, 0x587c5 ;  /* 0x000587c51a087836 */ /* 0x000fe20000000000 */
[----:B------:R0:W-:Y:S02]  /*4380*/  STG.E.64 desc[UR36][R2.64+0x8], R22 ;  /* 0x0000081602007986 */ /* 0x0001e4000c101b24 */
[----:B------:R-:W-:-:S02]  /*4390*/  LOP3.LUT R11, R18, R13, RZ, 0x3c, !PT ;  /* 0x0000000d120b7212 */ /* 0x000fc400078e3cff */
[----:B------:R0:W-:Y:S02]  /*43a0*/  STG.E.64 desc[UR36][R2.64], R8 ;  /* 0x0000000802007986 */ /* 0x0001e4000c101b24 */
[----:B------:R-:W-:-:S04]  /*43b0*/  IADD3 R10, PT, PT, R11, R8, RZ ;  /* 0x000000080b0a7210 */ /* 0x000fc80007ffe0ff */
[----:B------:R-:W-:Y:S01]  /*43c0*/  I2FP.F32.U32 R21, R10 ;  /* 0x0000000a00157245 */ /* 0x000fe20000201000 */
[----:B------:R-:W-:-:S04]  /*43d0*/  IMAD.MOV.U32 R10, RZ, RZ, R13 ;  /* 0x000000ffff0a7224 */ /* 0x000fc800078e000d */
[----:B------:R-:W-:Y:S01]  /*43e0*/  FFMA R21, R21, R6, 1.1641532182693481445e-10 ;  /* 0x2f00000015157423 */ /* 0x000fe20000000006 */
[----:B------:R0:W-:Y:S03]  /*43f0*/  STG.E.64 desc[UR36][R2.64+0x10], R10 ;  /* 0x0000100a02007986 */ /* 0x0001e6000c101b24 */
[----:B------:R-:W-:-:S06]  /*4400*/  FMUL R21, R21, 4 ;  /* 0x4080000015157820 */ /* 0x000fcc0000400000 */
[----:B------:R-:W1:Y:S02]  /*4410*/  F2I.TRUNC.NTZ R21, R21 ;  /* 0x0000001500157305 */ /* 0x000e64000020f100 */
[----:B-1----:R-:W-:-:S05]  /*4420*/  IADD3 R13, PT, PT, R21, 0x1, RZ ;  /* 0x00000001150d7810 */ /* 0x002fca0007ffe0ff */
[----:B------:R0:W-:Y:S01]  /*4430*/  STG.E desc[UR36][R4.64], R13 ;  /* 0x0000000d04007986 */ /* 0x0001e2000c101924 */
[----:B------:R-:W-:Y:S05]  /*4440*/  BRA `(.L_x_206) ;  /* 0x0000001000b87947 */ /* 0x000fea0003800000 */
.L_x_205:
        /* <DEDUP_REMOVED lines=104> */
.L_x_200:
[----:B------:R-:W0:Y:S02]  /*4ad0*/  LDCU UR4, c[0x0][0x3ac] ;  /* 0x00007580ff0477ac */ /* 0x000e240008000800 */
[----:B0-----:R-:W-:-:S09]  /*4ae0*/  UISETP.NE.AND UP0, UPT, UR4, 0x1, UPT ;  /* 0x000000010400788c */ /* 0x001fd2000bf05270 */
[----:B------:R-:W-:Y:S05]  /*4af0*/  BRA.U UP0, `(.L_x_207) ;  /* 0x0000000500847547 */ /* 0x000fea000b800000 */
        /* <DEDUP_REMOVED lines=12> */
[----:B------:R-:W-:Y:S01]  /*4bc0*/  STG.E.64 desc[UR36][R2.64+0x8], R20 ;  /* 0x0000081402007986 */ /* 0x000fe2000c101b24 */
[----:B------:R-:W-:Y:S01]  /*4bd0*/  LOP3.LUT R12, R6, R12, R11, 0x96, !PT ;  /* 0x0000000c060c7212 */ /* 0x000fe200078e960b */
[----:B------:R-:W-:-:S03]  /*4be0*/  IMAD.MOV.U32 R6, RZ, RZ, 0x2f800000 ;  /* 0x2f800000ff067424 */ /* 0x000fc600078e00ff */
        /* <DEDUP_REMOVED lines=13> */
[----:B------:R-:W1:Y:S01]  /*4cc0*/  LDG.E.64 R8, desc[UR36][R2.64+0x8] ;  /* 0x0000082402087981 */ /* 0x000e62000c1e1b00 */
[----:B--2---:R-:W-:-:S04]  /*4cd0*/  SHF.R.U32.HI R12, RZ, 0x2, R15 ;  /* 0x00000002ff0c7819 */ /* 0x004fc8000001160f */
[----:B------:R-:W-:Y:S01]  /*4ce0*/  LOP3.LUT R12, R12, R15, RZ, 0x3c, !PT ;  /* 0x0000000f0c0c7212 */ /* 0x000fe200078e3cff */
[----:B---3--:R-:W-:Y:S02]  /*4cf0*/  IMAD.SHL.U32 R15, R5, 0x10, RZ ;  /* 0x00000010050f7824 */ /* 0x008fe400078e00ff */
[----:B0-----:R-:W-:Y:S01]  /*4d00*/  IMAD.MOV.U32 R23, RZ, RZ, R4 ;  /* 0x000000ffff177224 */ /* 0x001fe200078e0004 */
[----:B-1----:R-:W-:Y:S01]  /*4d10*/  MOV R13, R8 ;  /* 0x00000008000d7202 */ /* 0x002fe20000000f00 */
[C---:B------:R-:W-:Y:S02]  /*4d20*/  IMAD.SHL.U32 R18, R12.reuse, 0x2, RZ ;  /* 0x000000020c127824 */ /* 0x040fe400078e00ff */
[----:B------:R-:W-:Y:S02]  /*4d30*/  IMAD.MOV.U32 R24, RZ, RZ, R5 ;  /* 0x000000ffff187224 */ /* 0x000fe400078e0005 */
[----:B------:R-:W-:Y:S01]  /*4d40*/  IMAD.MOV.U32 R22, RZ, RZ, R9 ;  /* 0x000000ffff167224 */ /* 0x000fe200078e0009 */
[----:B------:R-:W-:-:S02]  /*4d50*/  LOP3.LUT R18, R12, R18, R15, 0x96, !PT ;  /* 0x000000120c127212 */ /* 0x000fc400078e960f */
[----:B------:R-:W-:Y:S02]  /*4d60*/  IADD3 R12, PT, PT, R14, 0x587c5, RZ ;  /* 0x000587c50e0c7810 */ /* 0x000fe40007ffe0ff */
[----:B------:R-:W-:Y:S01]  /*4d70*/  LOP3.LUT R25, R18, R5, RZ, 0x3c, !PT ;  /* 0x0000000512197212 */ /* 0x000fe200078e3cff */
[----:B------:R0:W-:Y:S04]  /*4d80*/  STG.E.64 desc[UR36][R2.64+0x8], R22 ;  /* 0x0000081602007986 */ /* 0x0001e8000c101b24 */
[----:B------:R-:W-:Y:S01]  /*4d90*/  IMAD.IADD R10, R25, 0x1, R12 ;  /* 0x00000001190a7824 */ /* 0x000fe200078e020c */
[----:B------:R-:W-:Y:S04]  /*4da0*/  STG.E.64 desc[UR36][R2.64+0x10], R24 ;  /* 0x0000101802007986 */ /* 0x000fe8000c101b24 */
[----:B------:R-:W-:Y:S01]  /*4db0*/  I2FP.F32.U32 R11, R10 ;  /* 0x0000000a000b7245 */ /* 0x000fe20000201000 */
[----:B------:R1:W-:Y:S04]  /*4dc0*/  STG.E.64 desc[UR36][R2.64], R12 ;  /* 0x0000000c02007986 */ /* 0x0003e8000c101b24 */
        /* <DEDUP_REMOVED lines=11> */
[----:B------:R-:W-:Y:S02]  /*4e80*/  IMAD.MOV.U32 R21, RZ, RZ, R4 ;  /* 0x000000ffff157224 */ /* 0x000fe400078e0004 */
[----:B------:R-:W-:Y:S02]  /*4e90*/  IMAD.SHL.U32 R14, R10, 0x2, RZ ;  /* 0x000000020a0e7824 */ /* 0x000fe400078e00ff */
[----:B0-----:R-:W-:-:S03]  /*4ea0*/  IMAD.MOV.U32 R22, RZ, RZ, R5 ;  /* 0x000000ffff167224 */ /* 0x001fc600078e0005 */
[----:B------:R-:W-:Y:S01]  /*4eb0*/  LOP3.LUT R14, R10, R14, R11, 0x96, !PT ;  /* 0x0000000e0a0e7212 */ /* 0x000fe200078e960b */
[----:B------:R-:W-:Y:S02]  /*4ec0*/  VIADD R10, R20, 0x587c5 ;  /* 0x000587c5140a7836 */ /* 0x000fe40000000000 */
[----:B-----5:R-:W-:Y:S01]  /*4ed0*/  IMAD.MOV.U32 R20, RZ, RZ, R9 ;  /* 0x000000ffff147224 */ /* 0x020fe200078e0009 */
[----:B------:R-:W-:-:S04]  /*4ee0*/  LOP3.LUT R23, R14, R5, RZ, 0x3c, !PT ;  /* 0x000000050e177212 */ /* 0x000fc800078e3cff */
[----:B------:R-:W-:Y:S01]  /*4ef0*/  IADD3 R11, PT, PT, R23, R10, RZ ;  /* 0x0000000a170b7210 */ /* 0x000fe20007ffe0ff */
[----:B------:R-:W-:Y:S03]  /*4f00*/  STG.E.64 desc[UR36][R2.64+0x10], R22 ;  /* 0x0000101602007986 */ /* 0x000fe6000c101b24 */
[----:B------:R-:W-:Y:S01]  /*4f10*/  I2FP.F32.U32 R11, R11 ;  /* 0x0000000b000b7245 */ /* 0x000fe20000201000 */
[----:B------:R-:W-:Y:S04]  /*4f20*/  STG.E.64 desc[UR36][R2.64+0x8], R20 ;  /* 0x0000081402007986 */ /* 0x000fe8000c101b24 */
[----:B------:R-:W-:-:S04]  /*4f30*/  FFMA R11, R11, R6, 1.1641532182693481445e-10 ;  /* 0x2f0000000b0b7423 */ /* 0x000fc80000000006 */
[----:B-1----:R-:W-:Y:S01]  /*4f40*/  FMUL R12, R11, 4 ;  /* 0x408000000b0c7820 */ /* 0x002fe20000400000 */
[----:B------:R-:W-:-:S05]  /*4f50*/  IMAD.MOV.U32 R11, RZ, RZ, R8 ;  /* 0x000000ffff0b7224 */ /* 0x000fca00078e0008 */
[----:B------:R-:W0:Y:S01]  /*4f60*/  F2I.TRUNC.NTZ R12, R12 ;  /* 0x0000000c000c7305 */ /* 0x000e22000020f100 */
[----:B------:R1:W-:Y:S01]  /*4f70*/  STG.E.64 desc[UR36][R2.64], R10 ;  /* 0x0000000a02007986 */ /* 0x0003e2000c101b24 */
[----:B0-----:R-:W-:-:S05]  /*4f80*/  IADD3 R13, PT, PT, R12, 0x1, RZ ;  /* 0x000000010c0d7810 */ /* 0x001fca0007ffe0ff */
        /* <DEDUP_REMOVED lines=8> */
[----:B-1----:R-:W-:Y:S02]  /*5010*/  IMAD.MOV.U32 R11, RZ, RZ, R4 ;  /* 0x000000ffff0b7224 */ /* 0x002fe400078e0004 */
        /* <DEDUP_REMOVED lines=13> */
[----:B------:R-:W2:Y:S01]  /*50f0*/  F2I.TRUNC.NTZ R5, R5 ;  /* 0x0000000500057305 */ /* 0x000ea2000020f100 */
[----:B0-----:R-:W-:Y:S05]  /*5100*/  BRA `(.L_x_208) ;  /* 0x0000000400807947 */ /* 0x001fea0003800000 */
.L_x_207:
[----:B------:R-:W0:Y:S02]  /*5110*/  LDC.64 R2, c[0x0][0x3b0] ;  /* 0x0000ec00ff027b82 */ /* 0x000e240000000a00 */
[----:B0-----:R-:W2:Y:S04]  /*5120*/  LDG.E.64 R12, desc[UR36][R2.64] ;  /* 0x00000024020c7981 */ /* 0x001ea8000c1e1b00 */
[----:B------:R-:W3:Y:S04]  /*5130*/  LDG.E.64 R4, desc[UR36][R2.64+0x10] ;  /* 0x0000102402047981 */ /* 0x000ee8000c1e1b00 */
[----:B------:R-:W4:Y:S01]  /*5140*/  LDG.E.64 R8, desc[UR36][R2.64+0x8] ;  /* 0x0000082402087981 */ /* 0x000f22000c1e1b00 */
[----:B--2---:R-:W-:-:S04]  /*5150*/  SHF.R.U32.HI R6, RZ, 0x2, R13 ;  /* 0x00000002ff067819 */ /* 0x004fc8000001160d */
[----:B------:R-:W-:Y:S01]  /*5160*/  LOP3.LUT R6, R6, R13, RZ, 0x3c, !PT ;  /* 0x0000000d06067212 */ /* 0x000fe200078e3cff */
[----:B---3--:R-:W-:Y:S01]  /*5170*/  IMAD.SHL.U32 R11, R5, 0x10, RZ ;  /* 0x00000010050b7824 */ /* 0x008fe200078e00ff */
[----:B------:R-:W-:Y:S01]  /*5180*/  MOV R22, R5 ;  /* 0x0000000500167202 */ /* 0x000fe20000000f00 */
[----:B------:R-:W-:Y:S01]  /*5190*/  IMAD.MOV.U32 R21, RZ, RZ, R4 ;  /* 0x000000ffff157224 */ /* 0x000fe200078e0004 */
[----:B------:R-:W-:Y:S01]  /*51a0*/  SHF.L.U32 R10, R6, 0x1, RZ ;  /* 0x00000001060a7819 */ /* 0x000fe200000006ff */
[----:B----4-:R-:W-:-:S03]  /*51b0*/  IMAD.MOV.U32 R20, RZ, RZ, R9 ;  /* 0x000000ffff147224 */ /* 0x010fc600078e0009 */
[----:B------:R-:W-:Y:S01]  /*51c0*/  LOP3.LUT R6, R6, R10, R11, 0x96, !PT ;  /* 0x0000000a06067212 */ /* 0x000fe200078e960b */
[----:B------:R-:W-:Y:S01]  /*51d0*/  VIADD R10, R12, 0x587c5 ;  /* 0x000587c50c0a7836 */ /* 0x000fe20000000000 */
[----:B------:R-:W-:Y:S02]  /*51e0*/  STG.E.64 desc[UR36][R2.64+0x8], R20 ;  /* 0x0000081402007986 */ /* 0x000fe4000c101b24 */
[----:B------:R-:W-:Y:S01]  /*51f0*/  LOP3.LUT R23, R6, R5, RZ, 0x3c, !PT ;  /* 0x0000000506177212 */ /* 0x000fe200078e3cff */
[----:B------:R-:W-:-:S04]  /*5200*/  IMAD.MOV.U32 R6, RZ, RZ, 0x2f800000 ;  /* 0x2f800000ff067424 */ /* 0x000fc800078e00ff */
        /* <DEDUP_REMOVED lines=15> */
[----:B---3--:R-:W-:Y:S02]  /*5300*/  IMAD.SHL.U32 R15, R5, 0x10, RZ ;  /* 0x00000010050f7824 */ /* 0x008fe400078e00ff */
[----:B0-----:R-:W-:Y:S01]  /*5310*/  IMAD.MOV.U32 R23, RZ, RZ, R4 ;  /* 0x000000ffff177224 */ /* 0x001fe200078e0004 */
[C---:B------:R-:W-:Y:S01]  /*5320*/  SHF.L.U32 R18, R12.reuse, 0x1, RZ ;  /* 0x000000010c127819 */ /* 0x040fe200000006ff */
[----:B------:R-:W-:Y:S01]  /*5330*/  IMAD.MOV.U32 R24, RZ, RZ, R5 ;  /* 0x000000ffff187224 */ /* 0x000fe200078e0005 */
[----:B----4-:R-:W-:Y:S01]  /*5340*/  MOV R22, R9 ;  /* 0x0000000900167202 */ /* 0x010fe20000000f00 */
[----:B-1----:R-:W-:Y:S01]  /*5350*/  IMAD.MOV.U32 R13, RZ, RZ, R8 ;  /* 0x000000ffff0d7224 */ /* 0x002fe200078e0008 */
[----:B------:R-:W-:Y:S01]  /*5360*/  LOP3.LUT R18, R12, R18, R15, 0x96, !PT ;  /* 0x000000120c127212 */ /* 0x000fe200078e960f */
[----:B------:R-:W-:Y:S02]  /*5370*/  VIADD R12, R14, 0x587c5 ;  /* 0x000587c50e0c7836 */ /* 0x000fe40000000000 */
[----:B------:R0:W-:Y:S01]  /*5380*/  STG.E.64 desc[UR36][R2.64+0x8], R22 ;  /* 0x0000081602007986 */ /* 0x0001e2000c101b24 */
[----:B------:R-:W-:-:S03]  /*5390*/  LOP3.LUT R25, R18, R5, RZ, 0x3c, !PT ;  /* 0x0000000512197212 */ /* 0x000fc600078e3cff */
[----:B------:R1:W-:Y:S02]  /*53a0*/  STG.E.64 desc[UR36][R2.64], R12 ;  /* 0x0000000c02007986 */ /* 0x0003e4000c101b24 */
[----:B------:R-:W-:Y:S02]  /*53b0*/  IMAD.IADD R10, R25, 0x1, R12 ;  /* 0x00000001190a7824 */ /* 0x000fe400078e020c */
[----:B------:R-:W-:Y:S03]  /*53c0*/  STG.E.64 desc[UR36][R2.64+0x10], R24 ;  /* 0x0000101802007986 */ /* 0x000fe6000c101b24 */
        /* <DEDUP_REMOVED lines=15> */
[----:B------:R-:W-:Y:S02]  /*54c0*/  LOP3.LUT R14, R10, R14, R11, 0x96, !PT ;  /* 0x0000000e0a0e7212 */ /* 0x000fe400078e960b */
[----:B------:R-:W-:Y:S01]  /*54d0*/  IADD3 R10, PT, PT, R20, 0x587c5, RZ ;  /* 0x000587c5140a7810 */ /* 0x000fe20007ffe0ff */
        /* <DEDUP_REMOVED lines=8> */
[----:B------:R-:W-:-:S05]  /*5560*/  MOV R11, R8 ;  /* 0x00000008000b7202 */ /* 0x000fca0000000f00 */
        /* <DEDUP_REMOVED lines=10> */
[----:B---3--:R-:W-:Y:S01]  /*5610*/  IMAD.SHL.U32 R15, R5, 0x10, RZ ;  /* 0x00000010050f7824 */ /* 0x008fe200078e00ff */
[----:B-1----:R-:W-:Y:S01]  /*5620*/  MOV R11, R4 ;  /* 0x00000004000b7202 */ /* 0x002fe20000000f00 */
[----:B------:R-:W-:Y:S02]  /*5630*/  IMAD.MOV.U32 R20, RZ, RZ, R5 ;  /* 0x000000ffff147224 */ /* 0x000fe400078e0005 */
        /* <DEDUP_REMOVED lines=12> */
[----:B0-----:R-:W1:Y:S02]  /*5700*/  F2I.TRUNC.NTZ R5, R5 ;  /* 0x0000000500057305 */ /* 0x001e64000020f100 */
.L_x_208:
[----:B-12---:R-:W-:-:S05]  /*5710*/  IADD3 R5, PT, PT, R5, 0x1, RZ ;  /* 0x0000000105057810 */ /* 0x006fca0007ffe0ff */
[----:B------:R2:W-:Y:S02]  /*5720*/  STG.E desc[UR36][R16.64+0x8], R5 ;  /* 0x0000080510007986 */ /* 0x0005e4000c101924 */
.L_x_206:
[----:B012---:R-:W0:Y:S01]  /*5730*/  LDC.64 R4, c[0x0][0x3a0] ;  /* 0x0000e800ff047b82 */ /* 0x007e220000000a00 */
[----:B------:R-:W-:Y:S01]  /*5740*/  IMAD.MOV.U32 R11, RZ, RZ, -0x1 ;  /* 0xffffffffff0b7424 */ /* 0x000fe200078e00ff */
[----:B------:R1:W2:Y:S04]  /*5750*/  LDS R3, [R7+0x4] ;  /* 0x0000040007037984 */ /* 0x0002a80000000800 */
[----:B------:R1:W-:Y:S04]  /*5760*/  STG.E desc[UR36][R16.64+-0x4], R11 ;  /* 0xfffffc0b10007986 */ /* 0x0003e8000c101924 */
[----:B0-----:R-:W3:Y:S02]  /*5770*/  LDG.E R2, desc[UR36][R4.64] ;  /* 0x0000002404027981 */ /* 0x001ee4000c1e1900 */
[----:B---3--:R-:W-:-:S05]  /*5780*/  VIADD R9, R2, 0x1 ;  /* 0x0000000102097836 */ /* 0x008fca0000000000 */
[----:B--2---:R1:W-:Y:S02]  /*5790*/  STG.E desc[UR36][R4.64], R9 ;  /* 0x0000000904007986 */ /* 0x0043e4000c101924 */
.L_x_198:
[----:B------:R-:W-:Y:S05]  /*57a0*/  BSYNC.RECONVERGENT B6 ;  /* 0x0000000000067941 */ /* 0x000fea0003800200 */
.L_x_197:
[----:B-1----:R-:W-:Y:S01]  /*57b0*/  VIADD R5, R3, 0x1 ;  /* 0x0000000103057836 */ /* 0x002fe20000000000 */
[----:B------:R-:W-:Y:S04]  /*57c0*/  BSSY.RECONVERGENT B6, `(.L_x_209) ;  /* 0x00002a7000067945 */ /* 0x000fe80003800200 */
        /* <DEDUP_REMOVED lines=21> */
[-C--:B0-----:R-:W-:Y:S02]  /*5920*/  IABS R2, R5.reuse ;  /* 0x0000000500027213 */ /* 0x081fe40000000000 */
[----:B------:R-:W-:Y:S02]  /*5930*/  LOP3.LUT R13, RZ, R5, RZ, 0x33, !PT ;  /* 0x00000005ff0d7212 */ /* 0x000fe400078e33ff */
[----:B------:R-:W0:Y:S08]  /*5940*/  I2F.RP R4, R2 ;  /* 0x0000000200047306 */ /* 0x000e300000209400 */
[----:B0-----:R-:W0:Y:S02]  /*5950*/  MUFU.RCP R4, R4 ;  /* 0x0000000400047308 */ /* 0x001e240000001000 */
[----:B0-----:R-:W-:-:S06]  /*5960*/  VIADD R8, R4, 0xffffffe ;  /* 0x0ffffffe04087836 */ /* 0x001fcc0000000000 */
[----:B------:R0:W1:Y:S02]  /*5970*/  F2I.FTZ.U32.TRUNC.NTZ R9, R8 ;  /* 0x0000000800097305 */ /* 0x000064000021f000 */
[----:B0-----:R-:W-:Y:S01]  /*5980*/  IMAD.MOV.U32 R8, RZ, RZ, RZ ;  /* 0x000000ffff087224 */ /* 0x001fe200078e00ff */
[----:B-1----:R-:W-:-:S05]  /*5990*/  IADD3 R11, PT, PT, RZ, -R9, RZ ;  /* 0x80000009ff0b7210 */ /* 0x002fca0007ffe0ff */
[----:B------:R-:W-:-:S04]  /*59a0*/  IMAD R11, R11, R2, RZ ;  /* 0x000000020b0b7224 */ /* 0x000fc800078e02ff */
[----:B------:R-:W-:-:S06]  /*59b0*/  IMAD.HI.U32 R11, R9, R11, R8 ;  /* 0x0000000b090b7227 */ /* 0x000fcc00078e0008 */
[----:B------:R-:W-:-:S04]  /*59c0*/  IMAD.HI.U32 R4, R11, R6, RZ ;  /* 0x000000060b047227 */ /* 0x000fc800078e00ff */
[----:B------:R-:W-:-:S04]  /*59d0*/  IMAD.MOV R9, RZ, RZ, -R4 ;  /* 0x000000ffff097224 */ /* 0x000fc800078e0a04 */
[----:B------:R-:W-:Y:S01]  /*59e0*/  IMAD R9, R2, R9, R6 ;  /* 0x0000000902097224 */ /* 0x000fe200078e0206 */
[----:B------:R-:W-:-:S04]  /*59f0*/  LOP3.LUT R6, R22, R5, RZ, 0x3c, !PT ;  /* 0x0000000516067212 */ /* 0x000fc800078e3cff */
[----:B------:R-:W-:Y:S02]  /*5a00*/  ISETP.GT.U32.AND P2, PT, R2, R9, PT ;  /* 0x000000090200720c */ /* 0x000fe40003f44070 */
[----:B------:R-:W-:-:S11]  /*5a10*/  ISETP.GE.AND P1, PT, R6, RZ, PT ;  /* 0x000000ff0600720c */ /* 0x000fd60003f26270 */
        /* <DEDUP_REMOVED lines=17> */
[----:B------:R-:W-:Y:S01]  /*5b30*/  @!P1 IADD3 R9, PT, PT, R9, -R2, RZ ;  /* 0x8000000209099210 */ /* 0x000fe20007ffe0ff */
[----:B------:R-:W-:-:S03]  /*5b40*/  @!P1 VIADD R6, R6, 0x1 ;  /* 0x0000000106069836 */ /* 0x000fc60000000000 */
[----:B------:R-:W-:-:S13]  /*5b50*/  ISETP.GE.U32.AND P2, PT, R9, R2, PT ;  /* 0x000000020900720c */ /* 0x000fda0003f46070 */
[----:B------:R-:W-:-:S04]  /*5b60*/  @P2 VIADD R6, R6, 0x1 ;  /* 0x0000000106062836 */ /* 0x000fc80000000000 */
[----:B------:R-:W-:-:S04]  /*5b70*/  IMAD.MOV.U32 R4, RZ, RZ, R6 ;  /* 0x000000ffff047224 */ /* 0x000fc800078e0006 */
        /* <DEDUP_REMOVED lines=16> */
[----:B------:R-:W-:-:S05]  /*5c80*/  MOV R2, R11 ;  /* 0x0000000b00027202 */ /* 0x000fca0000000f00 */
        /* <DEDUP_REMOVED lines=9> */
[----:B0-----:R-:W-:Y:S02]  /*5d20*/  IMAD.U32 R4, RZ, RZ, UR4 ;  /* 0x00000004ff047e24 */ /* 0x001fe4000f8e00ff */
[----:B-1----:R-:W-:-:S07]  /*5d30*/  IMAD.U32 R5, RZ, RZ, UR5 ;  /* 0x00000005ff057e24 */ /* 0x002fce000f8e00ff */
[----:B------:R-:W-:-:S07]  /*5d40*/  LEPC R20, `(.L_x_211) ;  /* 0x000000001014794e */ /* 0x000fce0000000000 */
[----:B--2---:R-:W-:Y:S05]  /*5d50*/  CALL.ABS.NOINC R2 ;  /* 0x0000000002007343 */ /* 0x004fea0003c00000 */
.L_x_211:
[----:B------:R-:W0:Y:S01]  /*5d60*/  S2UR UR5, SR_CgaCtaId ;  /* 0x00000000000579c3 */ /* 0x000e220000008800 */
[----:B------:R-:W-:Y:S02]  /*5d70*/  UMOV UR4, 0x400 ;  /* 0x0000040000047882 */ /* 0x000fe40000000000 */
[----:B0-----:R-:W-:Y:S01]  /*5d80*/  ULEA UR4, UR5, UR4, 0x18 ;  /* 0x0000000405047291 */ /* 0x001fe2000f8ec0ff */
[----:B------:R-:W0:Y:S05]  /*5d90*/  LDCU UR5, c[0x0][0x394] ;  /* 0x00007280ff0577ac */ /* 0x000e2a0008000800 */
[----:B------:R-:W-:-:S05]  /*5da0*/  MOV R7, UR4 ;  /* 0x0000000400077c02 */ /* 0x000fca0008000f00 */
        /* <DEDUP_REMOVED lines=17> */
.L_x_215:
        /* <DEDUP_REMOVED lines=45> */
[----:B------:R-:W-:-:S04]  /*6190*/  IADD3 R11, PT, PT, R11, 0x4, RZ ;  /* 0x000000040b0b7810 */ /* 0x000fc80007ffe0ff */
[----:B------:R-:W-:Y:S01]  /*61a0*/  ISETP.NE.AND P0, PT, R11, R6, PT ;  /* 0x000000060b00720c */ /* 0x000fe20003f05270 */
[----:B--2---:R3:W-:-:S12]  /*61b0*/  STG.E desc[UR36][R12.64+0x4], R27 ;  /* 0x0000041b0c007986 */ /* 0x0047d8000c101924 */
[----:B------:R-:W-:Y:S05]  /*61c0*/  @P0 BRA `(.L_x_215) ;  /* 0xfffffffc003c0947 */ /* 0x000fea000383ffff */
[----:B------:R-:W-:Y:S05]  /*61d0*/  BSYNC.RECONVERGENT B0 ;  /* 0x0000000000007941 */ /* 0x000fea0003800200 */
.L_x_214:
        /* <DEDUP_REMOVED lines=30> */
.L_x_216:
        /* <DEDUP_REMOVED lines=14> */
.L_x_213:
        /* <DEDUP_REMOVED lines=13> */
[----:B0-----:R-:W-:Y:S02]  /*6570*/  IMAD.MOV.U32 R4, RZ, RZ, RZ ;  /* 0x000000ffff047224 */ /* 0x001fe400078e00ff */
[----:B-1----:R-:W-:-:S04]  /*6580*/  IMAD.MOV R8, RZ, RZ, -R5 ;  /* 0x000000ffff087224 */ /* 0x002fc800078e0a05 */
[----:B------:R-:W-:Y:S01]  /*6590*/  IMAD R9, R8, R3, RZ ;  /* 0x0000000308097224 */ /* 0x000fe200078e02ff */
[----:B------:R-:W-:-:S03]  /*65a0*/  IABS R8, R28 ;  /* 0x0000001c00087213 */ /* 0x000fc60000000000 */
[----:B------:R-:W-:-:S06]  /*65b0*/  IMAD.HI.U32 R9, R5, R9, R4 ;  /* 0x0000000905097227 */ /* 0x000fcc00078e0004 */
[----:B------:R-:W-:-:S04]  /*65c0*/  IMAD.HI.U32 R4, R9, R6, RZ ;  /* 0x0000000609047227 */ /* 0x000fc800078e00ff */
[----:B------:R-:W-:Y:S01]  /*65d0*/  IMAD.HI.U32 R5, R9, R8, RZ ;  /* 0x0000000809057227 */ /* 0x000fe200078e00ff */
[----:B------:R-:W-:-:S03]  /*65e0*/  IADD3 R4, PT, PT, -R4, RZ, RZ ;  /* 0x000000ff04047210 */ /* 0x000fc60007ffe1ff */
[----:B------:R-:W-:-:S04]  /*65f0*/  IMAD.HI.U32 R11, R9, R10, RZ ;  /* 0x0000000a090b7227 */ /* 0x000fc800078e00ff */
[----:B------:R-:W-:Y:S02]  /*6600*/  IMAD R4, R3, R4, R6 ;  /* 0x0000000403047224 */ /* 0x000fe400078e0206 */
[----:B------:R-:W-:Y:S02]  /*6610*/  IMAD.MOV R5, RZ, RZ, -R5 ;  /* 0x000000ffff057224 */ /* 0x000fe400078e0a05 */
[----:B------:R-:W-:Y:S01]  /*6620*/  IMAD.HI.U32 R9, R9, R12, RZ ;  /* 0x0000000c09097227 */ /* 0x000fe200078e00ff */
[----:B------:R-:W-:-:S03]  /*6630*/  ISETP.GT.U32.AND P0, PT, R3, R4, PT ;  /* 0x000000040300720c */ /* 0x000fc60003f04070 */
[C---:B------:R-:W-:Y:S02]  /*6640*/  IMAD R8, R3.reuse, R5, R8 ;  /* 0x0000000503087224 */ /* 0x040fe400078e0208 */
[----:B------:R-:W-:Y:S02]  /*6650*/  IMAD.MOV R9, RZ, RZ, -R9 ;  /* 0x000000ffff097224 */ /* 0x000fe400078e0a09 */
[----:B------:R-:W-:Y:S01]  /*6660*/  IMAD.MOV R11, RZ, RZ, -R11 ;  /* 0x000000ffff0b7224 */ /* 0x000fe200078e0a0b */
[C---:B------:R-:W-:Y:S01]  /*6670*/  ISETP.GT.U32.AND P1, PT, R3.reuse, R8, PT ;  /* 0x000000080300720c */ /* 0x040fe20003f24070 */
[C---:B------:R-:W-:Y:S02]  /*6680*/  IMAD R9, R3.reuse, R9, R12 ;  /* 0x0000000903097224 */ /* 0x040fe400078e020c */
[C---:B------:R-:W-:Y:S02]  /*6690*/  IMAD R11, R3.reuse, R11, R10 ;  /* 0x0000000b030b7224 */ /* 0x040fe400078e020a */
[----:B------:R-:W-:Y:S01]  /*66a0*/  @!P0 IMAD.IADD R4, R4, 0x1, -R3 ;  /* 0x0000000104048824 */ /* 0x000fe200078e0a03 */
[----:B------:R-:W-:-:S02]  /*66b0*/  ISETP.GT.U32.AND P3, PT, R3, R9, PT ;  /* 0x000000090300720c */ /* 0x000fc40003f64070 */
[C---:B------:R-:W-:Y:S02]  /*66c0*/  ISETP.GT.U32.AND P2, PT, R3.reuse, R11, PT ;  /* 0x0000000b0300720c */ /* 0x040fe40003f44070 */
[----:B------:R-:W-:-:S03]  /*66d0*/  ISETP.GT.U32.AND P6, PT, R3, R4, PT ;  /* 0x000000040300720c */ /* 0x000fc60003fc4070 */
[----:B------:R-:W-:-:S05]  /*66e0*/  @!P1 IMAD.IADD R8, R8, 0x1, -R3 ;  /* 0x0000000108089824 */ /* 0x000fca00078e0a03 */
[----:B------:R-:W-:Y:S01]  /*66f0*/  ISETP.GT.U32.AND P1, PT, R3, R8, PT ;  /* 0x000000080300720c */ /* 0x000fe20003f24070 */
[--C-:B------:R-:W-:Y:S01]  /*6700*/  @!P3 IMAD.IADD R9, R9, 0x1, -R3.reuse ;  /* 0x000000010909b824 */ /* 0x100fe200078e0a03 */
[----:B------:R-:W-:Y:S02]  /*6710*/  ISETP.GE.AND P3, PT, R29, RZ, PT ;  /* 0x000000ff1d00720c */ /* 0x000fe40003f66270 */
[----:B------:R-:W-:Y:S01]  /*6720*/  @!P2 IADD3 R11, PT, PT, R11, -R3, RZ ;  /* 0x800000030b0ba210 */ /* 0x000fe20007ffe0ff */
[----:B------:R-:W-:Y:S01]  /*6730*/  @!P6 IMAD.IADD R4, R4, 0x1, -R3 ;  /* 0x000000010404e824 */ /* 0x000fe200078e0a03 */
[C---:B------:R-:W-:Y:S02]  /*6740*/  ISETP.GT.U32.AND P2, PT, R3.reuse, R9, PT ;  /* 0x000000090300720c */ /* 0x040fe40003f44070 */
[----:B------:R-:W-:Y:S02]  /*6750*/  ISETP.GT.U32.AND P0, PT, R3, R11, PT ;  /* 0x0000000b0300720c */ /* 0x000fe40003f04070 */
[----:B------:R-:W-:-:S03]  /*6760*/  ISETP.GE.AND P6, PT, R23, RZ, PT ;  /* 0x000000ff1700720c */ /* 0x000fc60003fc6270 */
[----:B------:R-:W-:Y:S02]  /*6770*/  @!P1 IADD3 R8, PT, PT, R8, -R3, RZ ;  /* 0x8000000308089210 */ /* 0x000fe40007ffe0ff */
[----:B------:R-:W-:-:S03]  /*6780*/  @!P3 IMAD.MOV R4, RZ, RZ, -R4 ;  /* 0x000000ffff04b224 */ /* 0x000fc600078e0a04 */
[----:B------:R-:W-:Y:S02]  /*6790*/  IMAD.MOV.U32 R23, RZ, RZ, R8 ;  /* 0x000000ffff177224 */ /* 0x000fe400078e0008 */
[--C-:B------:R-:W-:Y:S02]  /*67a0*/  @!P2 IMAD.IADD R9, R9, 0x1, -R3.reuse ;  /* 0x000000010909a824 */ /* 0x100fe400078e0a03 */
[----:B------:R-:W-:Y:S01]  /*67b0*/  @!P0 IMAD.IADD R11, R11, 0x1, -R3 ;  /* 0x000000010b0b8824 */ /* 0x000fe200078e0a03 */
[----:B------:R-:W-:Y:S01]  /*67c0*/  ISETP.NE.AND P0, PT, R2, RZ, PT ;  /* 0x000000ff0200720c */ /* 0x000fe20003f05270 */
[----:B------:R-:W-:Y:S01]  /*67d0*/  @!P5 IMAD.MOV R23, RZ, RZ, -R23 ;  /* 0x000000ffff17d224 */ /* 0x000fe200078e0a17 */
[----:B------:R-:W-:Y:S01]  /*67e0*/  LOP3.LUT R2, RZ, R2, RZ, 0x33, !PT ;  /* 0x00000002ff027212 */ /* 0x000fe200078e33ff */
[----:B------:R-:W-:Y:S01]  /*67f0*/  @!P6 IMAD.MOV R9, RZ, RZ, -R9 ;  /* 0x000000ffff09e224 */ /* 0x000fe200078e0a09 */
[----:B------:R-:W-:Y:S02]  /*6800*/  @!P4 IADD3 R11, PT, PT, -R11, RZ, RZ ;  /* 0x000000ff0b0bc210 */ /* 0x000fe40007ffe1ff */
        /* <DEDUP_REMOVED lines=18> */
[----:B------:R-:W-:Y:S01]  /*6930*/  IMAD.MOV.U32 R6, RZ, RZ, 0x2f800000 ;  /* 0x2f800000ff067424 */ /* 0x000fe200078e00ff */
[----:B------:R-:W0:Y:S02]  /*6940*/  LDC.64 R4, c[0x0][0x380] ;  /* 0x0000e000ff047b82 */ /* 0x000e240000000a00 */
[----:B------:R-:W-:Y:S01]  /*6950*/  LOP3.LUT R25, R8, R15, RZ, 0x3c, !PT ;  /* 0x0000000f08197212 */ /* 0x000fe200078e3cff */
[----:B------:R1:W-:Y:S03]  /*6960*/  STG.E.64 desc[UR36][R2.64+0x8], R30 ;  /* 0x0000081e02007986 */ /* 0x0003e6000c101b24 */
[----:B------:R-:W-:Y:S01]  /*6970*/  IADD3 R8, PT, PT, R25, R22, RZ ;  /* 0x0000001619087210 */ /* 0x000fe20007ffe0ff */
[----:B------:R-:W-:Y:S03]  /*6980*/  STG.E.64 desc[UR36][R2.64+0x10], R24 ;  /* 0x0000101802007986 */ /* 0x000fe6000c101b24 */
[----:B------:R-:W-:-:S05]  /*6990*/  I2FP.F32.U32 R27, R8 ;  /* 0x00000008001b7245 */ /* 0x000fca0000201000 */
[----:B------:R-:W-:-:S04]  /*69a0*/  FFMA R27, R27, R6, 1.1641532182693481445e-10 ;  /* 0x2f0000001b1b7423 */ /* 0x000fc80000000006 */
[----:B------:R-:W-:Y:S01]  /*69b0*/  FMUL R8, R27, 4 ;  /* 0x408000001b087820 */ /* 0x000fe20000400000 */
[----:B0-----:R-:W-:-:S05]  /*69c0*/  IMAD.WIDE R26, R23, 0x4, R4 ;  /* 0x00000004171a7825 */ /* 0x001fca00078e0204 */
[----:B------:R-:W0:Y:S01]  /*69d0*/  F2I.TRUNC.NTZ R8, R8 ;  /* 0x0000000800087305 */ /* 0x000e22000020f100 */
[----:B------:R-:W-:-:S05]  /*69e0*/  MOV R23, R20 ;  /* 0x0000001400177202 */ /* 0x000fca0000000f00 */
        /* <DEDUP_REMOVED lines=10> */
[----:B-1----:R-:W-:Y:S02]  /*6a90*/  IMAD.MOV.U32 R31, RZ, RZ, R20 ;  /* 0x000000ffff1f7224 */ /* 0x002fe400078e0014 */
[C---:B------:R-:W-:Y:S02]  /*6aa0*/  IMAD.SHL.U32 R10, R8.reuse, 0x2, RZ ;  /* 0x00000002080a7824 */ /* 0x040fe400078e00ff */
[----:B--2---:R-:W-:Y:S02]  /*6ab0*/  IMAD.MOV.U32 R22, RZ, RZ, R21 ;  /* 0x000000ffff167224 */ /* 0x004fe400078e0015 */
[----:B-----5:R-:W-:Y:S01]  /*6ac0*/  IMAD.MOV.U32 R30, RZ, RZ, R15 ;  /* 0x000000ffff1e7224 */ /* 0x020fe200078e000f */
[----:B------:R-:W-:Y:S01]  /*6ad0*/  LOP3.LUT R10, R8, R10, R33, 0x96, !PT ;  /* 0x0000000a080a7212 */ /* 0x000fe200078e9621 */
[----:B------:R-:W-:-:S03]  /*6ae0*/  IMAD.MOV.U32 R33, RZ, RZ, R14 ;  /* 0x000000ffff217224 */ /* 0x000fc600078e000e */
[----:B------:R-:W-:Y:S01]  /*6af0*/  LOP3.LUT R23, R10, R21, RZ, 0x3c, !PT ;  /* 0x000000150a177212 */ /* 0x000fe200078e3cff */
[----:B------:R1:W-:Y:S03]  /*6b00*/  STG.E.64 desc[UR36][R2.64+0x8], R30 ;  /* 0x0000081e02007986 */ /* 0x0003e6000c101b24 */
[----:B------:R-:W-:Y:S01]  /*6b10*/  IADD3 R8, PT, PT, R23, R32, RZ ;  /* 0x0000002017087210 */ /* 0x000fe20007ffe0ff */
[----:B------:R2:W-:Y:S03]  /*6b20*/  STG.E.64 desc[UR36][R2.64+0x10], R22 ;  /* 0x0000101602007986 */ /* 0x0005e6000c101b24 */
[----:B------:R-:W-:Y:S01]  /*6b30*/  I2FP.F32.U32 R25, R8 ;  /* 0x0000000800197245 */ /* 0x000fe20000201000 */
[----:B------:R-:W-:Y:S04]  /*6b40*/  STG.E.64 desc[UR36][R2.64], R32 ;  /* 0x0000002002007986 */ /* 0x000fe8000c101b24 */
[----:B------:R-:W-:-:S04]  /*6b50*/  FFMA R25, R25, R6, 1.1641532182693481445e-10 ;  /* 0x2f00000019197423 */ /* 0x000fc80000000006 */
[----:B------:R-:W-:Y:S01]  /*6b60*/  FMUL R8, R25, 4 ;  /* 0x4080000019087820 */ /* 0x000fe20000400000 */
[----:B------:R-:W-:-:S05]  /*6b70*/  IMAD.WIDE R24, R13, 0x4, R4 ;  /* 0x000000040d187825 */ /* 0x000fca00078e0204 */
[----:B------:R-:W0:Y:S02]  /*6b80*/  F2I.TRUNC.NTZ R8, R8 ;  /* 0x0000000800087305 */ /* 0x000e24000020f100 */
[----:B0-----:R-:W-:-:S05]  /*6b90*/  IADD3 R27, PT, PT, R8, 0x1, RZ ;  /* 0x00000001081b7810 */ /* 0x001fca0007ffe0ff */
[----:B------:R0:W-:Y:S04]  /*6ba0*/  STG.E desc[UR36][R24.64], R27 ;  /* 0x0000001b18007986 */ /* 0x0001e8000c101924 */
[----:B------:R-:W3:Y:S04]  /*6bb0*/  LDG.E.64 R20, desc[UR36][R2.64] ;  /* 0x0000002402147981 */ /* 0x000ee8000c1e1b00 */
[----:B------:R-:W4:Y:S04]  /*6bc0*/  LDG.E.64 R14, desc[UR36][R2.64+0x10] ;  /* 0x00001024020e7981 */ /* 0x000f28000c1e1b00 */
[----:B------:R-:W5:Y:S01]  /*6bd0*/  LDG.E.64 R12, desc[UR36][R2.64+0x8] ;  /* 0x00000824020c7981 */ /* 0x000f62000c1e1b00 */
[----:B---3--:R-:W-:-:S04]  /*6be0*/  SHF.R.U32.HI R8, RZ, 0x2, R21 ;  /* 0x00000002ff087819 */ /* 0x008fc80000011615 */
[----:B------:R-:W-:Y:S01]  /*6bf0*/  LOP3.LUT R8, R8, R21, RZ, 0x3c, !PT ;  /* 0x0000001508087212 */ /* 0x000fe200078e3cff */
[----:B----4-:R-:W-:Y:S01]  /*6c00*/  IMAD.SHL.U32 R21, R15, 0x10, RZ ;  /* 0x000000100f157824 */ /* 0x010fe200078e00ff */
[----:B-1----:R-:W-:Y:S01]  /*6c10*/  MOV R31, R14 ;  /* 0x0000000e001f7202 */ /* 0x002fe20000000f00 */
[----:B-----5:R-:W-:Y:S02]  /*6c20*/  IMAD.MOV.U32 R30, RZ, RZ, R13 ;  /* 0x000000ffff1e7224 */ /* 0x020fe400078e000d */
[----:B------:R-:W-:-:S03]  /*6c30*/  IMAD.SHL.U32 R10, R8, 0x2, RZ ;  /* 0x00000002080a7824 */ /* 0x000fc600078e00ff */
[----:B------:R-:W-:Y:S02]  /*6c40*/  STG.E.64 desc[UR36][R2.64+0x8], R30 ;  /* 0x0000081e02007986 */ /* 0x000fe4000c101b24 */
[----:B------:R-:W-:Y:S01]  /*6c50*/  LOP3.LUT R8, R8, R10, R21, 0x96, !PT ;  /* 0x0000000a08087212 */ /* 0x000fe200078e9615 */
[----:B------:R-:W-:Y:S02]  /*6c60*/  VIADD R10, R20, 0x587c5 ;  /* 0x000587c5140a7836 */ /* 0x000fe40000000000 */
[----:B------:R-:W-:Y:S01]  /*6c70*/  IMAD.MOV.U32 R20, RZ, RZ, R15 ;  /* 0x000000ffff147224 */ /* 0x000fe200078e000f */
        /* <DEDUP_REMOVED lines=13> */
[----:B------:R-:W0:Y:S04]  /*6d50*/  LDG.E.64 R12, desc[UR36][R2.64+0x10] ;  /* 0x00001024020c7981 */ /* 0x000e28000c1e1b00 */
[----:B------:R-:W3:Y:S01]  /*6d60*/  LDG.E.64 R14, desc[UR36][R2.64+0x8] ;  /* 0x00000824020e7981 */ /* 0x000ee2000c1e1b00 */
[----:B------:R-:W-:Y:S01]  /*6d70*/  IMAD.WIDE R4, R9, 0x4, R4 ;  /* 0x0000000409047825 */ /* 0x000fe200078e0204 */
[----:B--2---:R-:W-:-:S04]  /*6d80*/  SHF.R.U32.HI R8, RZ, 0x2, R27 ;  /* 0x00000002ff087819 */ /* 0x004fc8000001161b */
[----:B------:R-:W-:Y:S01]  /*6d90*/  LOP3.LUT R8, R8, R27, RZ, 0x3c, !PT ;  /* 0x0000001b08087212 */ /* 0x000fe200078e3cff */
[----:B0-----:R-:W-:Y:S01]  /*6da0*/  IMAD.MOV.U32 R23, RZ, RZ, R12 ;  /* 0x000000ffff177224 */ /* 0x001fe200078e000c */
[----:B------:R-:W-:Y:S01]  /*6db0*/  SHF.L.U32 R27, R13, 0x4, RZ ;  /* 0x000000040d1b7819 */ /* 0x000fe200000006ff */
[----:B---3--:R-:W-:Y:S02]  /*6dc0*/  IMAD.MOV.U32 R22, RZ, RZ, R15 ;  /* 0x000000ffff167224 */ /* 0x008fe400078e000f */
        /* <DEDUP_REMOVED lines=15> */
[----:B------:R0:W-:Y:S01]  /*6ec0*/  STG.E desc[UR36][R4.64], R13 ;  /* 0x0000000d04007986 */ /* 0x0001e2000c101924 */
[----:B------:R-:W-:Y:S05]  /*6ed0*/  BRA `(.L_x_218) ;  /* 0x0000001000b87947 */ /* 0x000fea0003800000 */
.L_x_217:
        /* <DEDUP_REMOVED lines=103> */
[----:B------:R-:W-:Y:S05]  /*7550*/  BRA `(.L_x_218) ;  /* 0x0000000c00187947 */ /* 0x000fea0003800000 */
.L_x_212:
        /* <DEDUP_REMOVED lines=16> */
[----:B------:R-:W-:-:S03]  /*7660*/  HFMA2 R6, -RZ, RZ, 0.1171875, 0 ;  /* 0x2f800000ff067431 */ /* 0x000fc600000001ff */
[----:B------:R-:W-:Y:S01]  /*7670*/  LOP3.LUT R23, R12, R5, RZ, 0x3c, !PT ;  /* 0x000000050c177212 */ /* 0x000fe200078e3cff */
[----:B------:R-:W-:Y:S04]  /*7680*/  STG.E.64 desc[UR36][R2.64+0x8], R20 ;  /* 0x0000081402007986 */ /* 0x000fe8000c101b24 */
        /* <DEDUP_REMOVED lines=79> */
[----:B------:R-:W2:Y:S01]  /*7b80*/  F2I.TRUNC.NTZ R5, R5 ;  /* 0x0000000500057305 */ /* 0x000ea2000020f100 */
[----:B0-----:R-:W-:Y:S05]  /*7b90*/  BRA `(.L_x_220) ;  /* 0x0000000400807947 */ /* 0x001fea0003800000 */
.L_x_219:
        /* <DEDUP_REMOVED lines=14> */
[----:B------:R-:W-:Y:S01]  /*7c80*/  IMAD.MOV.U32 R6, RZ, RZ, 0x2f800000 ;  /* 0x2f800000ff067424 */ /* 0x000fe200078e00ff */
[----:B------:R-:W-:Y:S02]  /*7c90*/  STG.E.64 desc[UR36][R2.64+0x8], R20 ;  /* 0x0000081402007986 */ /* 0x000fe4000c101b24 */
[----:B------:R-:W-:Y:S02]  /*7ca0*/  IADD3 R11, PT, PT, R23, R10, RZ ;  /* 0x0000000a170b7210 */ /* 0x000fe40007ffe0ff */
[----:B------:R0:W-:Y:S02]  /*7cb0*/  STG.E.64 desc[UR36][R2.64+0x10], R22 ;  /* 0x0000101602007986 */ /* 0x0001e4000c101b24 */
        /* <DEDUP_REMOVED lines=14> */
[----:B0-----:R-:W-:Y:S02]  /*7da0*/  IMAD.MOV.U32 R23, RZ, RZ, R4 ;  /* 0x000000ffff177224 */ /* 0x001fe400078e0004 */
[C---:B------:R-:W-:Y:S02]  /*7db0*/  IMAD.SHL.U32 R18, R12.reuse, 0x2, RZ ;  /* 0x000000020c127824 */ /* 0x040fe400078e00ff */
[----:B------:R-:W-:Y:S02]  /*7dc0*/  IMAD.MOV.U32 R24, RZ, RZ, R5 ;  /* 0x000000ffff187224 */ /* 0x000fe400078e0005 */
[----:B----4-:R-:W-:Y:S01]  /*7dd0*/  IMAD.MOV.U32 R22, RZ, RZ, R9 ;  /* 0x000000ffff167224 */ /* 0x010fe200078e0009 */
[----:B------:R-:W-:Y:S01]  /*7de0*/  LOP3.LUT R18, R12, R18, R15, 0x96, !PT ;  /* 0x000000120c127212 */ /* 0x000fe200078e960f */
[----:B------:R-:W-:-:S02]  /*7df0*/  VIADD R12, R14, 0x587c5 ;  /* 0x000587c50e0c7836 */ /* 0x000fc40000000000 */
[----:B-1----:R-:W-:Y:S01]  /*7e00*/  IMAD.MOV.U32 R13, RZ, RZ, R8 ;  /* 0x000000ffff0d7224 */ /* 0x002fe200078e0008 */
[----:B------:R-:W-:Y:S01]  /*7e10*/  LOP3.LUT R25, R18, R5, RZ, 0x3c, !PT ;  /* 0x0000000512197212 */ /* 0x000fe200078e3cff */
[----:B------:R0:W-:Y:S03]  /*7e20*/  STG.E.64 desc[UR36][R2.64+0x8], R22 ;  /* 0x0000081602007986 */ /* 0x0001e6000c101b24 */
[----:B------:R-:W-:Y:S01]  /*7e30*/  IADD3 R10, PT, PT, R25, R12, RZ ;  /* 0x0000000c190a7210 */ /* 0x000fe20007ffe0ff */
[----:B------:R-:W-:Y:S03]  /*7e40*/  STG.E.64 desc[UR36][R2.64+0x10], R24 ;  /* 0x0000101802007986 */ /* 0x000fe6000c101b24 */
[----:B------:R-:W-:Y:S01]  /*7e50*/  I2FP.F32.U32 R11, R10 ;  /* 0x0000000a000b7245 */ /* 0x000fe20000201000 */
[----:B------:R1:W-:Y:S04]  /*7e60*/  STG.E.64 desc[UR36][R2.64], R12 ;  /* 0x0000000c02007986 */ /* 0x0003e8000c101b24 */
[----:B------:R-:W-:-:S04]  /*7e70*/  FFMA R11, R11, R6, 1.1641532182693481445e-10 ;  /* 0x2f0000000b0b7423 */ /* 0x000fc80000000006 */
[----:B------:R-:W-:-:S06]  /*7e80*/  FMUL R11, R11, 6 ;  /* 0x40c000000b0b7820 */ /* 0x000fcc0000400000 */
[----:B------:R-:W2:Y:S02]  /*7e90*/  F2I.TRUNC.NTZ R11, R11 ;  /* 0x0000000b000b7305 */ /* 0x000ea4000020f100 */
[----:B--2---:R-:W-:-:S05]  /*7ea0*/  IADD3 R15, PT, PT, R11, 0x1, RZ ;  /* 0x000000010b0f7810 */ /* 0x004fca0007ffe0ff */
        /* <DEDUP_REMOVED lines=32> */
[----:B-1----:R-:W-:Y:S01]  /*80b0*/  IMAD.MOV.U32 R11, RZ, RZ, R4 ;  /* 0x000000ffff0b7224 */ /* 0x002fe200078e0004 */
[----:B----4-:R-:W-:Y:S01]  /*80c0*/  MOV R10, R9 ;  /* 0x00000009000a7202 */ /* 0x010fe20000000f00 */
[C---:B------:R-:W-:Y:S02]  /*80d0*/  IMAD.SHL.U32 R18, R12.reuse, 0x2, RZ ;  /* 0x000000020c127824 */ /* 0x040fe400078e00ff */
[----:B------:R-:W-:Y:S02]  /*80e0*/  IMAD.MOV.U32 R20, RZ, RZ, R5 ;  /* 0x000000ffff147224 */ /* 0x000fe400078e0005 */
[----:B------:R0:W-:Y:S01]  /*80f0*/  STG.E.64 desc[UR36][R2.64+0x8], R10 ;  /* 0x0000080a02007986 */ /* 0x0001e2000c101b24 */
[----:B------:R-:W-:Y:S01]  /*8100*/  LOP3.LUT R18, R12, R18, R15, 0x96, !PT ;  /* 0x000000120c127212 */ /* 0x000fe200078e960f */
[----:B------:R-:W-:-:S03]  /*8110*/  IMAD.MOV.U32 R15, RZ, RZ, R8 ;  /* 0x000000ffff0f7224 */ /* 0x000fc600078e0008 */
        /* <DEDUP_REMOVED lines=8> */
.L_x_220:
[----:B-12---:R-:W-:-:S05]  /*81a0*/  VIADD R5, R5, 0x1 ;  /* 0x0000000105057836 */ /* 0x006fca0000000000 */
[----:B------:R2:W-:Y:S02]  /*81b0*/  STG.E desc[UR36][R16.64+0x4], R5 ;  /* 0x0000040510007986 */ /* 0x0005e4000c101924 */
.L_x_218:
[----:B012---:R-:W0:Y:S01]  /*81c0*/  LDC.64 R4, c[0x0][0x3a0] ;  /* 0x0000e800ff047b82 */ /* 0x007e220000000a00 */
[----:B------:R-:W-:Y:S01]  /*81d0*/  IMAD.MOV.U32 R11, RZ, RZ, -0x1 ;  /* 0xffffffffff0b7424 */ /* 0x000fe200078e00ff */
[----:B------:R1:W2:Y:S04]  /*81e0*/  LDS R3, [R7+0x4] ;  /* 0x0000040007037984 */ /* 0x0002a80000000800 */
[----:B------:R1:W-:Y:S04]  /*81f0*/  STG.E desc[UR36][R16.64+-0x4], R11 ;  /* 0xfffffc0b10007986 */ /* 0x0003e8000c101924 */
[----:B0-----:R-:W3:Y:S02]  /*8200*/  LDG.E R2, desc[UR36][R4.64] ;  /* 0x0000002404027981 */ /* 0x001ee4000c1e1900 */
[----:B---3--:R-:W-:-:S05]  /*8210*/  IADD3 R9, PT, PT, R2, 0x1, RZ ;  /* 0x0000000102097810 */ /* 0x008fca0007ffe0ff */
[----:B--2---:R1:W-:Y:S02]  /*8220*/  STG.E desc[UR36][R4.64], R9 ;  /* 0x0000000904007986 */ /* 0x0043e4000c101924 */
.L_x_210:
[----:B------:R-:W-:Y:S05]  /*8230*/  BSYNC.RECONVERGENT B6 ;  /* 0x0000000000067941 */ /* 0x000fea0003800200 */
.L_x_209:
[----:B-1----:R-:W-:-:S05]  /*8240*/  VIADD R5, R3, 0x1 ;  /* 0x0000000103057836 */ /* 0x002fca0000000000 */
        /* <DEDUP_REMOVED lines=19> */
[----:B------:R-:W-:-:S04]  /*8380*/  IADD3 R22, PT, PT, R28, -0x3, RZ ;  /* 0xfffffffd1c167810 */ /* 0x000fc80007ffe0ff */
[----:B------:R-:W-:Y:S02]  /*8390*/  IABS R6, R22 ;  /* 0x0000001600067213 */ /* 0x000fe40000000000 */
[-C--:B0-----:R-:W-:Y:S02]  /*83a0*/  IABS R2, R5.reuse ;  /* 0x0000000500027213 */ /* 0x081fe40000000000 */
[----:B------:R-:W-:Y:S02]  /*83b0*/  LOP3.LUT R13, RZ, R5, RZ, 0x33, !PT ;  /* 0x00000005ff0d7212 */ /* 0x000fe400078e33ff */
[----:B------:R-:W0:Y:S08]  /*83c0*/  I2F.RP R4, R2 ;  /* 0x0000000200047306 */ /* 0x000e300000209400 */
[----:B0-----:R-:W0:Y:S02]  /*83d0*/  MUFU.RCP R4, R4 ;  /* 0x0000000400047308 */ /* 0x001e240000001000 */
[----:B0-----:R-:W-:-:S06]  /*83e0*/  VIADD R8, R4, 0xffffffe ;  /* 0x0ffffffe04087836 */ /* 0x001fcc0000000000 */
[----:B------:R0:W1:Y:S02]  /*83f0*/  F2I.FTZ.U32.TRUNC.NTZ R9, R8 ;  /* 0x0000000800097305 */ /* 0x000064000021f000 */
[----:B0-----:R-:W-:Y:S02]  /*8400*/  IMAD.MOV.U32 R8, RZ, RZ, RZ ;  /* 0x000000ffff087224 */ /* 0x001fe400078e00ff */
[----:B-1----:R-:W-:-:S04]  /*8410*/  IMAD.MOV R11, RZ, RZ, -R9 ;  /* 0x000000ffff0b7224 */ /* 0x002fc800078e0a09 */
        /* <DEDUP_REMOVED lines=21> */
[----:B------:R-:W-:Y:S01]  /*8570*/  IMAD R9, R2, R9, R4 ;  /* 0x0000000902097224 */ /* 0x000fe200078e0204 */
[----:B------:R-:W-:-:S04]  /*8580*/  LOP3.LUT R4, R23, R5, RZ, 0x3c, !PT ;  /* 0x0000000517047212 */ /* 0x000fc800078e3cff */
[----:B------:R-:W-:Y:S02]  /*8590*/  ISETP.GT.U32.AND P1, PT, R2, R9, PT ;  /* 0x000000090200720c */ /* 0x000fe40003f24070 */
[----:B------:R-:W-:-:S11]  /*85a0*/  ISETP.GE.AND P3, PT, R4, RZ, PT ;  /* 0x000000ff0400720c */ /* 0x000fd60003f66270 */
        /* <DEDUP_REMOVED lines=17> */
[----:B------:R-:W-:Y:S01]  /*86c0*/  @!P1 IADD3 R9, PT, PT, R9, -R2, RZ ;  /* 0x8000000209099210 */ /* 0x000fe20007ffe0ff */
[----:B------:R-:W-:-:S03]  /*86d0*/  @!P1 VIADD R11, R11, 0x1 ;  /* 0x000000010b0b9836 */ /* 0x000fc60000000000 */
[----:B------:R-:W-:-:S13]  /*86e0*/  ISETP.GE.U32.AND P2, PT, R9, R2, PT ;  /* 0x000000020900720c */ /* 0x000fda0003f46070 */
[----:B------:R-:W-:-:S04]  /*86f0*/  @P2 VIADD R11, R11, 0x1 ;  /* 0x000000010b0b2836 */ /* 0x000fc80000000000 */
[----:B------:R-:W-:-:S05]  /*8700*/  IMAD.MOV.U32 R2, RZ, RZ, R11 ;  /* 0x000000ffff027224 */ /* 0x000fca00078e000b */
[----:B------:R-:W-:-:S04]  /*8710*/  @!P3 IADD3 R2, PT, PT, -R2, RZ, RZ ;  /* 0x000000ff0202b210 */ /* 0x000fc80007ffe1ff */
        /* <DEDUP_REMOVED lines=12> */
.L_x_221:
        /* <DEDUP_REMOVED lines=19> */
[----:B------:R-:W-:Y:S01]  /*8910*/  HFMA2 R11, -RZ, RZ, 0, 0 ;  /* 0x00000000ff0b7431 */ /* 0x000fe200000001ff */
[----:B------:R-:W-:Y:S01]  /*8920*/  BSSY.RECONVERGENT B0, `(.L_x_224) ;  /* 0x0000033000007945 */ /* 0x000fe20003800200 */
[----:B------:R-:W-:-:S07]  /*8930*/  LOP3.LUT R6, R0, 0x7ffffffc, RZ, 0xc0, !PT ;  /* 0x7ffffffc00067812 */ /* 0x000fce00078ec0ff */
.L_x_225:
        /* <DEDUP_REMOVED lines=50> */
.L_x_224:
        /* <DEDUP_REMOVED lines=30> */
.L_x_226:
        /* <DEDUP_REMOVED lines=14> */
.L_x_223:
        /* <DEDUP_REMOVED lines=19> */
[----:B------:R-:W-:-:S04]  /*9050*/  IMAD.HI.U32 R5, R9, R8, RZ ;  /* 0x0000000809057227 */ /* 0x000fc800078e00ff */
[----:B------:R-:W-:Y:S01]  /*9060*/  IMAD.MOV R4, RZ, RZ, -R4 ;  /* 0x000000ffff047224 */ /* 0x000fe200078e0a04 */
[----:B------:R-:W-:Y:S01]  /*9070*/  IADD3 R5, PT, PT, -R5, RZ, RZ ;  /* 0x000000ff05057210 */ /* 0x000fe20007ffe1ff */
[----:B------:R-:W-:-:S04]  /*9080*/  IMAD.HI.U32 R11, R9, R10, RZ ;  /* 0x0000000a090b7227 */ /* 0x000fc800078e00ff */
[----:B------:R-:W-:Y:S02]  /*9090*/  IMAD R4, R3, R4, R6 ;  /* 0x0000000403047224 */ /* 0x000fe400078e0206 */
        /* <DEDUP_REMOVED lines=8> */
[C---:B------:R-:W-:Y:S01]  /*9120*/  ISETP.GT.U32.AND P2, PT, R3.reuse, R11, PT ;  /* 0x0000000b0300720c */ /* 0x040fe20003f44070 */
[----:B------:R-:W-:Y:S01]  /*9130*/  @!P0 IMAD.IADD R4, R4, 0x1, -R3 ;  /* 0x0000000104048824 */ /* 0x000fe200078e0a03 */
[----:B------:R-:W-:-:S04]  /*9140*/  ISETP.GT.U32.AND P3, PT, R3, R9, PT ;  /* 0x000000090300720c */ /* 0x000fc80003f64070 */
[----:B------:R-:W-:-:S05]  /*9150*/  ISETP.GT.U32.AND P6, PT, R3, R4, PT ;  /* 0x000000040300720c */ /* 0x000fca0003fc4070 */
[----:B------:R-:W-:Y:S02]  /*9160*/  @!P1 IADD3 R8, PT, PT, R8, -R3, RZ ;  /* 0x8000000308089210 */ /* 0x000fe40007ffe0ff */
[--C-:B------:R-:W-:Y:S02]  /*9170*/  @!P2 IMAD.IADD R11, R11, 0x1, -R3.reuse ;  /* 0x000000010b0ba824 */ /* 0x100fe400078e0a03 */
[--C-:B------:R-:W-:Y:S01]  /*9180*/  @!P3 IMAD.IADD R9, R9, 0x1, -R3.reuse ;  /* 0x000000010909b824 */ /* 0x100fe200078e0a03 */
[C---:B------:R-:W-:Y:S02]  /*9190*/  ISETP.GT.U32.AND P1, PT, R3.reuse, R8, PT ;  /* 0x000000080300720c */ /* 0x040fe40003f24070 */
[C---:B------:R-:W-:Y:S01]  /*91a0*/  ISETP.GT.U32.AND P0, PT, R3.reuse, R11, PT ;  /* 0x0000000b0300720c */ /* 0x040fe20003f04070 */
[----:B------:R-:W-:Y:S01]  /*91b0*/  @!P6 IMAD.IADD R4, R4, 0x1, -R3 ;  /* 0x000000010404e824 */ /* 0x000fe200078e0a03 */
[----:B------:R-:W-:Y:S02]  /*91c0*/  ISETP.GT.U32.AND P2, PT, R3, R9, PT ;  /* 0x000000090300720c */ /* 0x000fe40003f44070 */
[----:B------:R-:W-:-:S02]  /*91d0*/  ISETP.GE.AND P6, PT, R23, RZ, PT ;  /* 0x000000ff1700720c */ /* 0x000fc40003fc6270 */
[----:B------:R-:W-:-:S05]  /*91e0*/  ISETP.GE.AND P3, PT, R29, RZ, PT ;  /* 0x000000ff1d00720c */ /* 0x000fca0003f66270 */
[----:B------:R-:W-:Y:S02]  /*91f0*/  @!P1 IADD3 R8, PT, PT, R8, -R3, RZ ;  /* 0x8000000308089210 */ /* 0x000fe40007ffe0ff */
[--C-:B------:R-:W-:Y:S01]  /*9200*/  @!P0 IMAD.IADD R11, R11, 0x1, -R3.reuse ;  /* 0x000000010b0b8824 */ /* 0x100fe200078e0a03 */
[----:B------:R-:W-:Y:S01]  /*9210*/  ISETP.NE.AND P0, PT, R2, RZ, PT ;  /* 0x000000ff0200720c */ /* 0x000fe20003f05270 */
[----:B------:R-:W-:Y:S01]  /*9220*/  @!P2 IMAD.IADD R9, R9, 0x1, -R3 ;  /* 0x000000010909a824 */ /* 0x000fe200078e0a03 */
[----:B------:R-:W-:Y:S01]  /*9230*/  LOP3.LUT R2, RZ, R2, RZ, 0x33, !PT ;  /* 0x00000002ff027212 */ /* 0x000fe200078e33ff */
[----:B------:R-:W-:Y:S02]  /*9240*/  IMAD.MOV.U32 R23, RZ, RZ, R8 ;  /* 0x000000ffff177224 */ /* 0x000fe400078e0008 */
[----:B------:R-:W-:Y:S01]  /*9250*/  @!P4 IMAD.MOV R11, RZ, RZ, -R11 ;  /* 0x000000ffff0bc224 */ /* 0x000fe200078e0a0b */
[----:B------:R-:W-:Y:S01]  /*9260*/  @!P3 IADD3 R4, PT, PT, -R4, RZ, RZ ;  /* 0x000000ff0404b210 */ /* 0x000fe20007ffe1ff */
[----:B------:R-:W-:-:S02]  /*9270*/  @!P5 IMAD.MOV R23, RZ, RZ, -R23 ;  /* 0x000000ffff17d224 */ /* 0x000fc400078e0a17 */
[----:B------:R-:W-:Y:S01]  /*9280*/  @!P6 IMAD.MOV R9, RZ, RZ, -R9 ;  /* 0x000000ffff09e224 */ /* 0x000fe200078e0a09 */
[C---:B------:R-:W-:Y:S02]  /*9290*/  SEL R13, R2.reuse, R4, !P0 ;  /* 0x00000004020d7207 */ /* 0x040fe40004000000 */
        /* <DEDUP_REMOVED lines=43> */
[----:B------:R-:W-:-:S02]  /*9550*/  LOP3.LUT R10, R8, R10, R33, 0x96, !PT ;  /* 0x0000000a080a7212 */ /* 0x000fc400078e9621 */
[----:B------:R-:W-:Y:S02]  /*9560*/  MOV R33, R14 ;  /* 0x0000000e00217202 */ /* 0x000fe40000000f00 */
        /* <DEDUP_REMOVED lines=18> */
[----:B-1----:R-:W-:Y:S01]  /*9690*/  IMAD.MOV.U32 R31, RZ, RZ, R14 ;  /* 0x000000ffff1f7224 */ /* 0x002fe200078e000e */
[----:B-----5:R-:W-:Y:S01]  /*96a0*/  MOV R30, R13 ;  /* 0x0000000d001e7202 */ /* 0x020fe20000000f00 */
[----:B------:R-:W-:-:S04]  /*96b0*/  IMAD.SHL.U32 R10, R8, 0x2, RZ ;  /* 0x00000002080a7824 */ /* 0x000fc800078e00ff */
[----:B------:R-:W-:Y:S01]  /*96c0*/  STG.E.64 desc[UR36][R2.64+0x8], R30 ;  /* 0x0000081e02007986 */ /* 0x000fe2000c101b24 */
[----:B------:R-:W-:Y:S02]  /*96d0*/  LOP3.LUT R8, R8, R10, R21, 0x96, !PT ;  /* 0x0000000a08087212 */ /* 0x000fe400078e9615 */
[----:B------:R-:W-:Y:S01]  /*96e0*/  IADD3 R10, PT, PT, R20, 0x587c5, RZ ;  /* 0x000587c5140a7810 */ /* 0x000fe20007ffe0ff */
        /* <DEDUP_REMOVED lines=22> */
[----:B----4-:R-:W-:Y:S02]  /*9850*/  IMAD.MOV.U32 R22, RZ, RZ, R15 ;  /* 0x000000ffff167224 */ /* 0x010fe400078e000f */
[----:B------:R-:W-:Y:S01]  /*9860*/  IMAD.MOV.U32 R9, RZ, RZ, R14 ;  /* 0x000000ffff097224 */ /* 0x000fe200078e000e */
        /* <DEDUP_REMOVED lines=15> */
.L_x_227:
        /* <DEDUP_REMOVED lines=8> */
[----:B------:R-:W-:Y:S01]  /*99e0*/  SHF.L.U32 R5, R15, 0x4, RZ ;  /* 0x000000040f057819 */ /* 0x000fe200000006ff */
[----:B------:R-:W-:Y:S02]  /*99f0*/  IMAD.MOV.U32 R24, RZ, RZ, R15 ;  /* 0x000000ffff187224 */ /* 0x000fe400078e000f */
[----:B------:R-:W-:Y:S02]  /*9a00*/  IMAD.SHL.U32 R8, R6, 0x2, RZ ;  /* 0x0000000206087824 */ /* 0x000fe400078e00ff */
[----:B----4-:R-:W-:-:S03]  /*9a10*/  IMAD.MOV.U32 R30, RZ, RZ, R21 ;  /* 0x000000ffff1e7224 */ /* 0x010fc600078e0015 */
[----:B------:R-:W-:Y:S01]  /*9a20*/  LOP3.LUT R8, R6, R8, R5, 0x96, !PT ;  /* 0x0000000806087212 */ /* 0x000fe200078e9605 */
[----:B------:R-:W-:Y:S01]  /*9a30*/  HFMA2 R6, -RZ, RZ, 0.1171875, 0 ;  /* 0x2f800000ff067431 */ /* 0x000fe200000001ff */
        /* <DEDUP_REMOVED lines=8> */
[----:B0-----:R-:W-:Y:S01]  /*9ac0*/  IMAD.WIDE R26, R23, 0x4, R4 ;  /* 0x00000004171a7825 */ /* 0x001fe200078e0204 */
[----:B------:R-:W-:-:S04]  /*9ad0*/  MOV R23, R20 ;  /* 0x0000001400177202 */ /* 0x000fc80000000f00 */
[----:B------:R-:W0:Y:S01]  /*9ae0*/  F2I.TRUNC.NTZ R8, R8 ;  /* 0x0000000800087305 */ /* 0x000e22000020f100 */
[----:B------:R2:W-:Y:S01]  /*9af0*/  STG.E.64 desc[UR36][R2.64], R22 ;  /* 0x0000001602007986 */ /* 0x0005e2000c101b24 */
[----:B0-----:R-:W-:-:S05]  /*9b00*/  VIADD R29, R8, 0x1 ;  /* 0x00000001081d7836 */ /* 0x001fca0000000000 */
        /* <DEDUP_REMOVED lines=8> */
[----:B-1----:R-:W-:Y:S01]  /*9b90*/  IMAD.MOV.U32 R31, RZ, RZ, R20 ;  /* 0x000000ffff1f7224 */ /* 0x002fe200078e0014 */
[----:B-----5:R-:W-:Y:S01]  /*9ba0*/  MOV R30, R15 ;  /* 0x0000000f001e7202 */ /* 0x020fe20000000f00 */
[C---:B------:R-:W-:Y:S02]  /*9bb0*/  IMAD.SHL.U32 R10, R8.reuse, 0x2, RZ ;  /* 0x00000002080a7824 */ /* 0x040fe400078e00ff */
[----:B--2---:R-:W-:Y:S02]  /*9bc0*/  IMAD.MOV.U32 R22, RZ, RZ, R21 ;  /* 0x000000ffff167224 */ /* 0x004fe400078e0015 */
[----:B------:R1:W-:Y:S01]  /*9bd0*/  STG.E.64 desc[UR36][R2.64+0x8], R30 ;  /* 0x0000081e02007986 */ /* 0x0003e2000c101b24 */
[----:B------:R-:W-:Y:S01]  /*9be0*/  LOP3.LUT R10, R8, R10, R33, 0x96, !PT ;  /* 0x0000000a080a7212 */ /* 0x000fe200078e9621 */
[----:B------:R-:W-:-:S03]  /*9bf0*/  IMAD.MOV.U32 R33, RZ, RZ, R14 ;  /* 0x000000ffff217224 */ /* 0x000fc600078e000e */
        /* <DEDUP_REMOVED lines=18> */
[----:B------:R-:W-:Y:S01]  /*9d20*/  SHF.L.U32 R10, R8, 0x1, RZ ;  /* 0x00000001080a7819 */ /* 0x000fe200000006ff */
[----:B-----5:R-:W-:-:S03]  /*9d30*/  IMAD.MOV.U32 R30, RZ, RZ, R13 ;  /* 0x000000ffff1e7224 */ /* 0x020fc600078e000d */
[----:B------:R-:W-:Y:S01]  /*9d40*/  LOP3.LUT R8, R8, R10, R21, 0x96, !PT ;  /* 0x0000000a08087212 */ /* 0x000fe200078e9615 */
[----:B------:R-:W-:Y:S01]  /*9d50*/  VIADD R10, R20, 0x587c5 ;  /* 0x000587c5140a7836 */ /* 0x000fe20000000000 */
[-C--:B------:R-:W-:Y:S01]  /*9d60*/  MOV R20, R15.reuse ;  /* 0x0000000f00147202 */ /* 0x080fe20000000f00 */
[----:B------:R-:W-:Y:S01]  /*9d70*/  STG.E.64 desc[UR36][R2.64+0x8], R30 ;  /* 0x0000081e02007986 */ /* 0x000fe2000c101b24 */
        /* <DEDUP_REMOVED lines=17> */
[----:B------:R-:W-:Y:S02]  /*9e90*/  LOP3.LUT R8, R8, R27, RZ, 0x3c, !PT ;  /* 0x0000001b08087212 */ /* 0x000fe400078e3cff */
[----:B---3--:R-:W-:Y:S02]  /*9ea0*/  SHF.L.U32 R27, R13, 0x4, RZ ;  /* 0x000000040d1b7819 */ /* 0x008fe400000006ff */
[----:B0-----:R-:W-:Y:S01]  /*9eb0*/  MOV R23, R12 ;  /* 0x0000000c00177202 */ /* 0x001fe20000000f00 */
[C---:B------:R-:W-:Y:S02]  /*9ec0*/  IMAD.SHL.U32 R18, R8.reuse, 0x2, RZ ;  /* 0x0000000208127824 */ /* 0x040fe400078e00ff */
        /* <DEDUP_REMOVED lines=17> */
.L_x_222:
        /* <DEDUP_REMOVED lines=35> */
[-C--:B------:R-:W-:Y:S01]  /*a210*/  MOV R24, R5.reuse ;  /* 0x0000000500187202 */ /* 0x080fe20000000f00 */
[----:B0-----:R-:W-:Y:S01]  /*a220*/  IMAD.MOV.U32 R23, RZ, RZ, R4 ;  /* 0x000000ffff177224 */ /* 0x001fe200078e0004 */
[C---:B------:R-:W-:Y:S01]  /*a230*/  SHF.L.U32 R18, R12.reuse, 0x1, RZ ;  /* 0x000000010c127819 */ /* 0x040fe200000006ff */
        /* <DEDUP_REMOVED lines=16> */
[----:B------:R-:W0:Y:S04]  /*a340*/  LDG.E.64 R4, desc[UR36][R2.64+0x10] ;  /* 0x0000102402047981 */ /* 0x000e28000c1e1b00 */
[----:B------:R-:W4:Y:S01]  /*a350*/  LDG.E.64 R8, desc[UR36][R2.64+0x8] ;  /* 0x0000082402087981 */ /* 0x000f22000c1e1b00 */
[----:B---3--:R-:W-:-:S04]  /*a360*/  SHF.R.U32.HI R10, RZ, 0x2, R21 ;  /* 0x00000002ff0a7819 */ /* 0x008fc80000011615 */
[----:B------:R-:W-:Y:S01]  /*a370*/  LOP3.LUT R10, R10, R21, RZ, 0x3c, !PT ;  /* 0x000000150a0a7212 */ /* 0x000fe200078e3cff */
[----:B0-----:R-:W-:Y:S01]  /*a380*/  IMAD.MOV.U32 R22, RZ, RZ, R5 ;  /* 0x000000ffff167224 */ /* 0x001fe200078e0005 */
[----:B------:R-:W-:Y:S02]  /*a390*/  SHF.L.U32 R11, R5, 0x4, RZ ;  /* 0x00000004050b7819 */ /* 0x000fe400000006ff */
[----:B------:R-:W-:Y:S01]  /*a3a0*/  MOV R21, R4 ;  /* 0x0000000400157202 */ /* 0x000fe20000000f00 */
[----:B------:R-:W-:-:S05]  /*a3b0*/  IMAD.SHL.U32 R14, R10, 0x2, RZ ;  /* 0x000000020a0e7824 */ /* 0x000fca00078e00ff */
[----:B------:R-:W-:Y:S01]  /*a3c0*/  LOP3.LUT R14, R10, R14, R11, 0x96, !PT ;  /* 0x0000000e0a0e7212 */ /* 0x000fe200078e960b */
[----:B------:R-:W-:Y:S02]  /*a3d0*/  VIADD R10, R20, 0x587c5 ;  /* 0x000587c5140a7836 */ /* 0x000fe40000000000 */
[----:B----4-:R-:W-:Y:S01]  /*a3e0*/  IMAD.MOV.U32 R20, RZ, RZ, R9 ;  /* 0x000000ffff147224 */ /* 0x010fe200078e0009 */
        /* <DEDUP_REMOVED lines=23> */
[----:B------:R-:W-:Y:S02]  /*a560*/  LOP3.LUT R18, R12, R18, R15, 0x96, !PT ;  /* 0x000000120c127212 */ /* 0x000fe400078e960f */
[----:B------:R-:W-:Y:S01]  /*a570*/  MOV R15, R8 ;  /* 0x00000008000f7202 */ /* 0x000fe20000000f00 */
        /* <DEDUP_REMOVED lines=10> */
.L_x_229:
[----:B------:R-:W0:Y:S02]  /*a620*/  LDC.64 R2, c[0x0][0x3b0] ;  /* 0x0000ec00ff027b82 */ /* 0x000e240000000a00 */
[----:B0-----:R-:W2:Y:S04]  /*a630*/  LDG.E.64 R12, desc[UR36][R2.64] ;  /* 0x00000024020c7981 */ /* 0x001ea8000c1e1b00 */
[----:B------:R-:W3:Y:S04]  /*a640*/  LDG.E.64 R4, desc[UR36][R2.64+0x10] ;  /* 0x0000102402047981 */ /* 0x000ee8000c1e1b00 */
[----:B------:R-:W4:Y:S01]  /*a650*/  LDG.E.64 R8, desc[UR36][R2.64+0x8] ;  /* 0x0000082402087981 */ /* 0x000f22000c1e1b00 */
[----:B--2---:R-:W-:-:S04]  /*a660*/  SHF.R.U32.HI R6, RZ, 0x2, R13 ;  /* 0x00000002ff067819 */ /* 0x004fc8000001160d */
        /* <DEDUP_REMOVED lines=8> */
[----:B------:R-:W-:-:S03]  /*a6f0*/  VIADD R10, R12, 0x587c5 ;  /* 0x000587c50c0a7836 */ /* 0x000fc60000000000 */
[----:B------:R-:W-:Y:S01]  /*a700*/  LOP3.LUT R23, R6, R5, RZ, 0x3c, !PT ;  /* 0x0000000506177212 */ /* 0x000fe200078e3cff */
[----:B------:R-:W-:-:S03]  /*a710*/  IMAD.MOV.U32 R6, RZ, RZ, 0x2f800000 ;  /* 0x2f800000ff067424 */ /* 0x000fc600078e00ff */
        /* <DEDUP_REMOVED lines=80> */
.L_x_230:
[----:B-12---:R-:W-:-:S05]  /*ac20*/  VIADD R5, R5, 0x1 ;  /* 0x0000000105057836 */ /* 0x006fca0000000000 */
[----:B------:R2:W-:Y:S02]  /*ac30*/  STG.E desc[UR36][R16.64+-0x8], R5 ;  /* 0xfffff80510007986 */ /* 0x0005e4000c101924 */
.L_x_228:
[----:B012---:R-:W0:Y:S01]  /*ac40*/  LDC.64 R4, c[0x0][0x3a0] ;  /* 0x0000e800ff047b82 */ /* 0x007e220000000a00 */
[----:B------:R-:W-:Y:S01]  /*ac50*/  IMAD.MOV.U32 R11, RZ, RZ, -0x1 ;  /* 0xffffffffff0b7424 */ /* 0x000fe200078e00ff */
[----:B------:R1:W3:Y:S04]  /*ac60*/  LDS R3, [R7+0x4] ;  /* 0x0000040007037984 */ /* 0x0002e80000000800 */
[----:B------:R1:W-:Y:S04]  /*ac70*/  STG.E desc[UR36][R16.64+-0x4], R11 ;  /* 0xfffffc0b10007986 */ /* 0x0003e8000c101924 */
[----:B0-----:R-:W2:Y:S02]  /*ac80*/  LDG.E R2, desc[UR36][R4.64] ;  /* 0x0000002404027981 */ /* 0x001ea4000c1e1900 */
[----:B--2---:R-:W-:-:S05]  /*ac90*/  VIADD R9, R2, 0x1 ;  /* 0x0000000102097836 */ /* 0x004fca0000000000 */
[----:B---3--:R1:W-:Y:S02]  /*aca0*/  STG.E desc[UR36][R4.64], R9 ;  /* 0x0000000904007986 */ /* 0x0083e4000c101924 */
.L_x_184:
[----:B------:R-:W-:Y:S05]  /*acb0*/  BSYNC.RECONVERGENT B7 ;  /* 0x0000000000077941 */ /* 0x000fea0003800200 */
.L_x_183:
[----:B-1----:R-:W0:Y:S01]  /*acc0*/  LDC.64 R16, c[0x0][0x380] ;  /* 0x0000e000ff107b82 */ /* 0x002e220000000a00 */
[----:B--2---:R-:W-:Y:S01]  /*acd0*/  ISETP.NE.AND P0, PT, R3, R28, PT ;  /* 0x0000001c0300720c */ /* 0x004fe20003f05270 */
[----:B------:R-:W-:Y:S01]  /*ace0*/  BSSY.RECONVERGENT B6, `(.L_x_231) ;  /* 0x00002d5000067945 */ /* 0x000fe20003800200 */
[----:B0-----:R-:W-:-:S11]  /*acf0*/  IMAD.WIDE R16, R28, 0x4, R16 ;  /* 0x000000041c107825 */ /* 0x001fd600078e0210 */
        /* <DEDUP_REMOVED lines=24> */
[----:B0-----:R-:W-:-:S06]  /*ae80*/  IADD3 R4, PT, PT, R6, 0xffffffe, RZ ;  /* 0x0ffffffe06047810 */ /* 0x001fcc0007ffe0ff */
[----:B------:R0:W1:Y:S02]  /*ae90*/  F2I.FTZ.U32.TRUNC.NTZ R5, R4 ;  /* 0x0000000400057305 */ /* 0x000064000021f000 */
[----:B0-----:R-:W-:Y:S02]  /*aea0*/  IMAD.MOV.U32 R4, RZ, RZ, RZ ;  /* 0x000000ffff047224 */ /* 0x001fe400078e00ff */
[----:B-1----:R-:W-:-:S04]  /*aeb0*/  IMAD.MOV R9, RZ, RZ, -R5 ;  /* 0x000000ffff097224 */ /* 0x002fc800078e0a05 */
[----:B------:R-:W-:-:S04]  /*aec0*/  IMAD R9, R9, R2, RZ ;  /* 0x0000000209097224 */ /* 0x000fc800078e02ff */
[----:B------:R-:W-:Y:S01]  /*aed0*/  IMAD.HI.U32 R9, R5, R9, R4 ;  /* 0x0000000905097227 */ /* 0x000fe200078e0004 */
[----:B------:R-:W-:-:S05]  /*aee0*/  MOV R5, R8 ;  /* 0x0000000800057202 */ /* 0x000fca0000000f00 */
[----:B------:R-:W-:-:S04]  /*aef0*/  IMAD.HI.U32 R4, R9, R5, RZ ;  /* 0x0000000509047227 */ /* 0x000fc800078e00ff */
[----:B------:R-:W-:-:S04]  /*af00*/  IMAD.MOV R6, RZ, RZ, -R4 ;  /* 0x000000ffff067224 */ /* 0x000fc800078e0a04 */
[----:B------:R-:W-:-:S05]  /*af10*/  IMAD R5, R2, R6, R5 ;  /* 0x0000000602057224 */ /* 0x000fca00078e0205 */
[----:B------:R-:W-:-:S13]  /*af20*/  ISETP.GT.U32.AND P0, PT, R2, R5, PT ;  /* 0x000000050200720c */ /* 0x000fda0003f04070 */
[----:B------:R-:W-:Y:S02]  /*af30*/  @!P0 IMAD.IADD R5, R5, 0x1, -R2 ;  /* 0x0000000105058824 */ /* 0x000fe400078e0a02 */
[----:B------:R-:W-:Y:S01]  /*af40*/  @!P0 VIADD R4, R4, 0x1 ;  /* 0x0000000104048836 */ /* 0x000fe20000000000 */
[----:B------:R-:W-:Y:S02]  /*af50*/  ISETP.NE.AND P0, PT, R3, RZ, PT ;  /* 0x000000ff0300720c */ /* 0x000fe40003f05270 */
[----:B------:R-:W-:Y:S02]  /*af60*/  ISETP.GE.U32.AND P1, PT, R5, R2, PT ;  /* 0x000000020500720c */ /* 0x000fe40003f26070 */
[----:B------:R-:W-:-:S04]  /*af70*/  LOP3.LUT R5, R24, R3, RZ, 0x3c, !PT ;  /* 0x0000000318057212 */ /* 0x000fc800078e3cff */
[----:B------:R-:W-:-:S07]  /*af80*/  ISETP.GE.AND P2, PT, R5, RZ, PT ;  /* 0x000000ff0500720c */ /* 0x000fce0003f46270 */
[----:B------:R-:W-:-:S06]  /*af90*/  @P1 IADD3 R4, PT, PT, R4, 0x1, RZ ;  /* 0x0000000104041810 */ /* 0x000fcc0007ffe0ff */
        /* <DEDUP_REMOVED lines=40> */
[----:B------:R-:W-:Y:S02]  /*b220*/  SHF.R.S32.HI R18, RZ, 0x1f, R28 ;  /* 0x0000001fff127819 */ /* 0x000fe4000001141c */
[----:B------:R-:W-:Y:S01]  /*b230*/  CS2R R6, SRZ ;  /* 0x0000000000067805 */ /* 0x000fe2000001ff00 */
[----:B------:R1:W2:Y:S01]  /*b240*/  LDC.64 R2, c[0x4][R0] ;  /* 0x0100000000027b82 */ /* 0x0002a20000000a00 */
[----:B------:R-:W-:Y:S01]  /*b250*/  VIADD R25, R28, 0xfffffffc ;  /* 0xfffffffc1c197836 */ /* 0x000fe20000000000 */
[----:B0-----:R-:W-:Y:S01]  /*b260*/  MOV R4, UR4 ;  /* 0x0000000400047c02 */ /* 0x001fe20008000f00 */
[----:B-1----:R-:W-:-:S07]  /*b270*/  IMAD.U32 R5, RZ, RZ, UR5 ;  /* 0x00000005ff057e24 */ /* 0x002fce000f8e00ff */
[----:B------:R-:W-:-:S07]  /*b280*/  LEPC R20, `(.L_x_233) ;  /* 0x000000001014794e */ /* 0x000fce0000000000 */
[----:B--2---:R-:W-:Y:S05]  /*b290*/  CALL.ABS.NOINC R2 ;  /* 0x0000000002007343 */ /* 0x004fea0003c00000 */
.L_x_233:
[----:B------:R-:W0:Y:S01]  /*b2a0*/  S2UR UR5, SR_CgaCtaId ;  /* 0x00000000000579c3 */ /* 0x000e220000008800 */
[----:B------:R-:W-:-:S07]  /*b2b0*/  UMOV UR4, 0x400 ;  /* 0x0000040000047882 */ /* 0x000fce0000000000 */
[----:B------:R-:W1:Y:S01]  /*b2c0*/  LDC R4, c[0x0][0x394] ;  /* 0x0000e500ff047b82 */ /* 0x000e620000000800 */
[----:B0-----:R-:W-:-:S06]  /*b2d0*/  ULEA UR4, UR5, UR4, 0x18 ;  /* 0x0000000405047291 */ /* 0x001fcc000f8ec0ff */
[----:B------:R-:W-:Y:S01]  /*b2e0*/  IMAD.U32 R7, RZ, RZ, UR4 ;  /* 0x00000004ff077e24 */ /* 0x000fe2000f8e00ff */
[----:B-1----:R-:W-:-:S04]  /*b2f0*/  ISETP.NE.AND P0, PT, R4, RZ, PT ;  /* 0x000000ff0400720c */ /* 0x002fc80003f05270 */
[----:B------:R0:W-:Y:S04]  /*b300*/  STS [R7+0x4], R28 ;  /* 0x0000041c07007388 */ /* 0x0001e80000000800 */
[----:B------:R0:W-:Y:S04]  /*b310*/  STS.64 [R7+0x8], R22 ;  /* 0x0000081607007388 */ /* 0x0001e80000000a00 */
[----:B------:R0:W-:Y:S01]  /*b320*/  STS.64 [R7+0x10], R24 ;  /* 0x0000101807007388 */ /* 0x0001e20000000a00 */
[----:B------:R-:W-:Y:S05]  /*b330*/  @!P0 BRA `(.L_x_234) ;  /* 0x00000018008c8947 */ /* 0x000fea0003800000 */
[----:B------:R-:W-:-:S13]  /*b340*/  ISETP.GE.AND P0, PT, R4, 0x1, PT ;  /* 0x000000010400780c */ /* 0x000fda0003f06270 */
[----:B------:R-:W-:Y:S05]  /*b350*/  @!P0 BRA `(.L_x_235) ;  /* 0x0000000800508947 */ /* 0x000fea0003800000 */
[C---:B------:R-:W-:Y:S02]  /*b360*/  IADD3 R0, PT, PT, R4.reuse, -0x1, RZ ;  /* 0xffffffff04007810 */ /* 0x040fe40007ffe0ff */
[----:B------:R-:W-:Y:S02]  /*b370*/  LOP3.LUT R6, R4, 0x3, RZ, 0xc0, !PT ;  /* 0x0000000304067812 */ /* 0x000fe400078ec0ff */
[----:B------:R-:W-:Y:S01]  /*b380*/  ISETP.GE.U32.AND P1, PT, R0, 0x3, PT ;  /* 0x000000030000780c */ /* 0x000fe20003f26070 */
[----:B------:R-:W-:Y:S01]  /*b390*/  IMAD.MOV.U32 R0, RZ, RZ, RZ ;  /* 0x000000ffff007224 */ /* 0x000fe200078e00ff */
[----:B------:R-:W-:-:S11]  /*b3a0*/  ISETP.NE.AND P0, PT, R6, RZ, PT ;  /* 0x000000ff0600720c */ /* 0x000fd60003f05270 */
[----:B------:R-:W-:Y:S05]  /*b3b0*/  @!P1 BRA `(.L_x_236) ;  /* 0x0000000400389947 */ /* 0x000fea0003800000 */
[----:B------:R-:W-:Y:S01]  /*b3c0*/  BSSY.RECONVERGENT B0, `(.L_x_236) ;  /* 0x000004d000007945 */ /* 0x000fe20003800200 */
[----:B------:R-:W-:Y:S01]  /*b3d0*/  LOP3.LUT R0, R4, 0x7ffffffc, RZ, 0xc0, !PT ;  /* 0x7ffffffc04007812 */ /* 0x000fe200078ec0ff */
[----:B------:R-:W-:-:S07]  /*b3e0*/  IMAD.MOV.U32 R5, RZ, RZ, RZ ;  /* 0x000000ffff057224 */ /* 0x000fce00078e00ff */
.L_x_237:
[----:B------:R-:W1:Y:S01]  /*b3f0*/  LDC.64 R2, c[0x0][0x380] ;  /* 0x0000e000ff027b82 */ /* 0x000e620000000a00 */
[----:B------:R-:W2:Y:S01]  /*b400*/  LDCU UR6, c[0x0][0x388] ;  /* 0x00007100ff0677ac */ /* 0x000ea20008000800 */
[----:B---3--:R-:W-:Y:S01]  /*b410*/  LOP3.LUT R9, RZ, R5, RZ, 0x33, !PT ;  /* 0x00000005ff097212 */ /* 0x008fe200078e33ff */
[----:B------:R-:W3:Y:S04]  /*b420*/  LDCU.64 UR4, c[0x0][0x380] ;  /* 0x00007000ff0477ac */ /* 0x000ee80008000a00 */
[----:B--2---:R-:W-:-:S04]  /*b430*/  IMAD R9, R9, UR6, R22 ;  /* 0x0000000609097c24 */ /* 0x004fc8000f8e0216 */
[----:B-1----:R-:W-:-:S05]  /*b440*/  IMAD.WIDE R14, R9, 0x4, R2 ;  /* 0x00000004090e7825 */ /* 0x002fca00078e0202 */
[----:B------:R-:W2:Y:S01]  /*b450*/  LDG.E R13, desc[UR36][R14.64] ;  /* 0x000000240e0d7981 */ /* 0x000ea2000c1e1900 */
[----:B------:R-:W-:-:S05]  /*b460*/  IMAD R21, R5, UR6, RZ ;  /* 0x0000000605157c24 */ /* 0x000fca000f8e02ff */
[----:B------:R-:W-:Y:S02]  /*b470*/  SHF.R.S32.HI R9, RZ, 0x1f, R21 ;  /* 0x0000001fff097819 */ /* 0x000fe40000011415 */
[----:B------:R-:W-:-:S05]  /*b480*/  IADD3 R10, P1, PT, R28, -R21, RZ ;  /* 0x800000151c0a7210 */ /* 0x000fca0007f3e0ff */
[----:B------:R-:W-:Y:S01]  /*b490*/  IMAD.X R9, R18, 0x1, ~R9, P1 ;  /* 0x0000000112097824 */ /* 0x000fe200008e0e09 */
[----:B---3--:R-:W-:-:S04]  /*b4a0*/  LEA R8, P1, R10, UR4, 0x2 ;  /* 0x000000040a087c11 */ /* 0x008fc8000f8210ff */
[----:B------:R-:W-:-:S05]  /*b4b0*/  LEA.HI.X R9, R10, UR5, R9, 0x2, P1 ;  /* 0x000000050a097c11 */ /* 0x000fca00088f1409 */
[----:B--2---:R1:W-:Y:S04]  /*b4c0*/  STG.E desc[UR36][R8.64+-0x4], R13 ;  /* 0xfffffc0d08007986 */ /* 0x0043e8000c101924 */
[----:B------:R-:W2:Y:S04]  /*b4d0*/  LDG.E R27, desc[UR36][R14.64+-0x4] ;  /* 0xfffffc240e1b7981 */ /* 0x000ea8000c1e1900 */
[----:B--2---:R2:W-:Y:S04]  /*b4e0*/  STG.E desc[UR36][R8.64+-0x8], R27 ;  /* 0xfffff81b08007986 */ /* 0x0045e8000c101924 */
[----:B------:R-:W3:Y:S01]  /*b4f0*/  LDG.E R29, desc[UR36][R14.64+-0x8] ;  /* 0xfffff8240e1d7981 */ /* 0x000ee2000c1e1900 */
[----:B------:R-:W-:-:S05]  /*b500*/  IADD3 R11, PT, PT, -R5, -0x2, RZ ;  /* 0xfffffffe050b7810 */ /* 0x000fca0007ffe1ff */
[----:B------:R-:W-:Y:S01]  /*b510*/  IMAD R11, R11, UR6, R22 ;  /* 0x000000060b0b7c24 */ /* 0x000fe2000f8e0216 */
[----:B---3--:R-:W-:Y:S04]  /*b520*/  STG.E desc[UR36][R8.64+-0xc], R29 ;  /* 0xfffff41d08007986 */ /* 0x008fe8000c101924 */
[----:B------:R-:W3:Y:S01]  /*b530*/  LDG.E R31, desc[UR36][R14.64+-0xc] ;  /* 0xfffff4240e1f7981 */ /* 0x000ee2000c1e1900 */
[----:B------:R-:W-:Y:S01]  /*b540*/  IMAD.WIDE R10, R11, 0x4, R2 ;  /* 0x000000040b0a7825 */ /* 0x000fe200078e0202 */
[----:B------:R-:W-:-:S04]  /*b550*/  IADD3 R21, PT, PT, R21, UR6, RZ ;  /* 0x0000000615157c10 */ /* 0x000fc8000fffe0ff */
[----:B-1----:R-:W-:Y:S02]  /*b560*/  SHF.R.S32.HI R13, RZ, 0x1f, R21 ;  /* 0x0000001fff0d7819 */ /* 0x002fe40000011415 */
[----:B------:R-:W-:Y:S01]  /*b570*/  IADD3 R20, P1, PT, R28, -R21, RZ ;  /* 0x800000151c147210 */ /* 0x000fe20007f3e0ff */
[----:B---3--:R1:W-:Y:S04]  /*b580*/  STG.E desc[UR36][R8.64+-0x10], R31 ;  /* 0xfffff01f08007986 */ /* 0x0083e8000c101924 */
[----:B------:R-:W3:Y:S01]  /*b590*/  LDG.E R33, desc[UR36][R10.64] ;  /* 0x000000240a217981 */ /* 0x000ee2000c1e1900 */
[----:B------:R-:W-:Y:S01]  /*b5a0*/  IMAD.X R13, R18, 0x1, ~R13, P1 ;  /* 0x00000001120d7824 */ /* 0x000fe200008e0e0d */
[----:B------:R-:W-:-:S04]  /*b5b0*/  LEA R12, P1, R20, UR4, 0x2 ;  /* 0x00000004140c7c11 */ /* 0x000fc8000f8210ff */
[----:B------:R-:W-:-:S05]  /*b5c0*/  LEA.HI.X R13, R20, UR5, R13, 0x2, P1 ;  /* 0x00000005140d7c11 */ /* 0x000fca00088f140d */
[----:B---3--:R3:W-:Y:S04]  /*b5d0*/  STG.E desc[UR36][R12.64+-0x4], R33 ;  /* 0xfffffc210c007986 */ /* 0x0087e8000c101924 */
[----:B------:R-:W4:Y:S04]  /*b5e0*/  LDG.E R15, desc[UR36][R10.64+-0x4] ;  /* 0xfffffc240a0f7981 */ /* 0x000f28000c1e1900 */
[----:B----4-:R4:W-:Y:S04]  /*b5f0*/  STG.E desc[UR36][R12.64+-0x8], R15 ;  /* 0xfffff80f0c007986 */ /* 0x0109e8000c101924 */
[----:B--2---:R-:W2:Y:S01]  /*b600*/  LDG.E R27, desc[UR36][R10.64+-0x8] ;  /* 0xfffff8240a1b7981 */ /* 0x004ea2000c1e1900 */
[----:B-1----:R-:W-:-:S05]  /*b610*/  IADD3 R9, PT, PT, -R5, -0x3, RZ ;  /* 0xfffffffd05097810 */ /* 0x002fca0007ffe1ff */
[----:B------:R-:W-:Y:S01]  /*b620*/  IMAD R9, R9, UR6, R22 ;  /* 0x0000000609097c24 */ /* 0x000fe2000f8e0216 */
[----:B--2---:R-:W-:Y:S04]  /*b630*/  STG.E desc[UR36][R12.64+-0xc], R27 ;  /* 0xfffff41b0c007986 */ /* 0x004fe8000c101924 */
[----:B------:R-:W2:Y:S01]  /*b640*/  LDG.E R29, desc[UR36][R10.64+-0xc] ;  /* 0xfffff4240a1d7981 */ /* 0x000ea2000c1e1900 */
[----:B------:R-:W-:-:S04]  /*b650*/  IMAD.WIDE R8, R9, 0x4, R2 ;  /* 0x0000000409087825 */ /* 0x000fc800078e0202 */
[----:B------:R-:W-:-:S05]  /*b660*/  VIADD R21, R21, UR6 ;  /* 0x0000000615157c36 */ /* 0x000fca0008000000 */
[----:B---3--:R-:W-:Y:S02]  /*b670*/  SHF.R.S32.HI R33, RZ, 0x1f, R21 ;  /* 0x0000001fff217819 */ /* 0x008fe40000011415 */
[----:B----4-:R-:W-:Y:S01]  /*b680*/  IADD3 R15, P1, PT, R28, -R21, RZ ;  /* 0x800000151c0f7210 */ /* 0x010fe20007f3e0ff */
[----:B--2---:R1:W-:Y:S04]  /*b690*/  STG.E desc[UR36][R12.64+-0x10], R29 ;  /* 0xfffff01d0c007986 */ /* 0x0043e8000c101924 */
[----:B------:R-:W2:Y:S01]  /*b6a0*/  LDG.E R31, desc[UR36][R8.64] ;  /* 0x00000024081f7981 */ /* 0x000ea2000c1e1900 */
[----:B------:R-:W-:Y:S01]  /*b6b0*/  IMAD.X R20, R18, 0x1, ~R33, P1 ;  /* 0x0000000112147824 */ /* 0x000fe200008e0e21 */
[----:B------:R-:W-:-:S04]  /*b6c0*/  LEA R14, P1, R15, UR4, 0x2 ;  /* 0x000000040f0e7c11 */ /* 0x000fc8000f8210ff */
[----:B------:R-:W-:-:S05]  /*b6d0*/  LEA.HI.X R15, R15, UR5, R20, 0x2, P1 ;  /* 0x000000050f0f7c11 */ /* 0x000fca00088f1414 */
[----:B--2---:R2:W-:Y:S04]  /*b6e0*/  STG.E desc[UR36][R14.64+-0x4], R31 ;  /* 0xfffffc1f0e007986 */ /* 0x0045e8000c101924 */
[----:B------:R-:W3:Y:S04]  /*b6f0*/  LDG.E R11, desc[UR36][R8.64+-0x4] ;  /* 0xfffffc24080b7981 */ /* 0x000ee8000c1e1900 */
[----:B---3--:R3:W-:Y:S04]  /*b700*/  STG.E desc[UR36][R14.64+-0x8], R11 ;  /* 0xfffff80b0e007986 */ /* 0x0087e8000c101924 */
[----:B-1----:R-:W4:Y:S01]  /*b710*/  LDG.E R13, desc[UR36][R8.64+-0x8] ;  /* 0xfffff824080d7981 */ /* 0x002f22000c1e1900 */
[----:B------:R-:W-:-:S05]  /*b720*/  IADD3 R29, PT, PT, -R5, -0x4, RZ ;  /* 0xfffffffc051d7810 */ /* 0x000fca0007ffe1ff */
[----:B------:R-:W-:Y:S01]  /*b730*/  IMAD R29, R29, UR6, R22 ;  /* 0x000000061d1d7c24 */ /* 0x000fe2000f8e0216 */
[----:B----4-:R1:W-:Y:S04]  /*b740*/  STG.E desc[UR36][R14.64+-0xc], R13 ;  /* 0xfffff40d0e007986 */ /* 0x0103e8000c101924 */
[----:B------:R-:W4:Y:S01]  /*b750*/  LDG.E R27, desc[UR36][R8.64+-0xc] ;  /* 0xfffff424081b7981 */ /* 0x000f22000c1e1900 */
[----:B------:R-:W-:Y:S01]  /*b760*/  IMAD.WIDE R2, R29, 0x4, R2 ;  /* 0x000000041d027825 */ /* 0x000fe200078e0202 */
[----:B------:R-:W-:-:S04]  /*b770*/  IADD3 R21, PT, PT, R21, UR6, RZ ;  /* 0x0000000615157c10 */ /* 0x000fc8000fffe0ff */
[----:B--2---:R-:W-:Y:S02]  /*b780*/  SHF.R.S32.HI R31, RZ, 0x1f, R21 ;  /* 0x0000001fff1f7819 */ /* 0x004fe40000011415 */
[----:B------:R-:W-:Y:S01]  /*b790*/  IADD3 R21, P1, PT, R28, -R21, RZ ;  /* 0x800000151c157210 */ /* 0x000fe20007f3e0ff */
[----:B----4-:R2:W-:Y:S04]  /*b7a0*/  STG.E desc[UR36][R14.64+-0x10], R27 ;  /* 0xfffff01b0e007986 */ /* 0x0105e8000c101924 */
[----:B------:R-:W4:Y:S01]  /*b7b0*/  LDG.E R29, desc[UR36][R2.64] ;  /* 0x00000024021d7981 */ /* 0x000f22000c1e1900 */
[----:B------:R-:W-:Y:S01]  /*b7c0*/  IMAD.X R12, R18, 0x1, ~R31, P1 ;  /* 0x00000001120c7824 */ /* 0x000fe200008e0e1f */
[----:B------:R-:W-:-:S04]  /*b7d0*/  LEA R10, P1, R21, UR4, 0x2 ;  /* 0x00000004150a7c11 */ /* 0x000fc8000f8210ff */
[----:B---3--:R-:W-:-:S05]  /*b7e0*/  LEA.HI.X R11, R21, UR5, R12, 0x2, P1 ;  /* 0x00000005150b7c11 */ /* 0x008fca00088f140c */
[----:B----4-:R3:W-:Y:S04]  /*b7f0*/  STG.E desc[UR36][R10.64+-0x4], R29 ;  /* 0xfffffc1d0a007986 */ /* 0x0107e8000c101924 */
[----:B------:R-:W4:Y:S04]  /*b800*/  LDG.E R9, desc[UR36][R2.64+-0x4] ;  /* 0xfffffc2402097981 */ /* 0x000f28000c1e1900 */
[----:B----4-:R3:W-:Y:S04]  /*b810*/  STG.E desc[UR36][R10.64+-0x8], R9 ;  /* 0xfffff8090a007986 */ /* 0x0107e8000c101924 */
[----:B-1----:R-:W4:Y:S04]  /*b820*/  LDG.E R13, desc[UR36][R2.64+-0x8] ;  /* 0xfffff824020d7981 */ /* 0x002f28000c1e1900 */
[----:B----4-:R3:W-:Y:S04]  /*b830*/  STG.E desc[UR36][R10.64+-0xc], R13 ;  /* 0xfffff40d0a007986 */ /* 0x0107e8000c101924 */
[----:B--2---:R-:W2:Y:S01]  /*b840*/  LDG.E R15, desc[UR36][R2.64+-0xc] ;  /* 0xfffff424020f7981 */ /* 0x004ea2000c1e1900 */
[----:B------:R-:W-:-:S05]  /*b850*/  VIADD R5, R5, 0x4 ;  /* 0x0000000405057836 */ /* 0x000fca0000000000 */
[----:B------:R-:W-:Y:S01]  /*b860*/  ISETP.NE.AND P1, PT, R5, R0, PT ;  /* 0x000000000500720c */ /* 0x000fe20003f25270 */
[----:B--2---:R3:W-:-:S12]  /*b870*/  STG.E desc[UR36][R10.64+-0x10], R15 ;  /* 0xfffff00f0a007986 */ /* 0x0047d8000c101924 */
[----:B------:R-:W-:Y:S05]  /*b880*/  @P1 BRA `(.L_x_237) ;  /* 0xfffffff800d81947 */ /* 0x000fea000383ffff */
[----:B------:R-:W-:Y:S05]  /*b890*/  BSYNC.RECONVERGENT B0 ;  /* 0x0000000000007941 */ /* 0x000fea0003800200 */
.L_x_236:
[----:B------:R-:W-:Y:S05]  /*b8a0*/  @!P0 BRA `(.L_x_235) ;  /* 0x0000000000fc8947 */ /* 0x000fea0003800000 */
[----:B------:R-:W-:Y:S02]  /*b8b0*/  ISETP.NE.AND P0, PT, R6, 0x1, PT ;  /* 0x000000010600780c */ /* 0x000fe40003f05270 */
[----:B------:R-:W-:-:S04]  /*b8c0*/  LOP3.LUT R4, R4, 0x1, RZ, 0xc0, !PT ;  /* 0x0000000104047812 */ /* 0x000fc800078ec0ff */
[----:B------:R-:W-:-:S07]  /*b8d0*/  ISETP.NE.U32.AND P1, PT, R4, 0x1, PT ;  /* 0x000000010400780c */ /* 0x000fce0003f25070 */
[----:B------:R-:W-:Y:S06]  /*b8e0*/  @!P0 BRA `(.L_x_238) ;  /* 0x0000000000988947 */ /* 0x000fec0003800000 */
[----:B------:R-:W3:Y:S01]  /*b8f0*/  LDC.64 R2, c[0x0][0x380] ;  /* 0x0000e000ff027b82 */ /* 0x000ee20000000a00 */
[----:B------:R-:W1:Y:S01]  /*b900*/  LDCU UR4, c[0x0][0x388] ;  /* 0x00007100ff0477ac */ /* 0x000e620008000800 */
[----:B------:R-:W-:Y:S01]  /*b910*/  LOP3.LUT R5, RZ, R0, RZ, 0x33, !PT ;  /* 0x00000000ff057212 */ /* 0x000fe200078e33ff */
[----:B------:R-:W2:Y:S04]  /*b920*/  LDCU.64 UR6, c[0x0][0x380] ;  /* 0x00007000ff0677ac */ /* 0x000ea80008000a00 */
[----:B-1----:R-:W-:-:S04]  /*b930*/  IMAD R5, R5, UR4, R22 ;  /* 0x0000000405057c24 */ /* 0x002fc8000f8e0216 */
[----:B---3--:R-:W-:-:S05]  /*b940*/  IMAD.WIDE R8, R5, 0x4, R2 ;  /* 0x0000000405087825 */ /* 0x008fca00078e0202 */
[----:B------:R-:W3:Y:S01]  /*b950*/  LDG.E R11, desc[UR36][R8.64] ;  /* 0x00000024080b7981 */ /* 0x000ee2000c1e1900 */
[----:B------:R-:W-:-:S05]  /*b960*/  IMAD R13, R0, UR4, RZ ;  /* 0x00000004000d7c24 */ /* 0x000fca000f8e02ff */
[----:B------:R-:W-:Y:S02]  /*b970*/  SHF.R.S32.HI R5, RZ, 0x1f, R13 ;  /* 0x0000001fff057819 */ /* 0x000fe4000001140d */
[----:B------:R-:W-:-:S05]  /*b980*/  IADD3 R6, P0, PT, R28, -R13, RZ ;  /* 0x8000000d1c067210 */ /* 0x000fca0007f1e0ff */
[----:B------:R-:W-:Y:S01]  /*b990*/  IMAD.X R5, R18, 0x1, ~R5, P0 ;  /* 0x0000000112057824 */ /* 0x000fe200000e0e05 */
[----:B--2---:R-:W-:-:S04]  /*b9a0*/  LEA R4, P0, R6, UR6, 0x2 ;  /* 0x0000000606047c11 */ /* 0x004fc8000f8010ff */
[----:B------:R-:W-:-:S05]  /*b9b0*/  LEA.HI.X R5, R6, UR7, R5, 0x2, P0 ;  /* 0x0000000706057c11 */ /* 0x000fca00080f1405 */
[----:B---3--:R1:W-:Y:S04]  /*b9c0*/  STG.E desc[UR36][R4.64+-0x4], R11 ;  /* 0xfffffc0b04007986 */ /* 0x0083e8000c101924 */
[----:B------:R-:W2:Y:S04]  /*b9d0*/  LDG.E R15, desc[UR36][R8.64+-0x4] ;  /* 0xfffffc24080f7981 */ /* 0x000ea8000c1e1900 */
[----:B--2---:R-:W-:Y:S04]  /*b9e0*/  STG.E desc[UR36][R4.64+-0x8], R15 ;  /* 0xfffff80f04007986 */ /* 0x004fe8000c101924 */
[----:B------:R-:W2:Y:S01]  /*b9f0*/  LDG.E R21, desc[UR36][R8.64+-0x8] ;  /* 0xfffff82408157981 */ /* 0x000ea2000c1e1900 */
[----:B------:R-:W-:-:S05]  /*ba00*/  IADD3 R29, PT, PT, -R0, -0x2, RZ ;  /* 0xfffffffe001d7810 */ /* 0x000fca0007ffe1ff */
[----:B------:R-:W-:Y:S01]  /*ba10*/  IMAD R29, R29, UR4, R22 ;  /* 0x000000041d1d7c24 */ /* 0x000fe2000f8e0216 */
[----:B--2---:R-:W-:Y:S04]  /*ba20*/  STG.E desc[UR36][R4.64+-0xc], R21 ;  /* 0xfffff41504007986 */ /* 0x004fe8000c101924 */
[----:B------:R-:W2:Y:S01]  /*ba30*/  LDG.E R27, desc[UR36][R8.64+-0xc] ;  /* 0xfffff424081b7981 */ /* 0x000ea2000c1e1900 */
[----:B------:R-:W-:Y:S01]  /*ba40*/  IMAD.WIDE R2, R29, 0x4, R2 ;  /* 0x000000041d027825 */ /* 0x000fe200078e0202 */
[----:B------:R-:W-:-:S04]  /*ba50*/  IADD3 R13, PT, PT, R13, UR4, RZ ;  /* 0x000000040d0d7c10 */ /* 0x000fc8000fffe0ff */
[----:B-1----:R-:W-:Y:S02]  /*ba60*/  SHF.R.S32.HI R11, RZ, 0x1f, R13 ;  /* 0x0000001fff0b7819 */ /* 0x002fe4000001140d */
[----:B------:R-:W-:Y:S01]  /*ba70*/  IADD3 R13, P0, PT, R28, -R13, RZ ;  /* 0x8000000d1c0d7210 */ /* 0x000fe20007f1e0ff */
        /* <DEDUP_REMOVED lines=8> */
[----:B-1----:R-:W3:Y:S04]  /*bb00*/  LDG.E R5, desc[UR36][R2.64+-0x8] ;  /* 0xfffff82402057981 */ /* 0x002ee8000c1e1900 */
[----:B---3--:R2:W-:Y:S04]  /*bb10*/  STG.E desc[UR36][R10.64+-0xc], R5 ;  /* 0xfffff4050a007986 */ /* 0x0085e8000c101924 */
[----:B------:R-:W3:Y:S01]  /*bb20*/  LDG.E R13, desc[UR36][R2.64+-0xc] ;  /* 0xfffff424020d7981 */ /* 0x000ee2000c1e1900 */
[----:B------:R-:W-:-:S03]  /*bb30*/  VIADD R0, R0, 0x2 ;  /* 0x0000000200007836 */ /* 0x000fc60000000000 */
[----:B---3--:R2:W-:Y:S04]  /*bb40*/  STG.E desc[UR36][R10.64+-0x10], R13 ;  /* 0xfffff00d0a007986 */ /* 0x0085e8000c101924 */
.L_x_238:
[----:B------:R-:W-:Y:S05]  /*bb50*/  @P1 BRA `(.L_x_235) ;  /* 0x0000000000501947 */ /* 0x000fea0003800000 */
[----:B------:R-:W1:Y:S01]  /*bb60*/  LDC.64 R2, c[0x0][0x380] ;  /* 0x0000e000ff027b82 */ /* 0x000e620000000a00 */
[----:B------:R-:W4:Y:S01]  /*bb70*/  LDCU UR4, c[0x0][0x388] ;  /* 0x00007100ff0477ac */ /* 0x000f220008000800 */
[----:B--2---:R-:W-:Y:S01]  /*bb80*/  LOP3.LUT R5, RZ, R0, RZ, 0x33, !PT ;  /* 0x00000000ff057212 */ /* 0x004fe200078e33ff */
[----:B------:R-:W2:Y:S04]  /*bb90*/  LDCU.64 UR6, c[0x0][0x380] ;  /* 0x00007000ff0677ac */ /* 0x000ea80008000a00 */
[----:B----4-:R-:W-:-:S04]  /*bba0*/  IMAD R5, R5, UR4, R22 ;  /* 0x0000000405057c24 */ /* 0x010fc8000f8e0216 */
[----:B-1----:R-:W-:-:S05]  /*bbb0*/  IMAD.WIDE R2, R5, 0x4, R2 ;  /* 0x0000000405027825 */ /* 0x002fca00078e0202 */
[----:B---3--:R-:W3:Y:S01]  /*bbc0*/  LDG.E R9, desc[UR36][R2.64] ;  /* 0x0000002402097981 */ /* 0x008ee2000c1e1900 */
        /* <DEDUP_REMOVED lines=8> */
[----:B--2---:R1:W-:Y:S04]  /*bc50*/  STG.E desc[UR36][R4.64+-0x8], R11 ;  /* 0xfffff80b04007986 */ /* 0x0043e8000c101924 */
[----:B------:R-:W2:Y:S04]  /*bc60*/  LDG.E R13, desc[UR36][R2.64+-0x8] ;  /* 0xfffff824020d7981 */ /* 0x000ea8000c1e1900 */
[----:B--2---:R1:W-:Y:S04]  /*bc70*/  STG.E desc[UR36][R4.64+-0xc], R13 ;  /* 0xfffff40d04007986 */ /* 0x0043e8000c101924 */
[----:B------:R-:W2:Y:S04]  /*bc80*/  LDG.E R15, desc[UR36][R2.64+-0xc] ;  /* 0xfffff424020f7981 */ /* 0x000ea8000c1e1900 */
[----:B--2---:R1:W-:Y:S02]  /*bc90*/  STG.E desc[UR36][R4.64+-0x10], R15 ;  /* 0xfffff00f04007986 */ /* 0x0043e4000c101924 */
.L_x_235:
[----:B------:R-:W4:Y:S01]  /*bca0*/  LDC R0, c[0x0][0x388] ;  /* 0x0000e200ff007b82 */ /* 0x000f220000000800 */
[----:B------:R-:W-:Y:S01]  /*bcb0*/  IABS R6, R23 ;  /* 0x0000001700067213 */ /* 0x000fe20000000000 */
[----:B------:R-:W5:Y:S01]  /*bcc0*/  LDCU UR4, c[0x0][0x3ac] ;  /* 0x00007580ff0477ac */ /* 0x000f620008000800 */
[----:B------:R-:W-:Y:S02]  /*bcd0*/  IABS R8, R24 ;  /* 0x0000001800087213 */ /* 0x000fe40000000000 */
[----:B------:R-:W-:Y:S02]  /*bce0*/  IABS R12, R25 ;  /* 0x00000019000c7213 */ /* 0x000fe40000000000 */
[----:B------:R-:W-:Y:S02]  /*bcf0*/  ISETP.GE.AND P4, PT, R23, RZ, PT ;  /* 0x000000ff1700720c */ /* 0x000fe40003f86270 */
[----:B------:R-:W-:Y:S01]  /*bd00*/  ISETP.GE.AND P5, PT, R24, RZ, PT ;  /* 0x000000ff1800720c */ /* 0x000fe20003fa6270 */
[----:B-----5:R-:W-:Y:S01]  /*bd10*/  UISETP.NE.AND UP0, UPT, UR4, 0x1, UPT ;  /* 0x000000010400788c */ /* 0x020fe2000bf05270 */
[----:B----4-:R-:W-:-:S04]  /*bd20*/  IABS R2, R0 ;  /* 0x0000000000027213 */ /* 0x010fc80000000000 */
[----:B------:R-:W4:Y:S08]  /*bd30*/  I2F.RP R3, R2 ;  /* 0x0000000200037306 */ /* 0x000f300000209400 */
[----:B----4-:R-:W1:Y:S02]  /*bd40*/  MUFU.RCP R3, R3 ;  /* 0x0000000300037308 */ /* 0x010e640000001000 */
[----:B-1----:R-:W-:-:S02]  /*bd50*/  IADD3 R4, PT, PT, R3, 0xffffffe, RZ ;  /* 0x0ffffffe03047810 */ /* 0x002fc40007ffe0ff */
[----:B------:R-:W-:-:S04]  /*bd60*/  IABS R3, R22 ;  /* 0x0000001600037213 */ /* 0x000fc80000000000 */
[----:B--2---:R1:W3:Y:S02]  /*bd70*/  F2I.FTZ.U32.TRUNC.NTZ R5, R4 ;  /* 0x0000000400057305 */ /* 0x0042e4000021f000 */
[----:B-1----:R-:W-:Y:S02]  /*bd80*/  IMAD.MOV.U32 R4, RZ, RZ, RZ ;  /* 0x000000ffff047224 */ /* 0x002fe400078e00ff */
[----:B---3--:R-:W-:-:S04]  /*bd90*/  IMAD.MOV R9, RZ, RZ, -R5 ;  /* 0x000000ffff097224 */ /* 0x008fc800078e0a05 */
[----:B------:R-:W-:-:S04]  /*bda0*/  IMAD R9, R9, R2, RZ ;  /* 0x0000000209097224 */ /* 0x000fc800078e02ff */
[----:B------:R-:W-:-:S04]  /*bdb0*/  IMAD.HI.U32 R9, R5, R9, R4 ;  /* 0x0000000905097227 */ /* 0x000fc800078e0004 */
[----:B------:R-:W-:Y:S02]  /*bdc0*/  IMAD.MOV.U32 R5, RZ, RZ, R6 ;  /* 0x000000ffff057224 */ /* 0x000fe400078e0006 */
[----:B------:R-:W-:-:S04]  /*bdd0*/  IMAD.HI.U32 R4, R9, R3, RZ ;  /* 0x0000000309047227 */ /* 0x000fc800078e00ff */
[----:B------:R-:W-:Y:S01]  /*bde0*/  IMAD.HI.U32 R10, R9, R8, RZ ;  /* 0x00000008090a7227 */ /* 0x000fe200078e00ff */
[----:B------:R-:W-:-:S03]  /*bdf0*/  IADD3 R4, PT, PT, -R4, RZ, RZ ;  /* 0x000000ff04047210 */ /* 0x000fc60007ffe1ff */
[----:B------:R-:W-:-:S04]  /*be00*/  IMAD.HI.U32 R6, R9, R5, RZ ;  /* 0x0000000509067227 */ /* 0x000fc800078e00ff */
[----:B------:R-:W-:-:S04]  /*be10*/  IMAD.HI.U32 R11, R9, R12, RZ ;  /* 0x0000000c090b7227 */ /* 0x000fc800078e00ff */
[C---:B------:R-:W-:Y:S02]  /*be20*/  IMAD R3, R2.reuse, R4, R3 ;  /* 0x0000000402037224 */ /* 0x040fe400078e0203 */
[----:B------:R-:W-:Y:S02]  /*be30*/  IMAD.MOV R9, RZ, RZ, -R10 ;  /* 0x000000ffff097224 */ /* 0x000fe400078e0a0a */
[----:B------:R-:W-:Y:S01]  /*be40*/  IMAD.MOV R6, RZ, RZ, -R6 ;  /* 0x000000ffff067224 */ /* 0x000fe200078e0a06 */
[C---:B------:R-:W-:Y:S01]  /*be50*/  ISETP.GT.U32.AND P0, PT, R2.reuse, R3, PT ;  /* 0x000000030200720c */ /* 0x040fe20003f04070 */
[----:B------:R-:W-:Y:S02]  /*be60*/  IMAD.MOV R15, RZ, RZ, -R11 ;  /* 0x000000ffff0f7224 */ /* 0x000fe400078e0a0b */
[C---:B------:R-:W-:Y:S02]  /*be70*/  IMAD R11, R2.reuse, R9, R8 ;  /* 0x00000009020b7224 */ /* 0x040fe400078e0208 */
[----:B------:R-:W-:-:S02]  /*be80*/  IMAD R13, R2, R6, R5 ;  /* 0x00000006020d7224 */ /* 0x000fc400078e0205 */
[C---:B------:R-:W-:Y:S01]  /*be90*/  IMAD R9, R2.reuse, R15, R12 ;  /* 0x0000000f02097224 */ /* 0x040fe200078e020c */
[C---:B------:R-:W-:Y:S02]  /*bea0*/  ISETP.GT.U32.AND P2, PT, R2.reuse, R11, PT ;  /* 0x0000000b0200720c */ /* 0x040fe40003f44070 */
[C---:B------:R-:W-:Y:S02]  /*beb0*/  ISETP.GT.U32.AND P1, PT, R2.reuse, R13, PT ;  /* 0x0000000d0200720c */ /* 0x040fe40003f24070 */
[----:B------:R-:W-:Y:S02]  /*bec0*/  ISETP.GT.U32.AND P3, PT, R2, R9, PT ;  /* 0x000000090200720c */ /* 0x000fe40003f64070 */
[----:B------:R-:W-:-:S04]  /*bed0*/  @!P0 IADD3 R3, PT, PT, R3, -R2, RZ ;  /* 0x8000000203038210 */ /* 0x000fc80007ffe0ff */
[----:B------:R-:W-:-:S03]  /*bee0*/  ISETP.GT.U32.AND P6, PT, R2, R3, PT ;  /* 0x000000030200720c */ /* 0x000fc60003fc4070 */
[--C-:B------:R-:W-:Y:S02]  /*bef0*/  @!P2 IMAD.IADD R11, R11, 0x1, -R2.reuse ;  /* 0x000000010b0ba824 */ /* 0x100fe400078e0a02 */
[--C-:B------:R-:W-:Y:S02]  /*bf00*/  @!P1 IMAD.IADD R13, R13, 0x1, -R2.reuse ;  /* 0x000000010d0d9824 */ /* 0x100fe400078e0a02 */
[----:B------:R-:W-:Y:S01]  /*bf10*/  @!P3 IMAD.IADD R9, R9, 0x1, -R2 ;  /* 0x000000010909b824 */ /* 0x000fe200078e0a02 */
[C---:B------:R-:W-:Y:S02]  /*bf20*/  ISETP.GT.U32.AND P1, PT, R2.reuse, R11, PT ;  /* 0x0000000b0200720c */ /* 0x040fe40003f24070 */
[C---:B------:R-:W-:Y:S02]  /*bf30*/  ISETP.GT.U32.AND P0, PT, R2.reuse, R13, PT ;  /* 0x0000000d0200720c */ /* 0x040fe40003f04070 */
[----:B------:R-:W-:Y:S02]  /*bf40*/  ISETP.GT.U32.AND P2, PT, R2, R9, PT ;  /* 0x000000090200720c */ /* 0x000fe40003f44070 */
[----:B------:R-:W-:-:S02]  /*bf50*/  ISETP.GE.AND P3, PT, R22, RZ, PT ;  /* 0x000000ff1600720c */ /* 0x000fc40003f66270 */
[----:B------:R-:W-:Y:S02]  /*bf60*/  @!P6 IADD3 R3, PT, PT, R3, -R2, RZ ;  /* 0x800000020303e210 */ /* 0x000fe40007ffe0ff */
[----:B------:R-:W-:Y:S02]  /*bf70*/  ISETP.GE.AND P6, PT, R25, RZ, PT ;  /* 0x000000ff1900720c */ /* 0x000fe40003fc6270 */
[----:B0-----:R-:W-:Y:S01]  /*bf80*/  MOV R23, R3 ;  /* 0x0000000300177202 */ /* 0x001fe20000000f00 */
[--C-:B------:R-:W-:Y:S02]  /*bf90*/  @!P1 IMAD.IADD R11, R11, 0x1, -R2.reuse ;  /* 0x000000010b0b9824 */ /* 0x100fe400078e0a02 */
[--C-:B------:R-:W-:Y:S01]  /*bfa0*/  @!P0 IMAD.IADD R13, R13, 0x1, -R2.reuse ;  /* 0x000000010d0d8824 */ /* 0x100fe200078e0a02 */
[----:B------:R-:W-:Y:S01]  /*bfb0*/  ISETP.NE.AND P0, PT, R0, RZ, PT ;  /* 0x000000ff0000720c */ /* 0x000fe20003f05270 */
[----:B------:R-:W-:Y:S01]  /*bfc0*/  @!P2 IMAD.IADD R9, R9, 0x1, -R2 ;  /* 0x000000010909a824 */ /* 0x000fe200078e0a02 */
[----:B------:R-:W-:Y:S01]  /*bfd0*/  LOP3.LUT R0, RZ, R0, RZ, 0x33, !PT ;  /* 0x00000000ff007212 */ /* 0x000fe200078e33ff */
[----:B------:R-:W-:-:S02]  /*bfe0*/  @!P3 IMAD.MOV R23, RZ, RZ, -R23 ;  /* 0x000000ffff17b224 */ /* 0x000fc400078e0a17 */
[----:B------:R-:W-:Y:S02]  /*bff0*/  @!P4 IMAD.MOV R13, RZ, RZ, -R13 ;  /* 0x000000ffff0dc224 */ /* 0x000fe400078e0a0d */
[----:B------:R-:W-:Y:S01]  /*c000*/  @!P5 IMAD.MOV R11, RZ, RZ, -R11 ;  /* 0x000000ffff0bd224 */ /* 0x000fe200078e0a0b */
[----:B------:R-:W-:Y:S02]  /*c010*/  @!P6 IADD3 R9, PT, PT, -R9, RZ, RZ ;  /* 0x000000ff0909e210 */ /* 0x000fe40007ffe1ff */
        /* <DEDUP_REMOVED lines=19> */
[----:B------:R-:W-:Y:S01]  /*c150*/  IMAD.MOV.U32 R0, RZ, RZ, 0x2f800000 ;  /* 0x2f800000ff007424 */ /* 0x000fe200078e00ff */
[----:B------:R-:W0:Y:S02]  /*c160*/  LDC.64 R4, c[0x0][0x380] ;  /* 0x0000e000ff047b82 */ /* 0x000e240000000a00 */
[----:B------:R-:W-:-:S04]  /*c170*/  LOP3.LUT R25, R6, R21, RZ, 0x3c, !PT ;  /* 0x0000001506197212 */ /* 0x000fc800078e3cff */
[----:B------:R-:W-:Y:S01]  /*c180*/  IADD3 R6, PT, PT, R25, R22, RZ ;  /* 0x0000001619067210 */ /* 0x000fe20007ffe0ff */
[----:B------:R-:W-:Y:S03]  /*c190*/  STG.E.64 desc[UR36][R2.64+0x10], R24 ;  /* 0x0000101802007986 */ /* 0x000fe6000c101b24 */
        /* <DEDUP_REMOVED lines=15> */
[----:B---3--:R-:W-:Y:S01]  /*c290*/  IMAD.SHL.U32 R31, R21, 0x10, RZ ;  /* 0x00000010151f7824 */ /* 0x008fe200078e00ff */
[----:B-1----:R-:W-:Y:S01]  /*c2a0*/  MOV R22, R21 ;  /* 0x0000001500167202 */ /* 0x002fe20000000f00 */
        /* <DEDUP_REMOVED lines=11> */
[----:B------:R-:W-:-:S04]  /*c360*/  IMAD.WIDE R24, R13, 0x4, R4 ;  /* 0x000000040d187825 */ /* 0x000fc800078e0204 */
[----:B------:R-:W-:Y:S01]  /*c370*/  IMAD.MOV.U32 R13, RZ, RZ, R14 ;  /* 0x000000ffff0d7224 */ /* 0x000fe200078e000e */
[----:B------:R-:W0:Y:S04]  /*c380*/  F2I.TRUNC.NTZ R6, R6 ;  /* 0x0000000600067305 */ /* 0x000e28000020f100 */
[----:B------:R1:W-:Y:S01]  /*c390*/  STG.E.64 desc[UR36][R2.64], R12 ;  /* 0x0000000c02007986 */ /* 0x0003e2000c101b24 */
[----:B0-----:R-:W-:-:S05]  /*c3a0*/  VIADD R27, R6, 0x1 ;  /* 0x00000001061b7836 */ /* 0x001fca0000000000 */
[----:B------:R0:W-:Y:S04]  /*c3b0*/  STG.E desc[UR36][R24.64], R27 ;  /* 0x0000001b18007986 */ /* 0x0001e8000c101924 */
[----:B------:R-:W2:Y:S04]  /*c3c0*/  LDG.E.64 R30, desc[UR36][R2.64] ;  /* 0x00000024021e7981 */ /* 0x000ea8000c1e1b00 */
[----:B------:R-:W1:Y:S04]  /*c3d0*/  LDG.E.64 R20, desc[UR36][R2.64+0x10] ;  /* 0x0000102402147981 */ /* 0x000e68000c1e1b00 */
[----:B------:R-:W3:Y:S01]  /*c3e0*/  LDG.E.64 R14, desc[UR36][R2.64+0x8] ;  /* 0x00000824020e7981 */ /* 0x000ee2000c1e1b00 */
[----:B--2---:R-:W-:Y:S01]  /*c3f0*/  SHF.R.U32.HI R6, RZ, 0x2, R31 ;  /* 0x00000002ff067819 */ /* 0x004fe2000001161f */
[----:B------:R-:W-:-:S03]  /*c400*/  VIADD R10, R30, 0x587c5 ;  /* 0x000587c51e0a7836 */ /* 0x000fc60000000000 */
[----:B------:R-:W-:Y:S01]  /*c410*/  LOP3.LUT R6, R6, R31, RZ, 0x3c, !PT ;  /* 0x0000001f06067212 */ /* 0x000fe200078e3cff */
[----:B-1----:R-:W-:Y:S01]  /*c420*/  IMAD.MOV.U32 R12, RZ, RZ, R21 ;  /* 0x000000ffff0c7224 */ /* 0x002fe200078e0015 */
[----:B------:R-:W-:Y:S02]  /*c430*/  SHF.L.U32 R29, R21, 0x4, RZ ;  /* 0x00000004151d7819 */ /* 0x000fe400000006ff */
[----:B------:R-:W-:Y:S01]  /*c440*/  MOV R31, R20 ;  /* 0x00000014001f7202 */ /* 0x000fe20000000f00 */
[----:B------:R-:W-:Y:S02]  /*c450*/  IMAD.SHL.U32 R8, R6, 0x2, RZ ;  /* 0x0000000206087824 */ /* 0x000fe400078e00ff */
[----:B---3--:R-:W-:-:S03]  /*c460*/  IMAD.MOV.U32 R30, RZ, RZ, R15 ;  /* 0x000000ffff1e7224 */ /* 0x008fc600078e000f */
        /* <DEDUP_REMOVED lines=11> */
[----:B------:R-:W-:Y:S01]  /*c520*/  STG.E.64 desc[UR36][R2.64], R10 ;  /* 0x0000000a02007986 */ /* 0x000fe2000c101b24 */
[----:B0-----:R-:W-:-:S05]  /*c530*/  IADD3 R25, PT, PT, R6, 0x1, RZ ;  /* 0x0000000106197810 */ /* 0x001fca0007ffe0ff */
        /* <DEDUP_REMOVED lines=9> */
[----:B----4-:R-:W-:Y:S01]  /*c5d0*/  MOV R9, R20 ;  /* 0x0000001400097202 */ /* 0x010fe20000000f00 */
[C---:B------:R-:W-:Y:S02]  /*c5e0*/  IMAD.SHL.U32 R8, R6.reuse, 0x2, RZ ;  /* 0x0000000206087824 */ /* 0x040fe400078e00ff */
[----:B------:R-:W-:Y:S02]  /*c5f0*/  IMAD.MOV.U32 R10, RZ, RZ, R15 ;  /* 0x000000ffff0a7224 */ /* 0x000fe400078e000f */
[----:B------:R-:W-:Y:S01]  /*c600*/  IMAD.MOV.U32 R22, RZ, RZ, R21 ;  /* 0x000000ffff167224 */ /* 0x000fe200078e0015 */
[----:B------:R-:W-:Y:S01]  /*c610*/  LOP3.LUT R6, R6, R8, R27, 0x96, !PT ;  /* 0x0000000806067212 */ /* 0x000fe200078e961b */
[----:B------:R-:W-:-:S03]  /*c620*/  VIADD R8, R26, 0x587c5 ;  /* 0x000587c51a087836 */ /* 0x000fc60000000000 */
        /* <DEDUP_REMOVED lines=10> */
[----:B------:R0:W-:Y:S01]  /*c6d0*/  STG.E desc[UR36][R4.64], R15 ;  /* 0x0000000f04007986 */ /* 0x0001e2000c101924 */
[----:B------:R-:W-:Y:S05]  /*c6e0*/  BRA `(.L_x_240) ;  /* 0x0000001000b87947 */ /* 0x000fea0003800000 */
.L_x_239:
[----:B------:R-:W0:Y:S02]  /*c6f0*/  LDC.64 R2, c[0x0][0x3b0] ;  /* 0x0000ec00ff027b82 */ /* 0x000e240000000a00 */
[----:B0-----:R-:W2:Y:S04]  /*c700*/  LDG.E.64 R4, desc[UR36][R2.64] ;  /* 0x0000002402047981 */ /* 0x001ea8000c1e1b00 */
[----:B------:R-:W3:Y:S04]  /*c710*/  LDG.E.64 R20, desc[UR36][R2.64+0x10] ;  /* 0x0000102402147981 */ /* 0x000ee8000c1e1b00 */
[----:B------:R-:W4:Y:S01]  /*c720*/  LDG.E.64 R14, desc[UR36][R2.64+0x8] ;  /* 0x00000824020e7981 */ /* 0x000f22000c1e1b00 */
        /* <DEDUP_REMOVED lines=8> */
[----:B------:R-:W-:Y:S01]  /*c7b0*/  LOP3.LUT R6, R0, R6, R5, 0x96, !PT ;  /* 0x0000000600067212 */ /* 0x000fe200078e9605 */
[----:B------:R-:W-:Y:S01]  /*c7c0*/  IMAD.MOV.U32 R0, RZ, RZ, 0x2f800000 ;  /* 0x2f800000ff007424 */ /* 0x000fe200078e00ff */
[----:B------:R-:W0:Y:S01]  /*c7d0*/  LDC.64 R4, c[0x0][0x380] ;  /* 0x0000e000ff047b82 */ /* 0x000e220000000a00 */
[----:B------:R-:W-:Y:S01]  /*c7e0*/  STG.E.64 desc[UR36][R2.64+0x8], R32 ;  /* 0x0000082002007986 */ /* 0x000fe2000c101b24 */
        /* <DEDUP_REMOVED lines=35> */
[----:B0-----:R-:W-:-:S05]  /*ca20*/  IADD3 R27, PT, PT, R6, 0x1, RZ ;  /* 0x00000001061b7810 */ /* 0x001fca0007ffe0ff */
        /* <DEDUP_REMOVED lines=10> */
[----:B-1----:R-:W-:Y:S02]  /*cad0*/  IMAD.MOV.U32 R12, RZ, RZ, R21 ;  /* 0x000000ffff0c7224 */ /* 0x002fe400078e0015 */
        /* <DEDUP_REMOVED lines=28> */
[----:B------:R1:W-:Y:S01]  /*cca0*/  STG.E.64 desc[UR36][R2.64+0x8], R22 ;  /* 0x0000081602007986 */ /* 0x0003e2000c101b24 */
[----:B------:R-:W-:-:S02]  /*ccb0*/  IADD3 R8, PT, PT, R26, 0x587c5, RZ ;  /* 0x000587c51a087810 */ /* 0x000fc40007ffe0ff */
[----:B------:R-:W-:-:S03]  /*ccc0*/  LOP3.LUT R11, R6, R15, RZ, 0x3c, !PT ;  /* 0x0000000f060b7212 */ /* 0x000fc600078e3cff */
[----:B------:R1:W-:Y:S02]  /*ccd0*/  STG.E.64 desc[UR36][R2.64], R8 ;  /* 0x0000000802007986 */ /* 0x0003e4000c101b24 */
[----:B------:R-:W-:Y:S02]  /*cce0*/  IMAD.IADD R6, R11, 0x1, R8 ;  /* 0x000000010b067824 */ /* 0x000fe400078e0208 */
[----:B------:R1:W-:Y:S03]  /*ccf0*/  STG.E.64 desc[UR36][R2.64+0x10], R10 ;  /* 0x0000100a02007986 */ /* 0x0003e6000c101b24 */
[----:B------:R-:W-:-:S05]  /*cd00*/  I2FP.F32.U32 R13, R6 ;  /* 0x00000006000d7245 */ /* 0x000fca0000201000 */
[----:B------:R-:W-:-:S04]  /*cd10*/  FFMA R13, R13, R0, 1.1641532182693481445e-10 ;  /* 0x2f0000000d0d7423 */ /* 0x000fc80000000000 */
[----:B------:R-:W-:-:S06]  /*cd20*/  FMUL R13, R13, 6 ;  /* 0x40c000000d0d7820 */ /* 0x000fcc0000400000 */
[----:B------:R-:W0:Y:S02]  /*cd30*/  F2I.TRUNC.NTZ R13, R13 ;  /* 0x0000000d000d7305 */ /* 0x000e24000020f100 */
[----:B0-----:R-:W-:-:S05]  /*cd40*/  VIADD R15, R13, 0x1 ;  /* 0x000000010d0f7836 */ /* 0x001fca0000000000 */
[----:B------:R1:W-:Y:S01]  /*cd50*/  STG.E desc[UR36][R4.64], R15 ;  /* 0x0000000f04007986 */ /* 0x0003e2000c101924 */
[----:B------:R-:W-:Y:S05]  /*cd60*/  BRA `(.L_x_240) ;  /* 0x0000000c00187947 */ /* 0x000fea0003800000 */
.L_x_234:
[----:B------:R-:W1:Y:S02]  /*cd70*/  LDCU UR4, c[0x0][0x3ac] ;  /* 0x00007580ff0477ac */ /* 0x000e640008000800 */
[----:B-1----:R-:W-:-:S09]  /*cd80*/  UISETP.NE.AND UP0, UPT, UR4, 0x1, UPT ;  /* 0x000000010400788c */ /* 0x002fd2000bf05270 */
[----:B------:R-:W-:Y:S05]  /*cd90*/  BRA.U UP0, `(.L_x_241) ;  /* 0x0000000500847547 */ /* 0x000fea000b800000 */
[----:B------:R-:W1:Y:S02]  /*cda0*/  LDC.64 R2, c[0x0][0x3b0] ;  /* 0x0000ec00ff027b82 */ /* 0x000e640000000a00 */
[----:B-1----:R-:W2:Y:S04]  /*cdb0*/  LDG.E.64 R10, desc[UR36][R2.64] ;  /* 0x00000024020a7981 */ /* 0x002ea8000c1e1b00 */
[----:B------:R-:W3:Y:S04]  /*cdc0*/  LDG.E.64 R4, desc[UR36][R2.64+0x10] ;  /* 0x0000102402047981 */ /* 0x000ee8000c1e1b00 */
[----:B------:R-:W4:Y:S01]  /*cdd0*/  LDG.E.64 R8, desc[UR36][R2.64+0x8] ;  /* 0x0000082402087981 */ /* 0x000f22000c1e1b00 */
[----:B--2---:R-:W-:Y:S01]  /*cde0*/  SHF.R.U32.HI R0, RZ, 0x2, R11 ;  /* 0x00000002ff007819 */ /* 0x004fe2000001160b */
[----:B------:R-:W-:-:S03]  /*cdf0*/  VIADD R10, R10, 0x587c5 ;  /* 0x000587c50a0a7836 */ /* 0x000fc60000000000 */
[----:B------:R-:W-:Y:S01]  /*ce00*/  LOP3.LUT R0, R0, R11, RZ, 0x3c, !PT ;  /* 0x0000000b00007212 */ /* 0x000fe200078e3cff */
[----:B---3--:R-:W-:Y:S01]  /*ce10*/  IMAD.SHL.U32 R11, R5, 0x10, RZ ;  /* 0x00000010050b7824 */ /* 0x008fe200078e00ff */
[----:B------:R-:W-:Y:S01]  /*ce20*/  MOV R21, R4 ;  /* 0x0000000400157202 */ /* 0x000fe20000000f00 */
[----:B0-----:R-:W-:Y:S01]  /*ce30*/  IMAD.MOV.U32 R22, RZ, RZ, R5 ;  /* 0x000000ffff167224 */ /* 0x001fe200078e0005 */
[----:B------:R-:W-:Y:S01]  /*ce40*/  SHF.L.U32 R6, R0, 0x1, RZ ;  /* 0x0000000100067819 */ /* 0x000fe200000006ff */
        /* <DEDUP_REMOVED lines=12> */
[----:B------:R2:W-:Y:S01]  /*cf10*/  STG.E.64 desc[UR36][R2.64], R10 ;  /* 0x0000000a02007986 */ /* 0x0005e2000c101b24 */
[----:B-1----:R-:W-:-:S05]  /*cf20*/  IADD3 R13, PT, PT, R6, 0x1, RZ ;  /* 0x00000001060d7810 */ /* 0x002fca0007ffe0ff */
        /* <DEDUP_REMOVED lines=8> */
[----:B0-----:R-:W-:Y:S02]  /*cfb0*/  IMAD.MOV.U32 R23, RZ, RZ, R4 ;  /* 0x000000ffff177224 */ /* 0x001fe400078e0004 */
[C---:B------:R-:W-:Y:S02]  /*cfc0*/  IMAD.SHL.U32 R12, R6.reuse, 0x2, RZ ;  /* 0x00000002060c7824 */ /* 0x040fe400078e00ff */
[----:B------:R-:W-:Y:S02]  /*cfd0*/  IMAD.MOV.U32 R24, RZ, RZ, R5 ;  /* 0x000000ffff187224 */ /* 0x000fe400078e0005 */
[----:B-----5:R-:W-:Y:S01]  /*cfe0*/  IMAD.MOV.U32 R22, RZ, RZ, R9 ;  /* 0x000000ffff167224 */ /* 0x020fe200078e0009 */
[----:B------:R-:W-:-:S02]  /*cff0*/  LOP3.LUT R12, R6, R12, R15, 0x96, !PT ;  /* 0x0000000c060c7212 */ /* 0x000fc400078e960f */
[----:B------:R-:W-:Y:S02]  /*d000*/  MOV R15, R8 ;  /* 0x00000008000f7202 */ /* 0x000fe40000000f00 */
[----:B------:R-:W-:Y:S01]  /*d010*/  LOP3.LUT R25, R12, R5, RZ, 0x3c, !PT ;  /* 0x000000050c197212 */ /* 0x000fe200078e3cff */
[----:B------:R-:W-:Y:S03]  /*d020*/  STG.E.64 desc[UR36][R2.64+0x8], R22 ;  /* 0x0000081602007986 */ /* 0x000fe6000c101b24 */
[----:B------:R-:W-:Y:S01]  /*d030*/  IADD3 R6, PT, PT, R25, R14, RZ ;  /* 0x0000000e19067210 */ /* 0x000fe20007ffe0ff */
[----:B------:R-:W-:Y:S03]  /*d040*/  STG.E.64 desc[UR36][R2.64+0x10], R24 ;  /* 0x0000101802007986 */ /* 0x000fe6000c101b24 */
[----:B--2---:R-:W-:Y:S01]  /*d050*/  I2FP.F32.U32 R11, R6 ;  /* 0x00000006000b7245 */ /* 0x004fe20000201000 */
[----:B------:R0:W-:Y:S04]  /*d060*/  STG.E.64 desc[UR36][R2.64], R14 ;  /* 0x0000000e02007986 */ /* 0x0001e8000c101b24 */
[----:B------:R-:W-:-:S04]  /*d070*/  FFMA R11, R11, R0, 1.1641532182693481445e-10 ;  /* 0x2f0000000b0b7423 */ /* 0x000fc80000000000 */
[----:B------:R-:W-:-:S06]  /*d080*/  FMUL R11, R11, 4 ;  /* 0x408000000b0b7820 */ /* 0x000fcc0000400000 */
[----:B------:R-:W1:Y:S02]  /*d090*/  F2I.TRUNC.NTZ R11, R11 ;  /* 0x0000000b000b7305 */ /* 0x000e64000020f100 */
[----:B-1----:R-:W-:-:S05]  /*d0a0*/  VIADD R13, R11, 0x1 ;  /* 0x000000010b0d7836 */ /* 0x002fca0000000000 */
[----:B------:R1:W-:Y:S04]  /*d0b0*/  STG.E desc[UR36][R16.64+-0x8], R13 ;  /* 0xfffff80d10007986 */ /* 0x0003e8000c101924 */
[----:B------:R-:W2:Y:S04]  /*d0c0*/  LDG.E.64 R20, desc[UR36][R2.64] ;  /* 0x0000002402147981 */ /* 0x000ea8000c1e1b00 */
[----:B------:R-:W3:Y:S04]  /*d0d0*/  LDG.E.64 R4, desc[UR36][R2.64+0x10] ;  /* 0x0000102402047981 */ /* 0x000ee8000c1e1b00 */
[----:B------:R-:W4:Y:S01]  /*d0e0*/  LDG.E.64 R8, desc[UR36][R2.64+0x8] ;  /* 0x0000082402087981 */ /* 0x000f22000c1e1b00 */
[----:B--2---:R-:W-:-:S02]  /*d0f0*/  SHF.R.U32.HI R6, RZ, 0x2, R21 ;  /* 0x00000002ff067819 */ /* 0x004fc40000011615 */
[----:B------:R-:W-:Y:S02]  /*d100*/  IADD3 R20, PT, PT, R20, 0x587c5, RZ ;  /* 0x000587c514147810 */ /* 0x000fe40007ffe0ff */
        /* <DEDUP_REMOVED lines=8> */
[----:B------:R-:W-:Y:S03]  /*d190*/  STG.E.64 desc[UR36][R2.64+0x8], R14 ;  /* 0x0000080e02007986 */ /* 0x000fe6000c101b24 */
[----:B------:R-:W-:Y:S01]  /*d1a0*/  LOP3.LUT R23, R10, R5, RZ, 0x3c, !PT ;  /* 0x000000050a177212 */ /* 0x000fe200078e3cff */
[----:B------:R0:W-:Y:S04]  /*d1b0*/  STG.E.64 desc[UR36][R2.64], R20 ;  /* 0x0000001402007986 */ /* 0x0001e8000c101b24 */
        /* <DEDUP_REMOVED lines=9> */
[----:B-1----:R-:W4:Y:S04]  /*d250*/  LDG.E.64 R12, desc[UR36][R2.64+0x10] ;  /* 0x00001024020c7981 */ /* 0x002f28000c1e1b00 */
[----:B------:R-:W5:Y:S01]  /*d260*/  LDG.E.64 R10, desc[UR36][R2.64+0x8] ;  /* 0x00000824020a7981 */ /* 0x000f62000c1e1b00 */
[----:B---3--:R-:W-:Y:S01]  /*d270*/  SHF.R.U32.HI R4, RZ, 0x2, R9 ;  /* 0x00000002ff047819 */ /* 0x008fe20000011609 */
[----:B------:R-:W-:-:S03]  /*d280*/  VIADD R8, R8, 0x587c5 ;  /* 0x000587c508087836 */ /* 0x000fc60000000000 */
[----:B------:R-:W-:Y:S01]  /*d290*/  LOP3.LUT R4, R4, R9, RZ, 0x3c, !PT ;  /* 0x0000000904047212 */ /* 0x000fe200078e3cff */
[----:B----4-:R-:W-:Y:S01]  /*d2a0*/  IMAD.SHL.U32 R9, R13, 0x10, RZ ;  /* 0x000000100d097824 */ /* 0x010fe200078e00ff */
[----:B0-----:R-:W-:Y:S01]  /*d2b0*/  MOV R20, R13 ;  /* 0x0000000d00147202 */ /* 0x001fe20000000f00 */
[----:B------:R-:W-:Y:S01]  /*d2c0*/  IMAD.MOV.U32 R15, RZ, RZ, R12 ;  /* 0x000000ffff0f7224 */ /* 0x000fe200078e000c */
[----:B------:R-:W-:Y:S01]  /*d2d0*/  SHF.L.U32 R6, R4, 0x1, RZ ;  /* 0x0000000104067819 */ /* 0x000fe200000006ff */
[----:B-----5:R-:W-:-:S03]  /*d2e0*/  IMAD.MOV.U32 R14, RZ, RZ, R11 ;  /* 0x000000ffff0e7224 */ /* 0x020fc600078e000b */
[----:B------:R-:W-:Y:S01]  /*d2f0*/  LOP3.LUT R6, R4, R6, R9, 0x96, !PT ;  /* 0x0000000604067212 */ /* 0x000fe200078e9609 */
[----:B------:R-:W-:Y:S01]  /*d300*/  IMAD.MOV.U32 R9, RZ, RZ, R10 ;  /* 0x000000ffff097224 */ /* 0x000fe200078e000a */
[----:B------:R0:W-:Y:S02]  /*d310*/  STG.E.64 desc[UR36][R2.64+0x8], R14 ;  /* 0x0000080e02007986 */ /* 0x0001e4000c101b24 */
[----:B------:R-:W-:Y:S02]  /*d320*/  LOP3.LUT R21, R6, R13, RZ, 0x3c, !PT ;  /* 0x0000000d06157212 */ /* 0x000fe400078e3cff */
[----:B------:R0:W-:Y:S03]  /*d330*/  STG.E.64 desc[UR36][R2.64], R8 ;  /* 0x0000000802007986 */ /* 0x0001e6000c101b24 */
[----:B------:R-:W-:Y:S01]  /*d340*/  IMAD.IADD R4, R21, 0x1, R8 ;  /* 0x0000000115047824 */ /* 0x000fe200078e0208 */
[----:B------:R0:W-:Y:S04]  /*d350*/  STG.E.64 desc[UR36][R2.64+0x10], R20 ;  /* 0x0000101402007986 */ /* 0x0001e8000c101b24 */
[----:B--2---:R-:W-:-:S05]  /*d360*/  I2FP.F32.U32 R5, R4 ;  /* 0x0000000400057245 */ /* 0x004fca0000201000 */
[----:B------:R-:W-:-:S04]  /*d370*/  FFMA R5, R5, R0, 1.1641532182693481445e-10 ;  /* 0x2f00000005057423 */ /* 0x000fc80000000000 */
[----:B------:R-:W-:-:S06]  /*d380*/  FMUL R5, R5, 4 ;  /* 0x4080000005057820 */ /* 0x000fcc0000400000 */
[----:B------:R-:W2:Y:S01]  /*d390*/  F2I.TRUNC.NTZ R5, R5 ;  /* 0x0000000500057305 */ /* 0x000ea2000020f100 */
[----:B0-----:R-:W-:Y:S05]  /*d3a0*/  BRA `(.L_x_242) ;  /* 0x0000000400807947 */ /* 0x001fea0003800000 */
.L_x_241:
        /* <DEDUP_REMOVED lines=95> */
[----:B0-----:R-:W1:Y:S02]  /*d9a0*/  F2I.TRUNC.NTZ R5, R5 ;  /* 0x0000000500057305 */ /* 0x001e64000020f100 */
.L_x_242:
[----:B-12---:R-:W-:-:S05]  /*d9b0*/  VIADD R5, R5, 0x1 ;  /* 0x0000000105057836 */ /* 0x006fca0000000000 */
[----:B------:R2:W-:Y:S02]  /*d9c0*/  STG.E desc[UR36][R16.64+-0x10], R5 ;  /* 0xfffff00510007986 */ /* 0x0005e4000c101924 */
.L_x_240:
[----:B01----:R-:W0:Y:S01]  /*d9d0*/  LDC.64 R2, c[0x0][0x3a0] ;  /* 0x0000e800ff027b82 */ /* 0x003e220000000a00 */
[----:B------:R-:W-:-:S05]  /*d9e0*/  MOV R9, 0xffffffff ;  /* 0xffffffff00097802 */ /* 0x000fca0000000f00 */
[----:B------:R1:W-:Y:S04]  /*d9f0*/  STG.E desc[UR36][R16.64], R9 ;  /* 0x0000000910007986 */ /* 0x0003e8000c101924 */
[----:B0-----:R-:W2:Y:S02]  /*da00*/  LDG.E R0, desc[UR36][R2.64] ;  /* 0x0000002402007981 */ /* 0x001ea4000c1e1900 */
[----:B--2---:R-:W-:-:S05]  /*da10*/  VIADD R5, R0, 0x1 ;  /* 0x0000000100057836 */ /* 0x004fca0000000000 */
[----:B------:R1:W-:Y:S02]  /*da20*/  STG.E desc[UR36][R2.64], R5 ;  /* 0x0000000502007986 */ /* 0x0003e4000c101924 */
.L_x_232:
[----:B------:R-:W-:Y:S05]  /*da30*/  BSYNC.RECONVERGENT B6 ;  /* 0x0000000000067941 */ /* 0x000fea0003800200 */
.L_x_231:
[----:B------:R-:W-:-:S13]  /*da40*/  ISETP.NE.AND P0, PT, R28, R19, PT ;  /* 0x000000131c00720c */ /* 0x000fda0003f05270 */
[----:B------:R-:W-:Y:S05]  /*da50*/  @!P0 BRA `(.L_x_243) ;  /* 0x0000014000548947 */ /* 0x000fea0003800000 */
[----:B-1----:R-:W0:Y:S01]  /*da60*/  LDS.64 R4, [R7] ;  /* 0x0000000007047984 */ /* 0x002e220000000a00 */
[----:B------:R-:W0:Y:S02]  /*da70*/  LDC R3, c[0x0][0x388] ;  /* 0x0000e200ff037b82 */ /* 0x000e240000000800 */
[----:B0-----:R-:W-:-:S05]  /*da80*/  IMAD.IADD R9, R5, 0x1, R3 ;  /* 0x0000000105097824 */ /* 0x001fca00078e0203 */
[----:B------:R-:W-:-:S13]  /*da90*/  ISETP.NE.AND P0, PT, R9, R28, PT ;  /* 0x0000001c0900720c */ /* 0x000fda0003f05270 */
[----:B------:R-:W-:Y:S05]  /*daa0*/  @P0 BRA `(.L_x_244) ;  /* 0x00000100001c0947 */ /* 0x000fea0003800000 */
[----:B------:R-:W2:Y:S02]  /*dab0*/  LDG.E R9, desc[UR36][R16.64] ;  /* 0x0000002410097981 */ /* 0x000ea4000c1e1900 */
[----:B--2---:R-:W-:-:S13]  /*dac0*/  ISETP.NE.AND P0, PT, R4, R9, PT ;  /* 0x000000090400720c */ /* 0x004fda0003f05270 */
[----:B------:R-:W-:Y:S05]  /*dad0*/  @P0 BRA `(.L_x_245) ;  /* 0x0000007c00f00947 */ /* 0x000fea0003800000 */
[----:B------:R-:W0:Y:S01]  /*dae0*/  LDC.64 R26, c[0x0][0x380] ;  /* 0x0000e000ff1a7b82 */ /* 0x000e220000000a00 */
[----:B------:R-:W-:-:S04]  /*daf0*/  IMAD.IADD R2, R28, 0x1, -R3 ;  /* 0x000000011c027824 */ /* 0x000fc800078e0a03 */
[----:B0-----:R-:W-:-:S05]  /*db00*/  IMAD.WIDE R26, R2, 0x4, R26 ;  /* 0x00000004021a7825 */ /* 0x001fca00078e021a */
[----:B------:R-:W2:Y:S02]  /*db10*/  LDG.E R9, desc[UR36][R26.64] ;  /* 0x000000241a097981 */ /* 0x000ea4000c1e1900 */
[----:B--2---:R-:W-:-:S13]  /*db20*/  ISETP.NE.AND P1, PT, R4, R9, PT ;  /* 0x000000090400720c */ /* 0x004fda0003f25270 */
[----:B------:R-:W-:Y:S05]  /*db30*/  @P1 BRA `(.L_x_246) ;  /* 0x0000003c00d41947 */ /* 0x000fea0003800000 */
[----:B------:R-:W-:-:S05]  /*db40*/  IMAD.WIDE R24, R3, 0x4, R16 ;  /* 0x0000000403187825 */ /* 0x000fca00078e0210 */
        /* <DEDUP_REMOVED lines=11> */
[----:B------:R-:W-:Y:S01]  /*dc00*/  MOV R8, 0x218 ;  /* 0x0000021800087802 */ /* 0x000fe20000000f00 */
[----:B------:R-:W0:Y:S01]  /*dc10*/  LDCU.64 UR4, c[0x4][0x1f8] ;  /* 0x01003f00ff0477ac */ /* 0x000e220008000a00 */
[----:B------:R-:W-:Y:S02]  /*dc20*/  IADD3 R29, PT, PT, R28, R3, RZ ;  /* 0x000000031c1d7210 */ /* 0x000fe40007ffe0ff */
[----:B------:R-:W-:Y:S02]  /*dc30*/  CS2R R6, SRZ ;  /* 0x0000000000067805 */ /* 0x000fe4000001ff00 */
[----:B------:R-:W-:Y:S01]  /*dc40*/  SHF.R.S32.HI R32, RZ, 0x1f, R2 ;  /* 0x0000001fff207819 */ /* 0x000fe20000011402 */
[----:B------:R-:W1:Y:S01]  /*dc50*/  LDC.64 R8, c[0x4][R8] ;  /* 0x0100000008087b82 */ /* 0x000e620000000a00 */
[----:B------:R-:W-:-:S05]  /*dc60*/  IMAD.IADD R30, R29, 0x1, R3 ;  /* 0x000000011d1e7824 */ /* 0x000fca00078e0203 */
[----:B------:R-:W-:Y:S01]  /*dc70*/  IADD3 R31, PT, PT, R30, R3, RZ ;  /* 0x000000031e1f7210 */ /* 0x000fe20007ffe0ff */
[----:B0-----:R-:W-:Y:S02]  /*dc80*/  IMAD.U32 R4, RZ, RZ, UR4 ;  /* 0x00000004ff047e24 */ /* 0x001fe4000f8e00ff */
[----:B------:R-:W-:-:S07]  /*dc90*/  IMAD.U32 R5, RZ, RZ, UR5 ;  /* 0x00000005ff057e24 */ /* 0x000fce000f8e00ff */
[----:B------:R-:W-:-:S07]  /*dca0*/  LEPC R20, `(.L_x_247) ;  /* 0x000000001014794e */ /* 0x000fce0000000000 */
[----:B-1----:R-:W-:Y:S05]  /*dcb0*/  CALL.ABS.NOINC R8 ;  /* 0x0000000008007343 */ /* 0x002fea0003c00000 */
.L_x_247:
[----:B------:R-:W0:Y:S01]  /*dcc0*/  LDC.64 R4, c[0x0][0x3b0] ;  /* 0x0000ec00ff047b82 */ /* 0x000e220000000a00 */
[----:B------:R-:W-:Y:S02]  /*dcd0*/  HFMA2 R15, -RZ, RZ, -38016, 0.02740478515625 ;  /* 0xf8a42704ff0f7431 */ /* 0x000fe400000001ff */
[----:B------:R-:W-:Y:S01]  /*dce0*/  IMAD.MOV.U32 R12, RZ, RZ, 0x3198c20f ;  /* 0x3198c20fff0c7424 */ /* 0x000fe200078e00ff */
[----:B------:R-:W-:Y:S01]  /*dcf0*/  ISETP.NE.AND P0, PT, R2, RZ, PT ;  /* 0x000000ff0200720c */ /* 0x000fe20003f05270 */
[----:B------:R-:W-:Y:S01]  /*dd00*/  IMAD.MOV.U32 R13, RZ, RZ, 0x5efdb30c ;  /* 0x5efdb30cff0d7424 */ /* 0x000fe200078e00ff */
[----:B------:R-:W-:Y:S01]  /*dd10*/  UMOV UR4, 0x400 ;  /* 0x0000040000047882 */ /* 0x000fe20000000000 */
[----:B------:R-:W-:Y:S01]  /*dd20*/  IMAD.MOV.U32 R14, RZ, RZ, 0x423bb012 ;  /* 0x423bb012ff0e7424 */ /* 0x000fe200078e00ff */
[----:B------:R-:W-:Y:S01]  /*dd30*/  BSSY.RECONVERGENT B0, `(.L_x_248) ;  /* 0x00000e9000007945 */ /* 0x000fe20003800200 */
[----:B------:R-:W1:Y:S01]  /*dd40*/  S2UR UR5, SR_CgaCtaId ;  /* 0x00000000000579c3 */ /* 0x000e620000008800 */
[----:B------:R-:W-:Y:S01]  /*dd50*/  IMAD.MOV.U32 R20, RZ, RZ, -0x23270784 ;  /* 0xdcd8f87cff147424 */ /* 0x000fe200078e00ff */
[----:B------:R-:W-:Y:S01]  /*dd60*/  MOV R6, 0xf8a42704 ;  /* 0xf8a4270400067802 */ /* 0x000fe20000000f00 */
[----:B------:R-:W-:-:S02]  /*dd70*/  IMAD.MOV.U32 R21, RZ, RZ, 0x57fa2510 ;  /* 0x57fa2510ff157424 */ /* 0x000fc400078e00ff */
[----:B------:R-:W-:Y:S02]  /*dd80*/  IMAD.MOV.U32 R8, RZ, RZ, 0x5efdb30c ;  /* 0x5efdb30cff087424 */ /* 0x000fe400078e00ff */
[----:B------:R-:W-:Y:S02]  /*dd90*/  IMAD.MOV.U32 R9, RZ, RZ, 0x423bb012 ;  /* 0x423bb012ff097424 */ /* 0x000fe400078e00ff */
[----:B------:R-:W-:Y:S02]  /*dda0*/  IMAD.MOV.U32 R10, RZ, RZ, 0x57fa2510 ;  /* 0x57fa2510ff0a7424 */ /* 0x000fe400078e00ff */
[----:B------:R-:W-:Y:S01]  /*ddb0*/  IMAD.MOV.U32 R7, RZ, RZ, -0x23270784 ;  /* 0xdcd8f87cff077424 */ /* 0x000fe200078e00ff */
[----:B0-----:R0:W-:Y:S04]  /*ddc0*/  STG.E.64 desc[UR36][R4.64], R12 ;  /* 0x0000000c04007986 */ /* 0x0011e8000c101b24 */
[----:B------:R0:W-:Y:S04]  /*ddd0*/  STG.E.64 desc[UR36][R4.64+0x8], R14 ;  /* 0x0000080e04007986 */ /* 0x0001e8000c101b24 */
[----:B------:R0:W-:Y:S01]  /*dde0*/  STG.E.64 desc[UR36][R4.64+0x10], R20 ;  /* 0x0000101404007986 */ /* 0x0001e2000c101b24 */
[----:B-1----:R-:W-:-:S09]  /*ddf0*/  ULEA UR4, UR5, UR4, 0x18 ;  /* 0x0000000405047291 */ /* 0x002fd2000f8ec0ff */
[----:B------:R0:W-:Y:S04]  /*de00*/  STS.64 [UR4+0x8], R28 ;  /* 0x0000081cff007988 */ /* 0x0001e80008000a04 */
[----:B------:R0:W-:Y:S04]  /*de10*/  STS [UR4+0x4], R2 ;  /* 0x00000402ff007988 */ /* 0x0001e80008000804 */
[----:B------:R0:W-:Y:S01]  /*de20*/  STS.64 [UR4+0x10], R30 ;  /* 0x0000101eff007988 */ /* 0x0001e20008000a04 */
[----:B------:R-:W-:Y:S05]  /*de30*/  @!P0 BRA `(.L_x_249) ;  /* 0x0000000c00608947 */ /* 0x000fea0003800000 */
[----:B------:R-:W-:Y:S01]  /*de40*/  MOV R0, RZ ;  /* 0x000000ff00007202 */ /* 0x000fe20000000f00 */
[----:B------:R-:W-:Y:S01]  /*de50*/  IMAD.MOV.U32 R8, RZ, RZ, 0x5efdb30c ;  /* 0x5efdb30cff087424 */ /* 0x000fe200078e00ff */
[----:B------:R-:W-:Y:S01]  /*de60*/  MOV R7, 0xdcd8f87c ;  /* 0xdcd8f87c00077802 */ /* 0x000fe20000000f00 */
[----:B------:R-:W-:Y:S02]  /*de70*/  IMAD.MOV.U32 R9, RZ, RZ, 0x423bb012 ;  /* 0x423bb012ff097424 */ /* 0x000fe400078e00ff */
[----:B------:R-:W-:Y:S02]  /*de80*/  IMAD.MOV.U32 R6, RZ, RZ, -0x75bd8fc ;  /* 0xf8a42704ff067424 */ /* 0x000fe400078e00ff */
[----:B------:R-:W-:-:S07]  /*de90*/  IMAD.MOV.U32 R10, RZ, RZ, 0x57fa2510 ;  /* 0x57fa2510ff0a7424 */ /* 0x000fce00078e00ff */
.L_x_257:
[----:B------:R-:W-:Y:S01]  /*dea0*/  LOP3.LUT P0, RZ, R2, 0x3, RZ, 0xc0, !PT ;  /* 0x0000000302ff7812 */ /* 0x000fe2000780c0ff */
[----:B------:R-:W-:-:S12]  /*deb0*/  BSSY.RECONVERGENT B1, `(.L_x_250) ;  /* 0x00000ca000017945 */ /* 0x000fd80003800200 */
[----:B-1----:R-:W-:Y:S05]  /*dec0*/  @!P0 BRA `(.L_x_251) ;  /* 0x0000000c00208947 */ /* 0x002fea0003800000 */
[----:B0-----:R-:W0:Y:S01]  /*ded0*/  LDC.64 R4, c[0x4][RZ] ;  /* 0x01000000ff047b82 */ /* 0x001e220000000a00 */
[----:B------:R-:W-:Y:S02]  /*dee0*/  IMAD.MOV.U32 R3, RZ, RZ, RZ ;  /* 0x000000ffff037224 */ /* 0x000fe400078e00ff */
[----:B0-----:R-:W-:-:S07]  /*def0*/  IMAD.WIDE.U32 R4, R0, 0xc80, R4 ;  /* 0x00000c8000047825 */ /* 0x001fce00078e0004 */
.L_x_256:
[----:B------:R-:W-:Y:S01]  /*df00*/  BSSY.RECONVERGENT B2, `(.L_x_252) ;  /* 0x00000ba000027945 */ /* 0x000fe20003800200 */
[----:B-1----:R-:W-:Y:S02]  /*df10*/  CS2R R8, SRZ ;  /* 0x0000000000087805 */ /* 0x002fe4000001ff00 */
[----:B------:R-:W-:Y:S02]  /*df20*/  CS2R R10, SRZ ;  /* 0x00000000000a7805 */ /* 0x000fe4000001ff00 */
[----:B------:R-:W-:-:S07]  /*df30*/  CS2R R6, SRZ ;  /* 0x0000000000067805 */ /* 0x000fce000001ff00 */
.L_x_255:
[----:B------:R-:W0:Y:S02]  /*df40*/  LDC.64 R12, c[0x0][0x3b0] ;  /* 0x0000ec00ff0c7b82 */ /* 0x000e240000000a00 */
[----:B0-----:R-:W-:-:S05]  /*df50*/  IMAD.WIDE.U32 R12, R11, 0x4, R12 ;  /* 0x000000040b0c7825 */ /* 0x001fca00078e000c */
[----:B------:R0:W5:Y:S01]  /*df60*/  LDG.E R14, desc[UR36][R12.64+0x4] ;  /* 0x000004240c0e7981 */ /* 0x000162000c1e1900 */
[----:B------:R-:W-:Y:S01]  /*df70*/  BSSY.RECONVERGENT B3, `(.L_x_253) ;  /* 0x00000af000037945 */ /* 0x000fe20003800200 */
[----:B------:R-:W-:-:S07]  /*df80*/  IMAD.MOV.U32 R15, RZ, RZ, RZ ;  /* 0x000000ffff0f7224 */ /* 0x000fce00078e00ff */
.L_x_254:
[-C--:B-----5:R-:W-:Y:S02]  /*df90*/  SHF.R.U32.HI R33, RZ, R15.reuse, R14 ;  /* 0x0000000fff217219 */ /* 0x0a0fe4000001160e */
[----:B0-----:R-:W-:Y:S02]  /*dfa0*/  LEA R12, R11, R15, 0x5 ;  /* 0x0000000f0b0c7211 */ /* 0x001fe400078e28ff */
[----:B------:R-:W-:-:S04]  /*dfb0*/  LOP3.LUT R13, R33, 0x1, RZ, 0xc0, !PT ;  /* 0x00000001210d7812 */ /* 0x000fc800078ec0ff */
[----:B------:R-:W-:Y:S01]  /*dfc0*/  ISETP.NE.U32.AND P0, PT, R13, 0x1, PT ;  /* 0x000000010d00780c */ /* 0x000fe20003f05070 */
[----:B------:R-:W-:-:S03]  /*dfd0*/  IMAD R13, R12, 0x5, RZ ;  /* 0x000000050c0d7824 */ /* 0x000fc600078e02ff */
[----:B------:R-:W-:Y:S01]  /*dfe0*/  R2P PR, R33, 0x7e ;  /* 0x0000007e21007804 */ /* 0x000fe20000000000 */
[----:B------:R-:W-:-:S08]  /*dff0*/  IMAD.WIDE.U32 R12, R13, 0x4, R4 ;  /* 0x000000040d0c7825 */ /* 0x000fd000078e0004 */
[----:B------:R-:W2:Y:S04]  /*e000*/  @!P0 LDG.E R35, desc[UR36][R12.64+0x10] ;  /* 0x000010240c238981 */ /* 0x000ea8000c1e1900 */
[----:B------:R-:W3:Y:S04]  /*e010*/  @P1 LDG.E R37, desc[UR36][R12.64+0x24] ;  /* 0x000024240c251981 */ /* 0x000ee8000c1e1900 */
[----:B------:R-:W4:Y:S04]  /*e020*/  @!P0 LDG.E R21, desc[UR36][R12.64] ;  /* 0x000000240c158981 */ /* 0x000f28000c1e1900 */
        /* <DEDUP_REMOVED lines=8> */
[----:B------:R-:W-:-:S03]  /*e0b0*/  @P2 LOP3.LUT R10, R10, R20, RZ, 0x3c, !PT ;  /* 0x000000140a0a2212 */ /* 0x000fc600078e3cff */
[----:B------:R-:W3:Y:S01]  /*e0c0*/  @!P0 LDG.E R20, desc[UR36][R12.64+0x4] ;  /* 0x000004240c148981 */ /* 0x000ee2000c1e1900 */
[----:B--2---:R-:W-:-:S03]  /*e0d0*/  @P3 LOP3.LUT R10, R10, R35, RZ, 0x3c, !PT ;  /* 0x000000230a0a3212 */ /* 0x004fc600078e3cff */
[----:B------:R-:W2:Y:S01]  /*e0e0*/  @P5 LDG.E R35, desc[UR36][R12.64+0x74] ;  /* 0x000074240c235981 */ /* 0x000ea2000c1e1900 */
[----:B----4-:R-:W-:-:S03]  /*e0f0*/  @!P0 LOP3.LUT R6, R6, R21, RZ, 0x3c, !PT ;  /* 0x0000001506068212 */ /* 0x010fc600078e3cff */
[----:B------:R-:W4:Y:S01]  /*e100*/  @P1 LDG.E R21, desc[UR36][R12.64+0x14] ;  /* 0x000014240c151981 */ /* 0x000f22000c1e1900 */
[----:B---3--:R-:W-:-:S03]  /*e110*/  @!P0 LOP3.LUT R9, R9, R20, RZ, 0x3c, !PT ;  /* 0x0000001409098212 */ /* 0x008fc600078e3cff */
        /* <DEDUP_REMOVED lines=41> */
[----:B------:R-:W-:Y:S02]  /*e3b0*/  LOP3.LUT P0, RZ, R33, 0x80, RZ, 0xc0, !PT ;  /* 0x0000008021ff7812 */ /* 0x000fe4000780c0ff */
[----:B------:R-:W-:Y:S02]  /*e3c0*/  @P5 LOP3.LUT R7, R7, R34, RZ, 0x3c, !PT ;  /* 0x0000002207075212 */ /* 0x000fe400078e3cff */
[----:B------:R-:W3:Y:S01]  /*e3d0*/  @P6 LDG.E R34, desc[UR36][R12.64+0x84] ;  /* 0x000084240c226981 */ /* 0x000ee2000c1e1900 */
[----:B--2---:R-:W-:-:S08]  /*e3e0*/  @P6 LOP3.LUT R8, R8, R35, RZ, 0x3c, !PT ;  /* 0x0000002308086212 */ /* 0x004fd000078e3cff */
        /* <DEDUP_REMOVED lines=13> */
[----:B------:R-:W-:Y:S02]  /*e4c0*/  @P6 LOP3.LUT R10, R10, R37, RZ, 0x3c, !PT ;  /* 0x000000250a0a6212 */ /* 0x000fe400078e3cff */
[----:B------:R-:W-:Y:S02]  /*e4d0*/  @P0 LOP3.LUT R7, R7, R34, RZ, 0x3c, !PT ;  /* 0x0000002207070212 */ /* 0x000fe400078e3cff */
[----:B--2---:R-:W-:Y:S02]  /*e4e0*/  @P0 LOP3.LUT R10, R10, R35, RZ, 0x3c, !PT ;  /* 0x000000230a0a0212 */ /* 0x004fe400078e3cff */
[----:B----4-:R-:W-:Y:S02]  /*e4f0*/  @P0 LOP3.LUT R6, R6, R21, RZ, 0x3c, !PT ;  /* 0x0000001506060212 */ /* 0x010fe400078e3cff */
        /* <DEDUP_REMOVED lines=11> */
[----:B--2---:R-:W-:-:S03]  /*e5b0*/  @P0 LOP3.LUT R6, R6, R21, RZ, 0x3c, !PT ;  /* 0x0000001506060212 */ /* 0x004fc600078e3cff */
[----:B------:R-:W2:Y:S01]  /*e5c0*/  @P1 LDG.E R21, desc[UR36][R12.64+0xb4] ;  /* 0x0000b4240c151981 */ /* 0x000ea2000c1e1900 */
[----:B---3--:R-:W-:-:S03]  /*e5d0*/  @P0 LOP3.LUT R7, R7, R20, RZ, 0x3c, !PT ;  /* 0x0000001407070212 */ /* 0x008fc600078e3cff */
[----:B------:R-:W3:Y:S01]  /*e5e0*/  @P1 LDG.E R20, desc[UR36][R12.64+0xb8] ;  /* 0x0000b8240c141981 */ /* 0x000ee2000c1e1900 */
[----:B----4-:R-:W-:Y:S02]  /*e5f0*/  @P0 LOP3.LUT R10, R10, R35, RZ, 0x3c, !PT ;  /* 0x000000230a0a0212 */ /* 0x010fe400078e3cff */
[----:B------:R-:W-:Y:S01]  /*e600*/  LOP3.LUT P0, RZ, R33, 0x8000, RZ, 0xc0, !PT ;  /* 0x0000800021ff7812 */ /* 0x000fe2000780c0ff */
[----:B------:R-:W4:Y:S04]  /*e610*/  @P2 LDG.E R35, desc[UR36][R12.64+0xd8] ;  /* 0x0000d8240c232981 */ /* 0x000f28000c1e1900 */
[----:B------:R-:W4:Y:S01]  /*e620*/  @P2 LDG.E R33, desc[UR36][R12.64+0xc8] ;  /* 0x0000c8240c212981 */ /* 0x000f22000c1e1900 */
[----:B--2---:R-:W-:-:S07]  /*e630*/  @P1 LOP3.LUT R8, R8, R21, RZ, 0x3c, !PT ;  /* 0x0000001508081212 */ /* 0x004fce00078e3cff */
[----:B------:R-:W2:Y:S04]  /*e640*/  @P0 LDG.E R36, desc[UR36][R12.64+0x138] ;  /* 0x000138240c240981 */ /* 0x000ea8000c1e1900 */
[----:B------:R-:W2:Y:S01]  /*e650*/  @P1 LDG.E R21, desc[UR36][R12.64+0xbc] ;  /* 0x0000bc240c151981 */ /* 0x000ea2000c1e1900 */
[----:B---3--:R-:W-:-:S03]  /*e660*/  @P1 LOP3.LUT R9, R9, R20, RZ, 0x3c, !PT ;  /* 0x0000001409091212 */ /* 0x008fc600078e3cff */
        /* <DEDUP_REMOVED lines=8> */
[----:B----4-:R-:W-:Y:S01]  /*e6f0*/  @P3 LOP3.LUT R8, R8, R33, RZ, 0x3c, !PT ;  /* 0x0000002108083212 */ /* 0x010fe200078e3cff */
        /* <DEDUP_REMOVED lines=20> */
[----:B------:R-:W-:-:S03]  /*e840*/  @P1 LOP3.LUT R10, R10, R37, RZ, 0x3c, !PT ;  /* 0x000000250a0a1212 */ /* 0x000fc600078e3cff */
[----:B------:R-:W2:Y:S01]  /*e850*/  @P3 LDG.E R37, desc[UR36][R12.64+0xec] ;  /* 0x0000ec240c253981 */ /* 0x000ea2000c1e1900 */
[----:B------:R-:W-:Y:S02]  /*e860*/  @P2 LOP3.LUT R10, R10, R35, RZ, 0x3c, !PT ;  /* 0x000000230a0a2212 */ /* 0x000fe400078e3cff */
[----:B---3--:R-:W-:Y:S01]  /*e870*/  @P4 LOP3.LUT R7, R7, R20, RZ, 0x3c, !PT ;  /* 0x0000001407074212 */ /* 0x008fe200078e3cff */
[----:B------:R-:W3:Y:S01]  /*e880*/  @P4 LDG.E R35, desc[UR36][R12.64+0x100] ;  /* 0x000100240c234981 */ /* 0x000ee2000c1e1900 */
[----:B----4-:R-:W-:-:S03]  /*e890*/  @P5 LOP3.LUT R9, R9, R34, RZ, 0x3c, !PT ;  /* 0x0000002209095212 */ /* 0x010fc600078e3cff */
[----:B------:R-:W4:Y:S01]  /*e8a0*/  @P5 LDG.E R20, desc[UR36][R12.64+0x110] ;  /* 0x000110240c145981 */ /* 0x000f22000c1e1900 */
[----:B------:R-:W-:-:S03]  /*e8b0*/  @P6 LOP3.LUT R8, R8, R33, RZ, 0x3c, !PT ;  /* 0x0000002108086212 */ /* 0x000fc600078e3cff */
[----:B------:R-:W4:Y:S04]  /*e8c0*/  @P0 LDG.E R33, desc[UR36][R12.64+0x12c] ;  /* 0x00012c240c210981 */ /* 0x000f28000c1e1900 */
[----:B------:R-:W4:Y:S01]  /*e8d0*/  @P6 LDG.E R34, desc[UR36][R12.64+0x11c] ;  /* 0x00011c240c226981 */ /* 0x000f22000c1e1900 */
[----:B--2---:R-:W-:-:S03]  /*e8e0*/  @P5 LOP3.LUT R6, R6, R21, RZ, 0x3c, !PT ;  /* 0x0000001506065212 */ /* 0x004fc600078e3cff */
[----:B------:R-:W2:Y:S01]  /*e8f0*/  @P6 LDG.E R21, desc[UR36][R12.64+0x120] ;  /* 0x000120240c156981 */ /* 0x000ea2000c1e1900 */
[----:B------:R-:W-:-:S03]  /*e900*/  @P3 LOP3.LUT R10, R10, R37, RZ, 0x3c, !PT ;  /* 0x000000250a0a3212 */ /* 0x000fc600078e3cff */
[----:B------:R-:W2:Y:S01]  /*e910*/  @P5 LDG.E R37, desc[UR36][R12.64+0x114] ;  /* 0x000114240c255981 */ /* 0x000ea2000c1e1900 */
[----:B---3--:R-:W-:-:S03]  /*e920*/  @P4 LOP3.LUT R10, R10, R35, RZ, 0x3c, !PT ;  /* 0x000000230a0a4212 */ /* 0x008fc600078e3cff */
[----:B------:R-:W3:Y:S01]  /*e930*/  @P6 LDG.E R35, desc[UR36][R12.64+0x128] ;  /* 0x000128240c236981 */ /* 0x000ee2000c1e1900 */
[----:B----4-:R-:W-:-:S03]  /*e940*/  @P5 LOP3.LUT R7, R7, R20, RZ, 0x3c, !PT ;  /* 0x0000001407075212 */ /* 0x010fc600078e3cff */
[----:B------:R-:W4:Y:S01]  /*e950*/  @P6 LDG.E R20, desc[UR36][R12.64+0x124] ;  /* 0x000124240c146981 */ /* 0x000f22000c1e1900 */
[----:B------:R-:W-:-:S03]  /*e960*/  @P0 LOP3.LUT R8, R8, R33, RZ, 0x3c, !PT ;  /* 0x0000002108080212 */ /* 0x000fc600078e3cff */
[----:B------:R-:W3:Y:S01]  /*e970*/  @P0 LDG.E R33, desc[UR36][R12.64+0x13c] ;  /* 0x00013c240c210981 */ /* 0x000ee2000c1e1900 */
[----:B------:R-:W-:-:S03]  /*e980*/  @P6 LOP3.LUT R9, R9, R34, RZ, 0x3c, !PT ;  /* 0x0000002209096212 */ /* 0x000fc600078e3cff */
[----:B------:R-:W3:Y:S01]  /*e990*/  @P0 LDG.E R34, desc[UR36][R12.64+0x130] ;  /* 0x000130240c220981 */ /* 0x000ee2000c1e1900 */
[----:B--2---:R-:W-:-:S03]  /*e9a0*/  @P6 LOP3.LUT R6, R6, R21, RZ, 0x3c, !PT ;  /* 0x0000001506066212 */ /* 0x004fc600078e3cff */
[----:B------:R-:W2:Y:S01]  /*e9b0*/  @P0 LDG.E R21, desc[UR36][R12.64+0x134] ;  /* 0x000134240c150981 */ /* 0x000ea2000c1e1900 */
[----:B------:R-:W-:-:S05]  /*e9c0*/  VIADD R15, R15, 0x10 ;  /* 0x000000100f0f7836 */ /* 0x000fca0000000000 */
[----:B------:R-:W-:Y:S02]  /*e9d0*/  ISETP.NE.AND P1, PT, R15, 0x20, PT ;  /* 0x000000200f00780c */ /* 0x000fe40003f25270 */
[----:B------:R-:W-:Y:S02]  /*e9e0*/  @P5 LOP3.LUT R10, R10, R37, RZ, 0x3c, !PT ;  /* 0x000000250a0a5212 */ /* 0x000fe400078e3cff */
[----:B----4-:R-:W-:Y:S02]  /*e9f0*/  @P6 LOP3.LUT R7, R7, R20, RZ, 0x3c, !PT ;  /* 0x0000001407076212 */ /* 0x010fe400078e3cff */
[----:B---3--:R-:W-:Y:S02]  /*ea00*/  @P6 LOP3.LUT R10, R10, R35, RZ, 0x3c, !PT ;  /* 0x000000230a0a6212 */ /* 0x008fe400078e3cff */
[----:B------:R-:W-:Y:S02]  /*ea10*/  @P0 LOP3.LUT R7, R7, R36, RZ, 0x3c, !PT ;  /* 0x0000002407070212 */ /* 0x000fe400078e3cff */
[----:B------:R-:W-:-:S02]  /*ea20*/  @P0 LOP3.LUT R10, R10, R33, RZ, 0x3c, !PT ;  /* 0x000000210a0a0212 */ /* 0x000fc400078e3cff */
[----:B------:R-:W-:Y:S02]  /*ea30*/  @P0 LOP3.LUT R9, R9, R34, RZ, 0x3c, !PT ;  /* 0x0000002209090212 */ /* 0x000fe400078e3cff */
[----:B--2---:R-:W-:Y:S01]  /*ea40*/  @P0 LOP3.LUT R6, R6, R21, RZ, 0x3c, !PT ;  /* 0x0000001506060212 */ /* 0x004fe200078e3cff */
[----:B------:R-:W-:Y:S06]  /*ea50*/  @P1 BRA `(.L_x_254) ;  /* 0xfffffff4004c1947 */ /* 0x000fec000383ffff */
[----:B------:R-:W-:Y:S05]  /*ea60*/  BSYNC.RECONVERGENT B3 ;  /* 0x0000000000037941 */ /* 0x000fea0003800200 */
.L_x_253:
[----:B------:R-:W-:-:S05]  /*ea70*/  VIADD R11, R11, 0x1 ;  /* 0x000000010b0b7836 */ /* 0x000fca0000000000 */
[----:B------:R-:W-:-:S13]  /*ea80*/  ISETP.NE.AND P0, PT, R11, 0x5, PT ;  /* 0x000000050b00780c */ /* 0x000fda0003f05270 */
[----:B------:R-:W-:Y:S05]  /*ea90*/  @P0 BRA `(.L_x_255) ;  /* 0xfffffff400280947 */ /* 0x000fea000383ffff */
[----:B------:R-:W-:Y:S05]  /*eaa0*/  BSYNC.RECONVERGENT B2 ;  /* 0x0000000000027941 */ /* 0x000fea0003800200 */
.L_x_252:
        /* <DEDUP_REMOVED lines=10> */
.L_x_251:
[----:B------:R-:W-:Y:S05]  /*eb50*/  BSYNC.RECONVERGENT B1 ;  /* 0x0000000000017941 */ /* 0x000fea0003800200 */
.L_x_250:
[C---:B------:R-:W-:Y:S02]  /*eb60*/  ISETP.GT.U32.AND P0, PT, R2.reuse, 0x3, PT ;  /* 0x000000030200780c */ /* 0x040fe40003f04070 */
[--C-:B0-----:R-:W-:Y:S02]  /*eb70*/  SHF.R.U64 R2, R2, 0x2, R32.reuse ;  /* 0x0000000202027819 */ /* 0x101fe40000001220 */
[----:B------:R-:W-:Y:S02]  /*eb80*/  ISETP.GT.U32.AND.EX P0, PT, R32, RZ, PT, P0 ;  /* 0x000000ff2000720c */ /* 0x000fe40003f04100 */
[----:B------:R-:W-:Y:S02]  /*eb90*/  SHF.R.U32.HI R32, RZ, 0x2, R32 ;  /* 0x00000002ff207819 */ /* 0x000fe40000011620 */
[----:B------:R-:W-:-:S09]  /*eba0*/  IADD3 R0, PT, PT, R0, 0x1, RZ ;  /* 0x0000000100007810 */ /* 0x000fd20007ffe0ff */
[----:B------:R-:W-:Y:S05]  /*ebb0*/  @P0 BRA `(.L_x_257) ;  /* 0xfffffff000b80947 */ /* 0x000fea000383ffff */
.L_x_249:
[----:B------:R-:W-:Y:S05]  /*ebc0*/  BSYNC.RECONVERGENT B0 ;  /* 0x0000000000007941 */ /* 0x000fea0003800200 */
.L_x_248:
[----:B------:R-:W2:Y:S01]  /*ebd0*/  LDC R3, c[0x0][0x388] ;  /* 0x0000e200ff037b82 */ /* 0x000ea20000000800 */
[----:B01----:R-:W-:Y:S01]  /*ebe0*/  HFMA2 R12, -RZ, RZ, 0, 0 ;  /* 0x00000000ff0c7431 */ /* 0x003fe200000001ff */
[----:B------:R-:W-:Y:S04]  /*ebf0*/  BSSY.RECONVERGENT B1, `(.L_x_258) ;  /* 0x00002e4000017945 */ /* 0x000fe80003800200 */
[----:B------:R-:W-:Y:S01]  /*ec00*/  BSSY.RELIABLE B0, `(.L_x_259) ;  /* 0x0000228000007945 */ /* 0x000fe20003800100 */
[----:B--2---:R-:W-:Y:S01]  /*ec10*/  IABS R11, R3 ;  /* 0x00000003000b7213 */ /* 0x004fe20000000000 */
[----:B------:R-:W-:-:S03]  /*ec20*/  IMAD.IADD R2, R28, 0x1, -R3 ;  /* 0x000000011c027824 */ /* 0x000fc600078e0a03 */
[----:B------:R-:W0:Y:S02]  /*ec30*/  I2F.RP R0, R11 ;  /* 0x0000000b00007306 */ /* 0x000e240000209400 */
[----:B------:R-:W-:-:S06]  /*ec40*/  IABS R14, R2 ;  /* 0x00000002000e7213 */ /* 0x000fcc0000000000 */
[----:B0-----:R-:W0:Y:S02]  /*ec50*/  MUFU.RCP R0, R0 ;  /* 0x0000000000007308 */ /* 0x001e240000001000 */
[----:B0-----:R-:W-:-:S06]  /*ec60*/  VIADD R13, R0, 0xffffffe ;  /* 0x0ffffffe000d7836 */ /* 0x001fcc0000000000 */
[----:B------:R-:W0:Y:S02]  /*ec70*/  F2I.FTZ.U32.TRUNC.NTZ R13, R13 ;  /* 0x0000000d000d7305 */ /* 0x000e24000021f000 */
[----:B0-----:R-:W-:-:S04]  /*ec80*/  IMAD.MOV R4, RZ, RZ, -R13 ;  /* 0x000000ffff047224 */ /* 0x001fc800078e0a0d */
[----:B------:R-:W-:-:S04]  /*ec90*/  IMAD R5, R4, R11, RZ ;  /* 0x0000000b04057224 */ /* 0x000fc800078e02ff */
[----:B------:R-:W-:Y:S01]  /*eca0*/  IMAD.HI.U32 R12, R13, R5, R12 ;  /* 0x000000050d0c7227 */ /* 0x000fe200078e000c */
[----:B------:R-:W-:-:S04]  /*ecb0*/  LOP3.LUT R13, R2, R3, RZ, 0x3c, !PT ;  /* 0x00000003020d7212 */ /* 0x000fc800078e3cff */
[----:B------:R-:W-:Y:S01]  /*ecc0*/  ISETP.GE.AND P2, PT, R13, RZ, PT ;  /* 0x000000ff0d00720c */ /* 0x000fe20003f46270 */
[----:B------:R-:W-:Y:S01]  /*ecd0*/  IMAD.HI.U32 R0, R12, R14, RZ ;  /* 0x0000000e0c007227 */ /* 0x000fe200078e00ff */
[----:B------:R-:W-:-:S03]  /*ece0*/  LOP3.LUT R13, RZ, R3, RZ, 0x33, !PT ;  /* 0x00000003ff0d7212 */ /* 0x000fc600078e33ff */
[----:B------:R-:W-:-:S04]  /*ecf0*/  IMAD.MOV R4, RZ, RZ, -R0 ;  /* 0x000000ffff047224 */ /* 0x000fc800078e0a00 */
[C---:B------:R-:W-:Y:S02]  /*ed00*/  IMAD R14, R11.reuse, R4, R14 ;  /* 0x000000040b0e7224 */ /* 0x040fe400078e020e */
[----:B------:R-:W0:Y:S03]  /*ed10*/  LDC.64 R4, c[0x0][0x3b0] ;  /* 0x0000ec00ff047b82 */ /* 0x000e260000000a00 */
[----:B------:R-:W-:-:S13]  /*ed20*/  ISETP.GT.U32.AND P1, PT, R11, R14, PT ;  /* 0x0000000e0b00720c */ /* 0x000fda0003f24070 */
[----:B------:R-:W-:Y:S02]  /*ed30*/  @!P1 IMAD.IADD R14, R14, 0x1, -R11 ;  /* 0x000000010e0e9824 */ /* 0x000fe400078e0a0b */
[----:B------:R-:W-:-:S03]  /*ed40*/  @!P1 VIADD R0, R0, 0x1 ;  /* 0x0000000100009836 */ /* 0x000fc60000000000 */
[----:B------:R-:W-:Y:S01]  /*ed50*/  ISETP.GE.U32.AND P0, PT, R14, R11, PT ;  /* 0x0000000b0e00720c */ /* 0x000fe20003f06070 */
[----:B0-----:R0:W-:Y:S04]  /*ed60*/  STG.E.64 desc[UR36][R4.64+0x18], RZ ;  /* 0x000018ff04007986 */ /* 0x0011e8000c101b24 */
[----:B------:R0:W-:Y:S04]  /*ed70*/  STG.E desc[UR36][R4.64+0x20], RZ ;  /* 0x000020ff04007986 */ /* 0x0001e8000c101924 */
[----:B------:R0:W-:Y:S04]  /*ed80*/  STG.E.64 desc[UR36][R4.64+0x28], RZ ;  /* 0x000028ff04007986 */ /* 0x0001e8000c101b24 */
[----:B------:R-:W-:-:S02]  /*ed90*/  @P0 IADD3 R0, PT, PT, R0, 0x1, RZ ;  /* 0x0000000100000810 */ /* 0x000fc40007ffe0ff */
[----:B------:R-:W-:-:S03]  /*eda0*/  ISETP.NE.AND P0, PT, R3, RZ, PT ;  /* 0x000000ff0300720c */ /* 0x000fc60003f05270 */
[----:B------:R-:W-:-:S05]  /*edb0*/  @!P2 IMAD.MOV R0, RZ, RZ, -R0 ;  /* 0x000000ffff00a224 */ /* 0x000fca00078e0a00 */
[----:B------:R-:W-:-:S04]  /*edc0*/  SEL R0, R13, R0, !P0 ;  /* 0x000000000d007207 */ /* 0x000fc80004000000 */
[----:B------:R-:W-:Y:S01]  /*edd0*/  ISETP.NE.AND P1, PT, R0, RZ, PT ;  /* 0x000000ff0000720c */ /* 0x000fe20003f25270 */
[----:B------:R-:W-:-:S04]  /*ede0*/  IMAD.MOV R14, RZ, RZ, -R0 ;  /* 0x000000ffff0e7224 */ /* 0x000fc800078e0a00 */
[----:B------:R-:W-:-:S08]  /*edf0*/  IMAD R2, R3, R14, R2 ;  /* 0x0000000e03027224 */ /* 0x000fd000078e0202 */
[----:B0-----:R-:W-:Y:S05]  /*ee00*/  @!P1 BRA `(.L_x_260) ;  /* 0x00000020001c9947 */ /* 0x001fea0003800000 */
        /* <DEDUP_REMOVED lines=14> */
[----:B------:R-:W-:-:S13]  /*eef0*/  ISETP.NE.AND P1, PT, R14, RZ, PT ;  /* 0x000000ff0e00720c */ /* 0x000fda0003f25270 */
[----:B------:R-:W-:Y:S05]  /*ef00*/  @!P1 BRA `(.L_x_260) ;  /* 0x0000001c00dc9947 */ /* 0x000fea0003800000 */
        /* <DEDUP_REMOVED lines=10> */
[----:B------:R-:W-:-:S05]  /*efb0*/  @P1 IADD3 R14, PT, PT, R14, 0x1, RZ ;  /* 0x000000010e0e1810 */ /* 0x000fca0007ffe0ff */
[----:B------:R-:W-:-:S05]  /*efc0*/  @!P3 IMAD.MOV R14, RZ, RZ, -R14 ;  /* 0x000000ffff0eb224 */ /* 0x000fca00078e0a0e */
        /* <DEDUP_REMOVED lines=29> */
[----:B------:R-:W-:-:S05]  /*f1a0*/  @!P3 IMAD.MOV R12, RZ, RZ, -R12 ;  /* 0x000000ffff0cb224 */ /* 0x000fca00078e0a0c */
[----:B------:R-:W-:-:S04]  /*f1b0*/  SEL R12, R13, R12, !P0 ;  /* 0x0000000c0d0c7207 */ /* 0x000fc80004000000 */
[----:B------:R-:W-:-:S13]  /*f1c0*/  ISETP.NE.AND P0, PT, R12, RZ, PT ;  /* 0x000000ff0c00720c */ /* 0x000fda0003f05270 */
[----:B------:R-:W-:Y:S05]  /*f1d0*/  @P0 BREAK.RELIABLE B0 ;  /* 0x0000000000000942 */ /* 0x000fea0003800100 */
[----:B------:R-:W-:Y:S05]  /*f1e0*/  @!P0 BRA `(.L_x_260) ;  /* 0x0000001c00248947 */ /* 0x000fea0003800000 */
[----:B------:R-:W0:Y:S02]  /*f1f0*/  LDC R6, c[0x0][0x394] ;  /* 0x0000e500ff067b82 */ /* 0x000e240000000800 */
[----:B0-----:R-:W-:-:S13]  /*f200*/  ISETP.GE.AND P0, PT, R6, 0x1, PT ;  /* 0x000000010600780c */ /* 0x001fda0003f06270 */
[----:B------:R-:W-:Y:S05]  /*f210*/  @!P0 BRA `(.L_x_261) ;  /* 0x0000000400b88947 */ /* 0x000fea0003800000 */
[----:B------:R-:W-:-:S04]  /*f220*/  IADD3 R7, PT, PT, R6, -0x1, RZ ;  /* 0xffffffff06077810 */ /* 0x000fc80007ffe0ff */
[----:B------:R-:W-:Y:S01]  /*f230*/  ISETP.GE.U32.AND P0, PT, R7, 0x7, PT ;  /* 0x000000070700780c */ /* 0x000fe20003f06070 */
[----:B------:R-:W-:-:S12]  /*f240*/  IMAD.MOV.U32 R7, RZ, RZ, RZ ;  /* 0x000000ffff077224 */ /* 0x000fd800078e00ff */
[----:B------:R-:W-:Y:S05]  /*f250*/  @!P0 BRA `(.L_x_262) ;  /* 0x0000000000d08947 */ /* 0x000fea0003800000 */
[----:B------:R-:W-:Y:S01]  /*f260*/  LOP3.LUT R7, R6, 0x7ffffff8, RZ, 0xc0, !PT ;  /* 0x7ffffff806077812 */ /* 0x000fe200078ec0ff */
[----:B------:R-:W-:Y:S01]  /*f270*/  IMAD.MOV R8, RZ, RZ, -R3 ;  /* 0x000000ffff087224 */ /* 0x000fe200078e0a03 */
[----:B------:R-:W-:Y:S01]  /*f280*/  BSSY.RECONVERGENT B2, `(.L_x_262) ;  /* 0x0000031000027945 */ /* 0x000fe20003800200 */
[C---:B------:R-:W-:Y:S01]  /*f290*/  IMAD R17, R3.reuse, -0x7, RZ ;  /* 0xfffffff903117824 */ /* 0x040fe200078e02ff */
[C---:B------:R-:W-:Y:S01]  /*f2a0*/  LEA R13, -R3.reuse, RZ, 0x2 ;  /* 0x000000ff030d7211 */ /* 0x040fe200078e11ff */
[C---:B------:R-:W-:Y:S02]  /*f2b0*/  IMAD R9, R3.reuse, -0x6, RZ ;  /* 0xfffffffa03097824 */ /* 0x040fe400078e02ff */
[C---:B------:R-:W-:Y:S02]  /*f2c0*/  IMAD R11, R3.reuse, -0x5, RZ ;  /* 0xfffffffb030b7824 */ /* 0x040fe400078e02ff */
[C---:B------:R-:W-:Y:S02]  /*f2d0*/  IMAD R10, R3.reuse, -0x3, RZ ;  /* 0xfffffffd030a7824 */ /* 0x040fe400078e02ff */
[----:B------:R-:W-:-:S02]  /*f2e0*/  IMAD.U32 R14, R3, -0x8, RZ ;  /* 0xfffffff8030e7824 */ /* 0x000fc400078e00ff */
[----:B------:R-:W-:Y:S02]  /*f2f0*/  IMAD.U32 R15, R3, -0x2, RZ ;  /* 0xfffffffe030f7824 */ /* 0x000fe400078e00ff */
[----:B------:R-:W-:Y:S02]  /*f300*/  IMAD.MOV R16, RZ, RZ, -R7 ;  /* 0x000000ffff107224 */ /* 0x000fe400078e0a07 */
[----:B------:R-:W-:-:S07]  /*f310*/  IMAD.MOV.U32 R12, RZ, RZ, R8 ;  /* 0x000000ffff0c7224 */ /* 0x000fce00078e0008 */
.L_x_263:
[----:B------:R-:W-:-:S05]  /*f320*/  IMAD.WIDE R28, R12, 0x4, R26 ;  /* 0x000000040c1c7825 */ /* 0x000fca00078e021a */
[----:B0-----:R-:W2:Y:S01]  /*f330*/  LDG.E R37, desc[UR36][R28.64] ;  /* 0x000000241c257981 */ /* 0x001ea2000c1e1900 */
[----:B------:R-:W-:-:S04]  /*f340*/  IMAD.WIDE R34, R12, 0x4, R18 ;  /* 0x000000040c227825 */ /* 0x000fc800078e0212 */
[C---:B------:R-:W-:Y:S01]  /*f350*/  IMAD.WIDE R24, R15.reuse, 0x4, R26 ;  /* 0x000000040f187825 */ /* 0x040fe200078e021a */
[----:B--2---:R-:W-:Y:S04]  /*f360*/  STG.E desc[UR36][R34.64], R37 ;  /* 0x0000002522007986 */ /* 0x004fe8000c101924 */
[----:B------:R-:W2:Y:S01]  /*f370*/  LDG.E R31, desc[UR36][R24.64] ;  /* 0x00000024181f7981 */ /* 0x000ea2000c1e1900 */
[----:B------:R-:W-:-:S04]  /*f380*/  IMAD.WIDE R20, R15, 0x4, R18 ;  /* 0x000000040f147825 */ /* 0x000fc800078e0212 */
[C---:B------:R-:W-:Y:S01]  /*f390*/  IMAD.WIDE R22, R10.reuse, 0x4, R26 ;  /* 0x000000040a167825 */ /* 0x040fe200078e021a */
[----:B--2---:R0:W-:Y:S04]  /*f3a0*/  STG.E desc[UR36][R20.64], R31 ;  /* 0x0000001f14007986 */ /* 0x0041e8000c101924 */
[----:B------:R-:W2:Y:S01]  /*f3b0*/  LDG.E R33, desc[UR36][R22.64] ;  /* 0x0000002416217981 */ /* 0x000ea2000c1e1900 */
[----:B0-----:R-:W-:-:S04]  /*f3c0*/  IMAD.WIDE R30, R10, 0x4, R18 ;  /* 0x000000040a1e7825 */ /* 0x001fc800078e0212 */
[--C-:B------:R-:W-:Y:S01]  /*f3d0*/  IMAD.WIDE R20, R13, 0x4, R26.reuse ;  /* 0x000000040d147825 */ /* 0x100fe200078e021a */
[----:B--2---:R0:W-:Y:S04]  /*f3e0*/  STG.E desc[UR36][R30.64], R33 ;  /* 0x000000211e007986 */ /* 0x0041e8000c101924 */
[----:B------:R-:W2:Y:S01]  /*f3f0*/  LDG.E R36, desc[UR36][R20.64] ;  /* 0x0000002414247981 */ /* 0x000ea2000c1e1900 */
[----:B------:R-:W-:-:S04]  /*f400*/  IMAD.WIDE R34, R11, 0x4, R26 ;  /* 0x000000040b227825 */ /* 0x000fc800078e021a */
[----:B0-----:R-:W-:-:S05]  /*f410*/  IMAD.WIDE R32, R3, 0x4, R28 ;  /* 0x0000000403207825 */ /* 0x001fca00078e021c */
        /* <DEDUP_REMOVED lines=10> */
[----:B------:R-:W2:Y:S01]  /*f4c0*/  LDG.E R31, desc[UR36][R30.64] ;  /* 0x000000241e1f7981 */ /* 0x000ea2000c1e1900 */
[----:B------:R-:W-:Y:S01]  /*f4d0*/  IADD3 R16, PT, PT, R16, 0x8, RZ ;  /* 0x0000000810107810 */ /* 0x000fe20007ffe0ff */
[C---:B------:R-:W-:Y:S01]  /*f4e0*/  IMAD R14, R8.reuse, 0x8, R14 ;  /* 0x00000008080e7824 */ /* 0x040fe200078e020e */
[C---:B------:R-:W-:Y:S01]  /*f4f0*/  LEA R11, R8.reuse, R11, 0x3 ;  /* 0x0000000b080b7211 */ /* 0x040fe200078e18ff */
[----:B------:R-:W-:Y:S01]  /*f500*/  IMAD R17, R8, 0x8, R17 ;  /* 0x0000000808117824 */ /* 0x000fe200078e0211 */
[----:B------:R-:W-:Y:S01]  /*f510*/  ISETP.NE.AND P0, PT, R16, RZ, PT ;  /* 0x000000ff1000720c */ /* 0x000fe20003f05270 */
[C---:B------:R-:W-:Y:S01]  /*f520*/  IMAD R9, R8.reuse, 0x8, R9 ;  /* 0x0000000808097824 */ /* 0x040fe200078e0209 */
[C---:B------:R-:W-:Y:S01]  /*f530*/  LEA R12, R8.reuse, R12, 0x3 ;  /* 0x0000000c080c7211 */ /* 0x040fe200078e18ff */
[----:B------:R-:W-:-:S02]  /*f540*/  IMAD R13, R8, 0x8, R13 ;  /* 0x00000008080d7824 */ /* 0x000fc400078e020d */
[C---:B------:R-:W-:Y:S02]  /*f550*/  IMAD R10, R8.reuse, 0x8, R10 ;  /* 0x00000008080a7824 */ /* 0x040fe400078e020a */
[----:B------:R-:W-:Y:S01]  /*f560*/  IMAD R15, R8, 0x8, R15 ;  /* 0x00000008080f7824 */ /* 0x000fe200078e020f */
[----:B--2---:R0:W-:Y:S05]  /*f570*/  STG.E desc[UR36][R20.64], R31 ;  /* 0x0000001f14007986 */ /* 0x0041ea000c101924 */
[----:B------:R-:W-:Y:S05]  /*f580*/  @P0 BRA `(.L_x_263) ;  /* 0xfffffffc00640947 */ /* 0x000fea000383ffff */
[----:B------:R-:W-:Y:S05]  /*f590*/  BSYNC.RECONVERGENT B2 ;  /* 0x0000000000027941 */ /* 0x000fea0003800200 */
.L_x_262:
[----:B------:R-:W-:-:S13]  /*f5a0*/  LOP3.LUT P0, R8, R6, 0x7, RZ, 0xc0, !PT ;  /* 0x0000000706087812 */ /* 0x000fda000780c0ff */
[----:B------:R-:W-:Y:S05]  /*f5b0*/  @!P0 BRA `(.L_x_261) ;  /* 0x0000000000d08947 */ /* 0x000fea0003800000 */
[----:B------:R-:W-:Y:S02]  /*f5c0*/  ISETP.GE.U32.AND P0, PT, R8, 0x4, PT ;  /* 0x000000040800780c */ /* 0x000fe40003f06070 */
[----:B0-----:R-:W-:-:S04]  /*f5d0*/  LOP3.LUT R22, R6, 0x3, RZ, 0xc0, !PT ;  /* 0x0000000306167812 */ /* 0x001fc800078ec0ff */
[----:B------:R-:W-:-:S07]  /*f5e0*/  ISETP.NE.AND P1, PT, R22, RZ, PT ;  /* 0x000000ff1600720c */ /* 0x000fce0003f25270 */
[----:B------:R-:W-:Y:S06]  /*f5f0*/  @!P0 BRA `(.L_x_264) ;  /* 0x0000000000648947 */ /* 0x000fec0003800000 */
[----:B------:R-:W-:-:S05]  /*f600*/  LOP3.LUT R8, RZ, R7, RZ, 0x33, !PT ;  /* 0x00000007ff087212 */ /* 0x000fca00078e33ff */
[----:B------:R-:W-:-:S04]  /*f610*/  IMAD R11, R8, R3, RZ ;  /* 0x00000003080b7224 */ /* 0x000fc800078e02ff */
[----:B------:R-:W-:-:S05]  /*f620*/  IMAD.WIDE R8, R11, 0x4, R26 ;  /* 0x000000040b087825 */ /* 0x000fca00078e021a */
[----:B------:R-:W2:Y:S01]  /*f630*/  LDG.E R23, desc[UR36][R8.64] ;  /* 0x0000002408177981 */ /* 0x000ea2000c1e1900 */
[----:B------:R-:W-:-:S05]  /*f640*/  IADD3 R10, PT, PT, -R7, -0x2, RZ ;  /* 0xfffffffe070a7810 */ /* 0x000fca0007ffe1ff */
[----:B------:R-:W-:Y:S02]  /*f650*/  IMAD R15, R10, R3, RZ ;  /* 0x000000030a0f7224 */ /* 0x000fe400078e02ff */
[----:B------:R-:W-:-:S04]  /*f660*/  IMAD.WIDE R10, R11, 0x4, R18 ;  /* 0x000000040b0a7825 */ /* 0x000fc800078e0212 */
[----:B------:R-:W-:Y:S01]  /*f670*/  IMAD.WIDE R12, R15, 0x4, R26 ;  /* 0x000000040f0c7825 */ /* 0x000fe200078e021a */
[----:B------:R-:W-:Y:S01]  /*f680*/  IADD3 R14, PT, PT, -R7, -0x3, RZ ;  /* 0xfffffffd070e7810 */ /* 0x000fe20007ffe1ff */
[----:B--2---:R0:W-:Y:S04]  /*f690*/  STG.E desc[UR36][R10.64], R23 ;  /* 0x000000170a007986 */ /* 0x0041e8000c101924 */
[----:B------:R-:W2:Y:S01]  /*f6a0*/  LDG.E R13, desc[UR36][R12.64] ;  /* 0x000000240c0d7981 */ /* 0x000ea2000c1e1900 */
        /* <DEDUP_REMOVED lines=8> */
[----:B0-----:R-:W-:Y:S01]  /*f730*/  IMAD.WIDE R10, R25, 0x4, R26 ;  /* 0x00000004190a7825 */ /* 0x001fe200078e021a */
[----:B--2---:R1:W-:Y:S05]  /*f740*/  STG.E desc[UR36][R20.64], R17 ;  /* 0x0000001114007986 */ /* 0x0043ea000c101924 */
[----:B------:R-:W2:Y:S01]  /*f750*/  LDG.E R11, desc[UR36][R10.64] ;  /* 0x000000240a0b7981 */ /* 0x000ea2000c1e1900 */
[----:B------:R-:W-:-:S04]  /*f760*/  IMAD.WIDE R8, R3, 0x4, R8 ;  /* 0x0000000403087825 */ /* 0x000fc800078e0208 */
[----:B------:R-:W-:Y:S01]  /*f770*/  VIADD R7, R7, 0x4 ;  /* 0x0000000407077836 */ /* 0x000fe20000000000 */
[----:B--2---:R1:W-:Y:S06]  /*f780*/  STG.E desc[UR36][R8.64], R11 ;  /* 0x0000000b08007986 */ /* 0x0043ec000c101924 */
.L_x_264:
[----:B------:R-:W-:Y:S05]  /*f790*/  @!P1 BRA `(.L_x_261) ;  /* 0x0000000000589947 */ /* 0x000fea0003800000 */
[----:B------:R-:W-:-:S13]  /*f7a0*/  ISETP.NE.AND P0, PT, R22, 0x1, PT ;  /* 0x000000011600780c */ /* 0x000fda0003f05270 */
[----:B-1----:R-:W-:-:S05]  /*f7b0*/  @P0 LOP3.LUT R8, RZ, R7, RZ, 0x33, !PT ;  /* 0x00000007ff080212 */ /* 0x002fca00078e33ff */
[----:B------:R-:W-:-:S04]  /*f7c0*/  @P0 IMAD R11, R8, R3, RZ ;  /* 0x00000003080b0224 */ /* 0x000fc800078e02ff */
[----:B------:R-:W-:-:S05]  /*f7d0*/  @P0 IMAD.WIDE R8, R11, 0x4, R26 ;  /* 0x000000040b080825 */ /* 0x000fca00078e021a */
[----:B------:R-:W2:Y:S01]  /*f7e0*/  @P0 LDG.E R15, desc[UR36][R8.64] ;  /* 0x00000024080f0981 */ /* 0x000ea2000c1e1900 */
[----:B------:R-:W-:-:S05]  /*f7f0*/  @P0 IADD3 R10, PT, PT, -R7, -0x2, RZ ;  /* 0xfffffffe070a0810 */ /* 0x000fca0007ffe1ff */
[----:B------:R-:W-:Y:S02]  /*f800*/  @P0 IMAD R17, R10, R3, RZ ;  /* 0x000000030a110224 */ /* 0x000fe400078e02ff */
[----:B------:R-:W-:-:S04]  /*f810*/  @P0 IMAD.WIDE R10, R11, 0x4, R18 ;  /* 0x000000040b0a0825 */ /* 0x000fc800078e0212 */
[----:B------:R-:W-:Y:S01]  /*f820*/  @P0 IMAD.WIDE R12, R17, 0x4, R26 ;  /* 0x00000004110c0825 */ /* 0x000fe200078e021a */
[----:B------:R-:W-:-:S04]  /*f830*/  LOP3.LUT R6, R6, 0x1, RZ, 0xc0, !PT ;  /* 0x0000000106067812 */ /* 0x000fc800078ec0ff */
[----:B------:R-:W-:Y:S01]  /*f840*/  ISETP.NE.U32.AND P1, PT, R6, 0x1, PT ;  /* 0x000000010600780c */ /* 0x000fe20003f25070 */
[----:B------:R-:W-:Y:S01]  /*f850*/  @P0 VIADD R7, R7, 0x2 ;  /* 0x0000000207070836 */ /* 0x000fe20000000000 */
[----:B--2---:R2:W-:Y:S04]  /*f860*/  @P0 STG.E desc[UR36][R10.64], R15 ;  /* 0x0000000f0a000986 */ /* 0x0045e8000c101924 */
[----:B------:R-:W3:Y:S07]  /*f870*/  @P0 LDG.E R13, desc[UR36][R12.64] ;  /* 0x000000240c0d0981 */ /* 0x000eee000c1e1900 */
[----:B------:R-:W-:Y:S01]  /*f880*/  @!P1 LOP3.LUT R6, RZ, R7, RZ, 0x33, !PT ;  /* 0x00000007ff069212 */ /* 0x000fe200078e33ff */
[----:B------:R-:W-:-:S04]  /*f890*/  @P0 IMAD.WIDE R8, R17, 0x4, R18 ;  /* 0x0000000411080825 */ /* 0x000fc800078e0212 */
[----:B------:R-:W-:-:S04]  /*f8a0*/  @!P1 IMAD R7, R6, R3, RZ ;  /* 0x0000000306079224 */ /* 0x000fc800078e02ff */
[C---:B------:R-:W-:Y:S01]  /*f8b0*/  @!P1 IMAD.WIDE R26, R7.reuse, 0x4, R26 ;  /* 0x00000004071a9825 */ /* 0x040fe200078e021a */
[----:B---3--:R2:W-:Y:S05]  /*f8c0*/  @P0 STG.E desc[UR36][R8.64], R13 ;  /* 0x0000000d08000986 */ /* 0x0085ea000c101924 */
[----:B------:R-:W3:Y:S01]  /*f8d0*/  @!P1 LDG.E R27, desc[UR36][R26.64] ;  /* 0x000000241a1b9981 */ /* 0x000ee2000c1e1900 */
[----:B------:R-:W-:-:S05]  /*f8e0*/  @!P1 IMAD.WIDE R6, R7, 0x4, R18 ;  /* 0x0000000407069825 */ /* 0x000fca00078e0212 */
[----:B---3--:R2:W-:Y:S02]  /*f8f0*/  @!P1 STG.E desc[UR36][R6.64], R27 ;  /* 0x0000001b06009986 */ /* 0x0085e4000c101924 */
.L_x_261:
[----:B------:R-:W-:Y:S01]  /*f900*/  ISETP.GE.AND P0, PT, R0, 0x2, PT ;  /* 0x000000020000780c */ /* 0x000fe20003f06270 */
[----:B------:R-:W-:-:S12]  /*f910*/  BSSY.RECONVERGENT B2, `(.L_x_265) ;  /* 0x0000153000027945 */ /* 0x000fd80003800200 */
[----:B------:R-:W-:Y:S05]  /*f920*/  @!P0 BRA `(.L_x_266) ;  /* 0x0000001400448947 */ /* 0x000fea0003800000 */
[----:B------:R-:W3:Y:S01]  /*f930*/  LDCU UR4, c[0x0][0x3ac] ;  /* 0x00007580ff0477ac */ /* 0x000ee20008000800 */
[----:B-12---:R-:W-:Y:S01]  /*f940*/  VIADD R8, R0, 0xffffffff ;  /* 0xffffffff00087836 */ /* 0x006fe20000000000 */
[----:B---3--:R-:W-:-:S09]  /*f950*/  UISETP.NE.AND UP0, UPT, UR4, 0x1, UPT ;  /* 0x000000010400788c */ /* 0x008fd2000bf05270 */
[----:B------:R-:W-:Y:S05]  /*f960*/  BRA.U UP0, `(.L_x_267) ;  /* 0x0000000900d87547 */ /* 0x000fea000b800000 */
[----:B------:R-:W-:Y:S01]  /*f970*/  IADD3 R6, PT, PT, R0, -0x2, RZ ;  /* 0xfffffffe00067810 */ /* 0x000fe20007ffe0ff */
[----:B------:R-:W-:Y:S01]  /*f980*/  BSSY.RECONVERGENT B3, `(.L_x_268) ;  /* 0x0000073000037945 */ /* 0x000fe20003800200 */
[----:B------:R-:W-:Y:S01]  /*f990*/  LOP3.LUT R0, R8, 0x3, RZ, 0xc0, !PT ;  /* 0x0000000308007812 */ /* 0x000fe200078ec0ff */
[----:B------:R-:W-:Y:S01]  /*f9a0*/  IMAD.MOV.U32 R10, RZ, RZ, RZ ;  /* 0x000000ffff0a7224 */ /* 0x000fe200078e00ff */
[----:B------:R-:W-:Y:S02]  /*f9b0*/  ISETP.GE.U32.AND P0, PT, R6, 0x3, PT ;  /* 0x000000030600780c */ /* 0x000fe40003f06070 */
[----:B------:R-:W-:-:S11]  /*f9c0*/  ISETP.NE.AND P1, PT, R0, RZ, PT ;  /* 0x000000ff0000720c */ /* 0x000fd60003f25270 */
[----:B------:R-:W-:Y:S05]  /*f9d0*/  @!P0 BRA `(.L_x_269) ;  /* 0x0000000400b48947 */ /* 0x000fea0003800000 */
[----:B------:R-:W1:Y:S01]  /*f9e0*/  LDC.64 R6, c[0x0][0x380] ;  /* 0x0000e000ff067b82 */ /* 0x000e620000000a00 */
[----:B------:R-:W-:Y:S01]  /*f9f0*/  LOP3.LUT R10, R8, 0xfffffffc, RZ, 0xc0, !PT ;  /* 0xfffffffc080a7812 */ /* 0x000fe200078ec0ff */
[----:B------:R-:W-:-:S04]  /*fa00*/  IMAD.MOV.U32 R11, RZ, RZ, R2 ;  /* 0x000000ffff0b7224 */ /* 0x000fc800078e0002 */
[----:B------:R-:W-:-:S07]  /*fa10*/  IMAD.MOV R12, RZ, RZ, -R10 ;  /* 0x000000ffff0c7224 */ /* 0x000fce00078e0a0a */
.L_x_270:
[----:B0-2---:R-:W2:Y:S04]  /*fa20*/  LDG.E.64 R20, desc[UR36][R4.64] ;  /* 0x0000002404147981 */ /* 0x005ea8000c1e1b00 */
[----:B------:R-:W3:Y:S04]  /*fa30*/  LDG.E.64 R14, desc[UR36][R4.64+0x10] ;  /* 0x00001024040e7981 */ /* 0x000ee8000c1e1b00 */
[----:B------:R-:W4:Y:S01]  /*fa40*/  LDG.E.64 R16, desc[UR36][R4.64+0x8] ;  /* 0x0000082404107981 */ /* 0x000f22000c1e1b00 */
[----:B--2---:R-:W-:Y:S01]  /*fa50*/  SHF.R.U32.HI R8, RZ, 0x2, R21 ;  /* 0x00000002ff087819 */ /* 0x004fe20000011615 */
[----:B------:R-:W-:-:S03]  /*fa60*/  VIADD R20, R20, 0x587c5 ;  /* 0x000587c514147836 */ /* 0x000fc60000000000 */
[----:B------:R-:W-:Y:S01]  /*fa70*/  LOP3.LUT R8, R8, R21, RZ, 0x3c, !PT ;  /* 0x0000001508087212 */ /* 0x000fe200078e3cff */
[----:B---3--:R-:W-:Y:S01]  /*fa80*/  IMAD.MOV.U32 R31, RZ, RZ, R14 ;  /* 0x000000ffff1f7224 */ /* 0x008fe200078e000e */
[----:B------:R-:W-:Y:S01]  /*fa90*/  SHF.L.U32 R9, R15, 0x4, RZ ;  /* 0x000000040f097819 */ /* 0x000fe200000006ff */
[----:B------:R-:W-:Y:S01]  /*faa0*/  IMAD.MOV.U32 R22, RZ, RZ, R15 ;  /* 0x000000ffff167224 */ /* 0x000fe200078e000f */
[----:B----4-:R-:W-:Y:S01]  /*fab0*/  MOV R21, R16 ;  /* 0x0000001000157202 */ /* 0x010fe20000000f00 */
[C---:B------:R-:W-:Y:S02]  /*fac0*/  IMAD.SHL.U32 R13, R8.reuse, 0x2, RZ ;  /* 0x00000002080d7824 */ /* 0x040fe400078e00ff */
[----:B------:R-:W-:Y:S02]  /*fad0*/  IMAD.MOV.U32 R30, RZ, RZ, R17 ;  /* 0x000000ffff1e7224 */ /* 0x000fe400078e0011 */
[----:B------:R-:W-:Y:S01]  /*fae0*/  STG.E.64 desc[UR36][R4.64], R20 ;  /* 0x0000001404007986 */ /* 0x000fe2000c101b24 */
[----:B------:R-:W-:Y:S01]  /*faf0*/  LOP3.LUT R8, R8, R13, R9, 0x96, !PT ;  /* 0x0000000d08087212 */ /* 0x000fe200078e9609 */
[----:B------:R-:W-:-:S02]  /*fb00*/  HFMA2 R13, -RZ, RZ, 0.1171875, 0 ;  /* 0x2f800000ff0d7431 */ /* 0x000fc400000001ff */
[----:B------:R-:W-:Y:S01]  /*fb10*/  STG.E.64 desc[UR36][R4.64+0x8], R30 ;  /* 0x0000081e04007986 */ /* 0x000fe2000c101b24 */
[----:B------:R-:W-:-:S05]  /*fb20*/  LOP3.LUT R23, R8, R15, RZ, 0x3c, !PT ;  /* 0x0000000f08177212 */ /* 0x000fca00078e3cff */
[----:B------:R-:W-:Y:S01]  /*fb30*/  IMAD.IADD R8, R23, 0x1, R20 ;  /* 0x0000000117087824 */ /* 0x000fe200078e0214 */
[----:B------:R-:W-:Y:S04]  /*fb40*/  STG.E.64 desc[UR36][R4.64+0x10], R22 ;  /* 0x0000101604007986 */ /* 0x000fe8000c101b24 */
[----:B------:R-:W-:-:S05]  /*fb50*/  I2FP.F32.U32 R8, R8 ;  /* 0x0000000800087245 */ /* 0x000fca0000201000 */
[----:B------:R-:W-:-:S04]  /*fb60*/  FFMA R8, R8, R13, 1.1641532182693481445e-10 ;  /* 0x2f00000008087423 */ /* 0x000fc8000000000d */
[----:B------:R-:W-:Y:S01]  /*fb70*/  FMUL R24, R8, 4 ;  /* 0x4080000008187820 */ /* 0x000fe20000400000 */
[----:B-1----:R-:W-:-:S05]  /*fb80*/  IMAD.WIDE R8, R11, 0x4, R6 ;  /* 0x000000040b087825 */ /* 0x002fca00078e0206 */
[----:B------:R-:W0:Y:S02]  /*fb90*/  F2I.TRUNC.NTZ R24, R24 ;  /* 0x0000001800187305 */ /* 0x000e24000020f100 */
        /* <DEDUP_REMOVED lines=9> */
[----:B---3--:R-:W-:Y:S02]  /*fc30*/  IMAD.SHL.U32 R25, R17, 0x10, RZ ;  /* 0x0000001011197824 */ /* 0x008fe400078e00ff */
[----:B------:R-:W-:Y:S01]  /*fc40*/  IMAD.MOV.U32 R31, RZ, RZ, R16 ;  /* 0x000000ffff1f7224 */ /* 0x000fe200078e0010 */
[----:B----4-:R-:W-:Y:S01]  /*fc50*/  MOV R30, R15 ;  /* 0x0000000f001e7202 */ /* 0x010fe20000000f00 */
[----:B------:R-:W-:-:S04]  /*fc60*/  IMAD.SHL.U32 R28, R26, 0x2, RZ ;  /* 0x000000021a1c7824 */ /* 0x000fc800078e00ff */
[----:B------:R-:W-:Y:S01]  /*fc70*/  STG.E.64 desc[UR36][R4.64+0x8], R30 ;  /* 0x0000081e04007986 */ /* 0x000fe2000c101b24 */
[----:B------:R-:W-:Y:S01]  /*fc80*/  LOP3.LUT R28, R26, R28, R25, 0x96, !PT ;  /* 0x0000001c1a1c7212 */ /* 0x000fe200078e9619 */
[----:B------:R-:W-:-:S03]  /*fc90*/  IMAD.MOV.U32 R25, RZ, RZ, R14 ;  /* 0x000000ffff197224 */ /* 0x000fc600078e000e */
[----:B------:R-:W-:Y:S02]  /*fca0*/  LOP3.LUT R21, R28, R17, RZ, 0x3c, !PT ;  /* 0x000000111c157212 */ /* 0x000fe400078e3cff */
[----:B------:R-:W-:Y:S03]  /*fcb0*/  STG.E.64 desc[UR36][R4.64], R24 ;  /* 0x0000001804007986 */ /* 0x000fe6000c101b24 */
[----:B------:R-:W-:-:S05]  /*fcc0*/  IMAD.IADD R20, R21, 0x1, R24 ;  /* 0x0000000115147824 */ /* 0x000fca00078e0218 */
        /* <DEDUP_REMOVED lines=16> */
[----:B------:R-:W-:Y:S01]  /*fdd0*/  IMAD.MOV.U32 R31, RZ, RZ, R16 ;  /* 0x000000ffff1f7224 */ /* 0x000fe200078e0010 */
[----:B------:R-:W-:Y:S01]  /*fde0*/  SHF.L.U32 R28, R26, 0x1, RZ ;  /* 0x000000011a1c7819 */ /* 0x000fe200000006ff */
[----:B----4-:R-:W-:-:S03]  /*fdf0*/  IMAD.MOV.U32 R30, RZ, RZ, R15 ;  /* 0x000000ffff1e7224 */ /* 0x010fc600078e000f */
[----:B------:R-:W-:Y:S01]  /*fe00*/  LOP3.LUT R28, R26, R28, R23, 0x96, !PT ;  /* 0x0000001c1a1c7212 */ /* 0x000fe200078e9617 */
[----:B------:R-:W-:Y:S01]  /*fe10*/  IMAD.MOV.U32 R23, RZ, RZ, R14 ;  /* 0x000000ffff177224 */ /* 0x000fe200078e000e */
[----:B------:R-:W-:Y:S02]  /*fe20*/  STG.E.64 desc[UR36][R4.64+0x8], R30 ;  /* 0x0000081e04007986 */ /* 0x000fe4000c101b24 */
[----:B------:R-:W-:Y:S02]  /*fe30*/  LOP3.LUT R21, R28, R17, RZ, 0x3c, !PT ;  /* 0x000000111c157212 */ /* 0x000fe400078e3cff */
[----:B------:R-:W-:Y:S03]  /*fe40*/  STG.E.64 desc[UR36][R4.64], R22 ;  /* 0x0000001604007986 */ /* 0x000fe6000c101b24 */
[----:B------:R-:W-:-:S05]  /*fe50*/  IMAD.IADD R20, R21, 0x1, R22 ;  /* 0x0000000115147824 */ /* 0x000fca00078e0216 */
        /* <DEDUP_REMOVED lines=11> */
[----:B0-----:R-:W-:-:S04]  /*ff10*/  IMAD.WIDE R8, R3, 0x4, R8 ;  /* 0x0000000403087825 */ /* 0x001fc800078e0208 */
[----:B------:R-:W-:Y:S02]  /*ff20*/  VIADD R12, R12, 0x4 ;  /* 0x000000040c0c7836 */ /* 0x000fe40000000000 */
[----:B------:R-:W-:-:S03]  /*ff30*/  IMAD R11, R3, 0x4, R11 ;  /* 0x00000004030b7824 */ /* 0x000fc600078e020b */
[----:B------:R-:W-:Y:S02]  /*ff40*/  ISETP.NE.AND P0, PT, R12, RZ, PT ;  /* 0x000000ff0c00720c */ /* 0x000fe40003f05270 */
[----:B--2---:R-:W-:Y:S01]  /*ff50*/  SHF.R.U32.HI R26, RZ, 0x2, R25 ;  /* 0x00000002ff1a7819 */ /* 0x004fe20000011619 */
[----:B------:R-:W-:-:S03]  /*ff60*/  VIADD R24, R24, 0x587c5 ;  /* 0x000587c518187836 */ /* 0x000fc60000000000 */
[----:B------:R-:W-:Y:S02]  /*ff70*/  LOP3.LUT R26, R26, R25, RZ, 0x3c, !PT ;  /* 0x000000191a1a7212 */ /* 0x000fe400078e3cff */
[----:B---3--:R-:W-:Y:S02]  /*ff80*/  SHF.L.U32 R25, R15, 0x4, RZ ;  /* 0x000000040f197819 */ /* 0x008fe400000006ff */
[----:B------:R-:W-:Y:S01]  /*ff90*/  MOV R23, R14 ;  /* 0x0000000e00177202 */ /* 0x000fe20000000f00 */
[----:B------:R-:W-:Y:S02]  /*ffa0*/  IMAD.SHL.U32 R28, R26, 0x2, RZ ;  /* 0x000000021a1c7824 */ /* 0x000fe400078e00ff */
[----:B----4-:R-:W-:-:S03]  /*ffb0*/  IMAD.MOV.U32 R22, RZ, RZ, R17 ;  /* 0x000000ffff167224 */ /* 0x010fc600078e0011 */
[----:B------:R-:W-:Y:S01]  /*ffc0*/  LOP3.LUT R28, R26, R28, R25, 0x96, !PT ;  /* 0x0000001c1a1c7212 */ /* 0x000fe200078e9619 */
[----:B------:R-:W-:Y:S01]  /*ffd0*/  IMAD.MOV.U32 R25, RZ, RZ, R16 ;  /* 0x000000ffff197224 */ /* 0x000fe200078e0010 */
[----:B------:R2:W-:Y:S02]  /*ffe0*/  STG.E.64 desc[UR36][R4.64+0x8], R22 ;  /* 0x0000081604007986 */ /* 0x0005e4000c101b24 */
[----:B------:R-:W-:Y:S02]  /*fff0*/  LOP3.LUT R21, R28, R15, RZ, 0x3c, !PT ;  /* 0x0000000f1c157212 */ /* 0x000fe400078e3cff */
[----:B------:R2:W-:Y:S03]  /*10000*/  STG.E.64 desc[UR36][R4.64], R24 ;  /* 0x0000001804007986 */ /* 0x0005e6000c101b24 */
[----:B------:R-:W-:-:S05]  /*10010*/  IMAD.IADD R20, R21, 0x1, R24 ;  /* 0x0000000115147824 */ /* 0x000fca00078e0218 */
        /* <DEDUP_REMOVED lines=9> */
.L_x_269:
[----:B------:R-:W-:Y:S05]  /*100b0*/  BSYNC.RECONVERGENT B3 ;  /* 0x0000000000037941 */ /* 0x000fea0003800200 */
.L_x_268:
[----:B------:R-:W-:Y:S04]  /*100c0*/  BSSY.RECONVERGENT B3, `(.L_x_271) ;  /* 0x000003f000037945 */ /* 0x000fe80003800200 */
[----:B------:R-:W-:Y:S05]  /*100d0*/  @!P1 BRA `(.L_x_272) ;  /* 0x0000000000f49947 */ /* 0x000fea0003800000 */
[----:B--2---:R-:W2:Y:S04]  /*100e0*/  LDG.E.64 R14, desc[UR36][R4.64] ;  /* 0x00000024040e7981 */ /* 0x004ea8000c1e1b00 */
[----:B------:R-:W3:Y:S04]  /*100f0*/  LDG.E.64 R8, desc[UR36][R4.64+0x10] ;  /* 0x0000102404087981 */ /* 0x000ee8000c1e1b00 */
[----:B------:R-:W4:Y:S01]  /*10100*/  LDG.E.64 R12, desc[UR36][R4.64+0x8] ;  /* 0x00000824040c7981 */ /* 0x000f22000c1e1b00 */
[----:B------:R-:W-:Y:S01]  /*10110*/  IMAD R2, R10, R3, R2 ;  /* 0x000000030a027224 */ /* 0x000fe200078e0202 */
[----:B------:R-:W-:-:S04]  /*10120*/  IADD3 R0, PT, PT, -R0, 0x1, RZ ;  /* 0x0000000100007810 */ /* 0x000fc80007ffe1ff */
[----:B------:R-:W-:Y:S02]  /*10130*/  ISETP.NE.AND P0, PT, R0, RZ, PT ;  /* 0x000000ff0000720c */ /* 0x000fe40003f05270 */
[----:B--2---:R-:W-:Y:S01]  /*10140*/  SHF.R.U32.HI R6, RZ, 0x2, R15 ;  /* 0x00000002ff067819 */ /* 0x004fe2000001160f */
[----:B------:R-:W-:-:S03]  /*10150*/  VIADD R14, R14, 0x587c5 ;  /* 0x000587c50e0e7836 */ /* 0x000fc60000000000 */
[----:B------:R-:W-:Y:S01]  /*10160*/  LOP3.LUT R6, R6, R15, RZ, 0x3c, !PT ;  /* 0x0000000f06067212 */ /* 0x000fe200078e3cff */
[----:B---3--:R-:W-:Y:S01]  /*10170*/  IMAD.SHL.U32 R7, R9, 0x10, RZ ;  /* 0x0000001009077824 */ /* 0x008fe200078e00ff */
[----:B0-----:R-:W-:Y:S02]  /*10180*/  MOV R23, R8 ;  /* 0x0000000800177202 */ /* 0x001fe40000000f00 */
[C---:B------:R-:W-:Y:S01]  /*10190*/  SHF.L.U32 R11, R6.reuse, 0x1, RZ ;  /* 0x00000001060b7819 */ /* 0x040fe200000006ff */
[----:B----4-:R-:W-:Y:S02]  /*101a0*/  IMAD.MOV.U32 R22, RZ, RZ, R13 ;  /* 0x000000ffff167224 */ /* 0x010fe400078e000d */
[----:B------:R-:W-:Y:S01]  /*101b0*/  IMAD.MOV.U32 R15, RZ, RZ, R12 ;  /* 0x000000ffff0f7224 */ /* 0x000fe200078e000c */
[----:B------:R-:W-:Y:S01]  /*101c0*/  LOP3.LUT R6, R6, R11, R7, 0x96, !PT ;  /* 0x0000000b06067212 */ /* 0x000fe200078e9607 */
[----:B------:R-:W-:Y:S01]  /*101d0*/  IMAD.MOV.U32 R11, RZ, RZ, 0x2f800000 ;  /* 0x2f800000ff0b7424 */ /* 0x000fe200078e00ff */
[----:B------:R1:W-:Y:S02]  /*101e0*/  STG.E.64 desc[UR36][R4.64+0x8], R22 ;  /* 0x0000081604007986 */ /* 0x0003e4000c101b24 */
[----:B------:R-:W-:-:S02]  /*101f0*/  LOP3.LUT R17, R6, R9, RZ, 0x3c, !PT ;  /* 0x0000000906117212 */ /* 0x000fc400078e3cff */
[----:B------:R1:W-:Y:S03]  /*10200*/  STG.E.64 desc[UR36][R4.64], R14 ;  /* 0x0000000e04007986 */ /* 0x0003e6000c101b24 */
[----:B------:R-:W-:-:S05]  /*10210*/  IMAD.IADD R6, R17, 0x1, R14 ;  /* 0x0000000111067824 */ /* 0x000fca00078e020e */
[----:B------:R-:W-:Y:S02]  /*10220*/  I2FP.F32.U32 R16, R6 ;  /* 0x0000000600107245 */ /* 0x000fe40000201000 */
[----:B------:R-:W0:Y:S03]  /*10230*/  LDC.64 R6, c[0x0][0x380] ;  /* 0x0000e000ff067b82 */ /* 0x000e260000000a00 */
[----:B------:R-:W-:-:S04]  /*10240*/  FFMA R16, R16, R11, 1.1641532182693481445e-10 ;  /* 0x2f00000010107423 */ /* 0x000fc8000000000b */
[----:B------:R-:W-:Y:S01]  /*10250*/  FMUL R20, R16, 4 ;  /* 0x4080000010147820 */ /* 0x000fe20000400000 */
[----:B------:R-:W-:-:S05]  /*10260*/  IMAD.MOV.U32 R16, RZ, RZ, R9 ;  /* 0x000000ffff107224 */ /* 0x000fca00078e0009 */
[----:B------:R-:W2:Y:S01]  /*10270*/  F2I.TRUNC.NTZ R20, R20 ;  /* 0x0000001400147305 */ /* 0x000ea2000020f100 */
[----:B------:R1:W-:Y:S01]  /*10280*/  STG.E.64 desc[UR36][R4.64+0x10], R16 ;  /* 0x0000101004007986 */ /* 0x0003e2000c101b24 */
[----:B0-----:R-:W-:Y:S01]  /*10290*/  IMAD.WIDE R8, R2, 0x4, R6 ;  /* 0x0000000402087825 */ /* 0x001fe200078e0206 */
[----:B--2---:R-:W-:-:S05]  /*102a0*/  IADD3 R13, PT, PT, R20, 0x1, RZ ;  /* 0x00000001140d7810 */ /* 0x004fca0007ffe0ff */
[----:B------:R1:W-:Y:S01]  /*102b0*/  STG.E desc[UR36][R8.64], R13 ;  /* 0x0000000d08007986 */ /* 0x0003e2000c101924 */
[----:B------:R-:W-:Y:S05]  /*102c0*/  @!P0 BRA `(.L_x_272) ;  /* 0x0000000000788947 */ /* 0x000fea0003800000 */
[----:B------:R-:W-:-:S07]  /*102d0*/  IMAD.IADD R2, R2, 0x1, R3 ;  /* 0x0000000102027824 */ /* 0x000fce00078e0203 */
.L_x_273:
[----:B-1-3--:R-:W2:Y:S04]  /*102e0*/  LDG.E.64 R14, desc[UR36][R4.64] ;  /* 0x00000024040e7981 */ /* 0x00aea8000c1e1b00 */
[----:B------:R-:W3:Y:S04]  /*102f0*/  LDG.E.64 R12, desc[UR36][R4.64+0x10] ;  /* 0x00001024040c7981 */ /* 0x000ee8000c1e1b00 */
[----:B------:R-:W4:Y:S01]  /*10300*/  LDG.E.64 R8, desc[UR36][R4.64+0x8] ;  /* 0x0000082404087981 */ /* 0x000f22000c1e1b00 */
[C---:B------:R-:W-:Y:S01]  /*10310*/  IMAD.WIDE R20, R2.reuse, 0x4, R6 ;  /* 0x0000000402147825 */ /* 0x040fe200078e0206 */
[----:B------:R-:W-:-:S03]  /*10320*/  IADD3 R2, PT, PT, R2, R3, RZ ;  /* 0x0000000302027210 */ /* 0x000fc60007ffe0ff */
[----:B------:R-:W-:-:S05]  /*10330*/  VIADD R0, R0, 0x1 ;  /* 0x0000000100007836 */ /* 0x000fca0000000000 */
[----:B------:R-:W-:Y:S02]  /*10340*/  ISETP.NE.AND P0, PT, R0, RZ, PT ;  /* 0x000000ff0000720c */ /* 0x000fe40003f05270 */
        /* <DEDUP_REMOVED lines=8> */
[----:B------:R-:W-:Y:S01]  /*103d0*/  MOV R15, R8 ;  /* 0x00000008000f7202 */ /* 0x000fe20000000f00 */
[----:B------:R3:W-:Y:S01]  /*103e0*/  STG.E.64 desc[UR36][R4.64+0x8], R22 ;  /* 0x0000081604007986 */ /* 0x0007e2000c101b24 */
[----:B------:R-:W-:Y:S01]  /*103f0*/  LOP3.LUT R17, R16, R13, RZ, 0x3c, !PT ;  /* 0x0000000d10117212 */ /* 0x000fe200078e3cff */
[----:B------:R-:W-:Y:S02]  /*10400*/  IMAD.MOV.U32 R16, RZ, RZ, R13 ;  /* 0x000000ffff107224 */ /* 0x000fe400078e000d */
        /* <DEDUP_REMOVED lines=9> */
[----:B------:R-:W-:Y:S05]  /*104a0*/  @P0 BRA `(.L_x_273) ;  /* 0xfffffffc008c0947 */ /* 0x000fea000383ffff */
.L_x_272:
[----:B------:R-:W-:Y:S05]  /*104b0*/  BSYNC.RECONVERGENT B3 ;  /* 0x0000000000037941 */ /* 0x000fea0003800200 */
.L_x_271:
[----:B------:R-:W-:Y:S05]  /*104c0*/  BRA `(.L_x_266) ;  /* 0x00000008005c7947 */ /* 0x000fea0003800000 */
.L_x_267:
[----:B------:R-:W-:Y:S01]  /*104d0*/  VIADD R6, R0, 0xfffffffe ;  /* 0xfffffffe00067836 */ /* 0x000fe20000000000 */
[----:B------:R-:W-:Y:S01]  /*104e0*/  LOP3.LUT R0, R8, 0x3, RZ, 0xc0, !PT ;  /* 0x0000000308007812 */ /* 0x000fe200078ec0ff */
[----:B------:R-:W-:Y:S01]  /*104f0*/  BSSY.RECONVERGENT B3, `(.L_x_274) ;  /* 0x0000072000037945 */ /* 0x000fe20003800200 */
[----:B------:R-:W-:Y:S02]  /*10500*/  IMAD.MOV.U32 R10, RZ, RZ, RZ ;  /* 0x000000ffff0a7224 */ /* 0x000fe400078e00ff */
[----:B------:R-:W-:Y:S02]  /*10510*/  ISETP.GE.U32.AND P0, PT, R6, 0x3, PT ;  /* 0x000000030600780c */ /* 0x000fe40003f06070 */
[----:B------:R-:W-:-:S11]  /*10520*/  ISETP.NE.AND P1, PT, R0, RZ, PT ;  /* 0x000000ff0000720c */ /* 0x000fd60003f25270 */
[----:B------:R-:W-:Y:S05]  /*10530*/  @!P0 BRA `(.L_x_275) ;  /* 0x0000000400b48947 */ /* 0x000fea0003800000 */
[----:B------:R-:W1:Y:S01]  /*10540*/  LDC.64 R6, c[0x0][0x380] ;  /* 0x0000e000ff067b82 */ /* 0x000e620000000a00 */
[----:B------:R-:W-:Y:S01]  /*10550*/  LOP3.LUT R10, R8, 0xfffffffc, RZ, 0xc0, !PT ;  /* 0xfffffffc080a7812 */ /* 0x000fe200078ec0ff */
[----:B------:R-:W-:-:S03]  /*10560*/  IMAD.MOV.U32 R11, RZ, RZ, R2 ;  /* 0x000000ffff0b7224 */ /* 0x000fc600078e0002 */
[----:B------:R-:W-:-:S07]  /*10570*/  IADD3 R12, PT, PT, -R10, RZ, RZ ;  /* 0x000000ff0a0c7210 */ /* 0x000fce0007ffe1ff */
.L_x_276:
[----:B0-2---:R-:W2:Y:S04]  /*10580*/  LDG.E.64 R20, desc[UR36][R4.64] ;  /* 0x0000002404147981 */ /* 0x005ea8000c1e1b00 */
        /* <DEDUP_REMOVED lines=10> */
[----:B------:R-:W-:Y:S01]  /*10630*/  IMAD.MOV.U32 R21, RZ, RZ, R16 ;  /* 0x000000ffff157224 */ /* 0x000fe200078e0010 */
[----:B------:R-:W-:Y:S01]  /*10640*/  LOP3.LUT R8, R8, R13, R9, 0x96, !PT ;  /* 0x0000000d08087212 */ /* 0x000fe200078e9609 */
[----:B------:R-:W-:Y:S01]  /*10650*/  IMAD.MOV.U32 R13, RZ, RZ, 0x2f800000 ;  /* 0x2f800000ff0d7424 */ /* 0x000fe200078e00ff */
[----:B------:R-:W-:Y:S02]  /*10660*/  STG.E.64 desc[UR36][R4.64+0x8], R30 ;  /* 0x0000081e04007986 */ /* 0x000fe4000c101b24 */
[----:B------:R-:W-:-:S02]  /*10670*/  LOP3.LUT R23, R8, R15, RZ, 0x3c, !PT ;  /* 0x0000000f08177212 */ /* 0x000fc400078e3cff */
[----:B------:R-:W-:Y:S02]  /*10680*/  STG.E.64 desc[UR36][R4.64], R20 ;  /* 0x0000001404007986 */ /* 0x000fe4000c101b24 */
[----:B------:R-:W-:Y:S02]  /*10690*/  IADD3 R8, PT, PT, R23, R20, RZ ;  /* 0x0000001417087210 */ /* 0x000fe40007ffe0ff */
[----:B------:R-:W-:Y:S02]  /*106a0*/  STG.E.64 desc[UR36][R4.64+0x10], R22 ;  /* 0x0000101604007986 */ /* 0x000fe4000c101b24 */
        /* <DEDUP_REMOVED lines=40> */
[----:B------:R-:W-:Y:S01]  /*10930*/  MOV R31, R16 ;  /* 0x00000010001f7202 */ /* 0x000fe20000000f00 */
        /* <DEDUP_REMOVED lines=33> */
[----:B------:R-:W-:-:S03]  /*10b50*/  LOP3.LUT R21, R28, R15, RZ, 0x3c, !PT ;  /* 0x0000000f1c157212 */ /* 0x000fc600078e3cff */
[----:B------:R2:W-:Y:S01]  /*10b60*/  STG.E.64 desc[UR36][R4.64], R24 ;  /* 0x0000001804007986 */ /* 0x0005e2000c101b24 */
[----:B------:R-:W-:-:S04]  /*10b70*/  IADD3 R20, PT, PT, R21, R24, RZ ;  /* 0x0000001815147210 */ /* 0x000fc80007ffe0ff */
        /* <DEDUP_REMOVED lines=9> */
.L_x_275:
[----:B------:R-:W-:Y:S05]  /*10c10*/  BSYNC.RECONVERGENT B3 ;  /* 0x0000000000037941 */ /* 0x000fea0003800200 */
.L_x_274:
[----:B------:R-:W-:Y:S05]  /*10c20*/  @!P1 BRA `(.L_x_266) ;  /* 0x0000000000849947 */ /* 0x000fea0003800000 */
[----:B------:R-:W1:Y:S01]  /*10c30*/  LDC.64 R6, c[0x0][0x380] ;  /* 0x0000e000ff067b82 */ /* 0x000e620000000a00 */
[----:B------:R-:W-:Y:S01]  /*10c40*/  IMAD R2, R10, R3, R2 ;  /* 0x000000030a027224 */ /* 0x000fe200078e0202 */
[----:B------:R-:W-:-:S07]  /*10c50*/  IADD3 R0, PT, PT, -R0, RZ, RZ ;  /* 0x000000ff00007210 */ /* 0x000fce0007ffe1ff */
.L_x_277:
[----:B----4-:R-:W3:Y:S04]  /*10c60*/  LDG.E.64 R12, desc[UR36][R4.64] ;  /* 0x00000024040c7981 */ /* 0x010ee8000c1e1b00 */
[----:B------:R-:W4:Y:S04]  /*10c70*/  LDG.E.64 R10, desc[UR36][R4.64+0x10] ;  /* 0x00001024040a7981 */ /* 0x000f28000c1e1b00 */
[----:B--2---:R-:W2:Y:S01]  /*10c80*/  LDG.E.64 R8, desc[UR36][R4.64+0x8] ;  /* 0x0000082404087981 */ /* 0x004ea2000c1e1b00 */
[C---:B-1----:R-:W-:Y:S01]  /*10c90*/  IMAD.WIDE R16, R2.reuse, 0x4, R6 ;  /* 0x0000000402107825 */ /* 0x042fe200078e0206 */
[----:B------:R-:W-:-:S03]  /*10ca0*/  IADD3 R2, PT, PT, R2, R3, RZ ;  /* 0x0000000302027210 */ /* 0x000fc60007ffe0ff */
[----:B------:R-:W-:-:S05]  /*10cb0*/  VIADD R0, R0, 0x1 ;  /* 0x0000000100007836 */ /* 0x000fca0000000000 */
[----:B------:R-:W-:Y:S02]  /*10cc0*/  ISETP.NE.AND P0, PT, R0, RZ, PT ;  /* 0x000000ff0000720c */ /* 0x000fe40003f05270 */
[----:B---3--:R-:W-:Y:S01]  /*10cd0*/  SHF.R.U32.HI R14, RZ, 0x2, R13 ;  /* 0x00000002ff0e7819 */ /* 0x008fe2000001160d */
[----:B------:R-:W-:-:S03]  /*10ce0*/  VIADD R12, R12, 0x587c5 ;  /* 0x000587c50c0c7836 */ /* 0x000fc60000000000 */
[----:B------:R-:W-:Y:S01]  /*10cf0*/  LOP3.LUT R14, R14, R13, RZ, 0x3c, !PT ;  /* 0x0000000d0e0e7212 */ /* 0x000fe200078e3cff */
[----:B----4-:R-:W-:Y:S02]  /*10d00*/  IMAD.SHL.U32 R13, R11, 0x10, RZ ;  /* 0x000000100b0d7824 */ /* 0x010fe400078e00ff */
[----:B0-----:R-:W-:Y:S02]  /*10d10*/  IMAD.MOV.U32 R23, RZ, RZ, R10 ;  /* 0x000000ffff177224 */ /* 0x001fe400078e000a */
[----:B------:R-:W-:Y:S02]  /*10d20*/  IMAD.SHL.U32 R15, R14, 0x2, RZ ;  /* 0x000000020e0f7824 */ /* 0x000fe400078e00ff */
[----:B--2---:R-:W-:-:S03]  /*10d30*/  IMAD.MOV.U32 R22, RZ, RZ, R9 ;  /* 0x000000ffff167224 */ /* 0x004fc600078e0009 */
[----:B------:R-:W-:Y:S02]  /*10d40*/  LOP3.LUT R14, R14, R15, R13, 0x96, !PT ;  /* 0x0000000f0e0e7212 */ /* 0x000fe400078e960d */
[----:B------:R4:W-:Y:S02]  /*10d50*/  STG.E.64 desc[UR36][R4.64+0x8], R22 ;  /* 0x0000081604007986 */ /* 0x0009e4000c101b24 */
[----:B------:R-:W-:Y:S01]  /*10d60*/  LOP3.LUT R15, R14, R11, RZ, 0x3c, !PT ;  /* 0x0000000b0e0f7212 */ /* 0x000fe200078e3cff */
[----:B------:R-:W-:-:S03]  /*10d70*/  IMAD.MOV.U32 R14, RZ, RZ, 0x2f800000 ;  /* 0x2f800000ff0e7424 */ /* 0x000fc600078e00ff */
[----:B------:R-:W-:-:S04]  /*10d80*/  IADD3 R13, PT, PT, R15, R12, RZ ;  /* 0x0000000c0f0d7210 */ /* 0x000fc80007ffe0ff */
        /* <DEDUP_REMOVED lines=11> */
.L_x_266:
[----:B------:R-:W-:Y:S05]  /*10e40*/  BSYNC.RECONVERGENT B2 ;  /* 0x0000000000027941 */ /* 0x000fea0003800200 */
.L_x_265:
[----:B------:R-:W-:-:S05]  /*10e50*/  IMAD.MOV.U32 R3, RZ, RZ, -0x1 ;  /* 0xffffffffff037424 */ /* 0x000fca00078e00ff */
[----:B------:R0:W-:Y:S01]  /*10e60*/  STG.E desc[UR36][R18.64], R3 ;  /* 0x0000000312007986 */ /* 0x0001e2000c101924 */
[----:B------:R-:W-:Y:S05]  /*10e70*/  BRA `(.L_x_278) ;  /* 0x0000000800ec7947 */ /* 0x000fea0003800000 */
.L_x_260:
[----:B------:R-:W-:Y:S05]  /*10e80*/  BSYNC.RELIABLE B0 ;  /* 0x0000000000007941 */ /* 0x000fea0003800100 */
.L_x_259:
[----:B------:R-:W0:Y:S02]  /*10e90*/  LDCU UR4, c[0x0][0x3ac] ;  /* 0x00007580ff0477ac */ /* 0x000e240008000800 */
[----:B0-----:R-:W-:-:S09]  /*10ea0*/  UISETP.NE.AND UP0, UPT, UR4, 0x1, UPT ;  /* 0x000000010400788c */ /* 0x001fd2000bf05270 */
[----:B------:R-:W-:Y:S05]  /*10eb0*/  BRA.U UP0, `(.L_x_279) ;  /* 0x0000000500647547 */ /* 0x000fea000b800000 */
[----:B------:R-:W-:Y:S01]  /*10ec0*/  SHF.R.U32.HI R3, RZ, 0x2, R8 ;  /* 0x00000002ff037819 */ /* 0x000fe20000011608 */
[----:B------:R-:W-:Y:S01]  /*10ed0*/  IMAD.SHL.U32 R0, R10, 0x10, RZ ;  /* 0x000000100a007824 */ /* 0x000fe200078e00ff */
[----:B------:R-:W-:Y:S02]  /*10ee0*/  STG.E.64 desc[UR36][R4.64+0x8], R6 ;  /* 0x0000080604007986 */ /* 0x000fe4000c101b24 */
[----:B------:R-:W-:Y:S01]  /*10ef0*/  LOP3.LUT R3, R3, R8, RZ, 0x3c, !PT ;  /* 0x0000000803037212 */ /* 0x000fe200078e3cff */
[----:B------:R-:W-:-:S04]  /*10f00*/  IMAD.MOV.U32 R8, RZ, RZ, 0x319e49d4 ;  /* 0x319e49d4ff087424 */ /* 0x000fc800078e00ff */
[C---:B------:R-:W-:Y:S01]  /*10f10*/  IMAD.SHL.U32 R2, R3.reuse, 0x2, RZ ;  /* 0x0000000203027824 */ /* 0x040fe200078e00ff */
[----:B------:R-:W-:Y:S04]  /*10f20*/  STG.E.64 desc[UR36][R4.64], R8 ;  /* 0x0000000804007986 */ /* 0x000fe8000c101b24 */
[----:B------:R-:W-:Y:S01]  /*10f30*/  LOP3.LUT R11, R3, R2, R0, 0x96, !PT ;  /* 0x00000002030b7212 */ /* 0x000fe200078e9600 */
[----:B------:R-:W-:-:S03]  /*10f40*/  IMAD.MOV.U32 R0, RZ, RZ, 0x2f800000 ;  /* 0x2f800000ff007424 */ /* 0x000fc600078e00ff */
[----:B------:R-:W-:-:S04]  /*10f50*/  LOP3.LUT R11, R11, R10, RZ, 0x3c, !PT ;  /* 0x0000000a0b0b7212 */ /* 0x000fc800078e3cff */
[----:B------:R-:W-:Y:S01]  /*10f60*/  IADD3 R2, PT, PT, R11, 0x319e49d4, RZ ;  /* 0x319e49d40b027810 */ /* 0x000fe20007ffe0ff */
[----:B------:R-:W-:Y:S03]  /*10f70*/  STG.E.64 desc[UR36][R4.64+0x10], R10 ;  /* 0x0000100a04007986 */ /* 0x000fe6000c101b24 */
[----:B------:R-:W-:-:S05]  /*10f80*/  I2FP.F32.U32 R3, R2 ;  /* 0x0000000200037245 */ /* 0x000fca0000201000 */
[----:B------:R-:W-:-:S04]  /*10f90*/  FFMA R3, R3, R0, 1.1641532182693481445e-10 ;  /* 0x2f00000003037423 */ /* 0x000fc80000000000 */
[----:B------:R-:W-:-:S06]  /*10fa0*/  FMUL R14, R3, 4 ;  /* 0x40800000030e7820 */ /* 0x000fcc0000400000 */
[----:B------:R-:W0:Y:S02]  /*10fb0*/  F2I.TRUNC.NTZ R14, R14 ;  /* 0x0000000e000e7305 */ /* 0x000e24000020f100 */
[----:B0-----:R-:W-:-:S05]  /*10fc0*/  VIADD R15, R14, 0x1 ;  /* 0x000000010e0f7836 */ /* 0x001fca0000000000 */
[----:B------:R0:W-:Y:S04]  /*10fd0*/  STG.E desc[UR36][R16.64], R15 ;  /* 0x0000000f10007986 */ /* 0x0001e8000c101924 */
[----:B------:R-:W2:Y:S04]  /*10fe0*/  LDG.E.64 R20, desc[UR36][R4.64] ;  /* 0x0000002404147981 */ /* 0x000ea8000c1e1b00 */
[----:B------:R-:W3:Y:S04]  /*10ff0*/  LDG.E.64 R2, desc[UR36][R4.64+0x10] ;  /* 0x0000102404027981 */ /* 0x000ee8000c1e1b00 */
[----:B------:R-:W4:Y:S01]  /*11000*/  LDG.E.64 R12, desc[UR36][R4.64+0x8] ;  /* 0x00000824040c7981 */ /* 0x000f22000c1e1b00 */
[----:B--2---:R-:W-:Y:S01]  /*11010*/  SHF.R.U32.HI R28, RZ, 0x2, R21 ;  /* 0x00000002ff1c7819 */ /* 0x004fe20000011615 */
[----:B------:R-:W-:-:S03]  /*11020*/  VIADD R20, R20, 0x587c5 ;  /* 0x000587c514147836 */ /* 0x000fc60000000000 */
[----:B------:R-:W-:Y:S02]  /*11030*/  LOP3.LUT R28, R28, R21, RZ, 0x3c, !PT ;  /* 0x000000151c1c7212 */ /* 0x000fe400078e3cff */
[----:B---3--:R-:W-:Y:S02]  /*11040*/  SHF.L.U32 R21, R3, 0x4, RZ ;  /* 0x0000000403157819 */ /* 0x008fe400000006ff */
[----:B0-----:R-:W-:Y:S01]  /*11050*/  MOV R15, R2 ;  /* 0x00000002000f7202 */ /* 0x001fe20000000f00 */
[----:B------:R-:W-:-:S05]  /*11060*/  IMAD.SHL.U32 R14, R28, 0x2, RZ ;  /* 0x000000021c0e7824 */ /* 0x000fca00078e00ff */
[----:B------:R-:W-:Y:S01]  /*11070*/  LOP3.LUT R14, R28, R14, R21, 0x96, !PT ;  /* 0x0000000e1c0e7212 */ /* 0x000fe200078e9615 */
[----:B------:R-:W-:Y:S02]  /*11080*/  IMAD.MOV.U32 R28, RZ, RZ, R3 ;  /* 0x000000ffff1c7224 */ /* 0x000fe400078e0003 */
[----:B----4-:R-:W-:Y:S01]  /*11090*/  IMAD.MOV.U32 R21, RZ, RZ, R12 ;  /* 0x000000ffff157224 */ /* 0x010fe200078e000c */
[----:B------:R-:W-:Y:S01]  /*110a0*/  LOP3.LUT R29, R14, R3, RZ, 0x3c, !PT ;  /* 0x000000030e1d7212 */ /* 0x000fe200078e3cff */
[----:B------:R-:W-:-:S03]  /*110b0*/  IMAD.MOV.U32 R14, RZ, RZ, R13 ;  /* 0x000000ffff0e7224 */ /* 0x000fc600078e000d */
[----:B------:R0:W-:Y:S01]  /*110c0*/  STG.E.64 desc[UR36][R4.64], R20 ;  /* 0x0000001404007986 */ /* 0x0001e2000c101b24 */
[----:B------:R-:W-:-:S03]  /*110d0*/  IMAD.IADD R6, R29, 0x1, R20 ;  /* 0x000000011d067824 */ /* 0x000fc600078e0214 */
[----:B------:R-:W-:Y:S02]  /*110e0*/  STG.E.64 desc[UR36][R4.64+0x10], R28 ;  /* 0x0000101c04007986 */ /* 0x000fe4000c101b24 */
[----:B------:R-:W-:Y:S02]  /*110f0*/  I2FP.F32.U32 R7, R6 ;  /* 0x0000000600077245 */ /* 0x000fe40000201000 */
[----:B------:R-:W-:Y:S03]  /*11100*/  STG.E.64 desc[UR36][R4.64+0x8], R14 ;  /* 0x0000080e04007986 */ /* 0x000fe6000c101b24 */
[----:B------:R-:W-:-:S04]  /*11110*/  FFMA R7, R7, R0, 1.1641532182693481445e-10 ;  /* 0x2f00000007077423 */ /* 0x000fc80000000000 */
[----:B------:R-:W-:-:S06]  /*11120*/  FMUL R7, R7, 4 ;  /* 0x4080000007077820 */ /* 0x000fcc0000400000 */
[----:B------:R-:W1:Y:S02]  /*11130*/  F2I.TRUNC.NTZ R7, R7 ;  /* 0x0000000700077305 */ /* 0x000e64000020f100 */
[----:B-1----:R-:W-:-:S05]  /*11140*/  IADD3 R9, PT, PT, R7, 0x1, RZ ;  /* 0x0000000107097810 */ /* 0x002fca0007ffe0ff */
        /* <DEDUP_REMOVED lines=10> */
[----:B0-----:R-:W-:Y:S02]  /*111f0*/  IMAD.MOV.U32 R20, RZ, RZ, R7 ;  /* 0x000000ffff147224 */ /* 0x001fe400078e0007 */
[----:B----4-:R-:W-:Y:S01]  /*11200*/  IMAD.MOV.U32 R16, RZ, RZ, R3 ;  /* 0x000000ffff107224 */ /* 0x010fe200078e0003 */
[----:B------:R-:W-:-:S02]  /*11210*/  LOP3.LUT R12, R8, R12, R11, 0x96, !PT ;  /* 0x0000000c080c7212 */ /* 0x000fc400078e960b */
[----:B------:R-:W-:Y:S02]  /*11220*/  MOV R11, R2 ;  /* 0x00000002000b7202 */ /* 0x000fe40000000f00 */
[----:B------:R-:W-:Y:S01]  /*11230*/  LOP3.LUT R21, R12, R7, RZ, 0x3c, !PT ;  /* 0x000000070c157212 */ /* 0x000fe200078e3cff */
[----:B------:R-:W-:Y:S03]  /*11240*/  STG.E.64 desc[UR36][R4.64+0x8], R16 ;  /* 0x0000081004007986 */ /* 0x000fe6000c101b24 */
[----:B------:R-:W-:Y:S01]  /*11250*/  IADD3 R8, PT, PT, R21, R10, RZ ;  /* 0x0000000a15087210 */ /* 0x000fe20007ffe0ff */
[----:B------:R-:W-:Y:S03]  /*11260*/  STG.E.64 desc[UR36][R4.64+0x10], R20 ;  /* 0x0000101404007986 */ /* 0x000fe6000c101b24 */
[----:B-1----:R-:W-:Y:S01]  /*11270*/  I2FP.F32.U32 R9, R8 ;  /* 0x0000000800097245 */ /* 0x002fe20000201000 */
        /* <DEDUP_REMOVED lines=15> */
[----:B------:R-:W-:-:S04]  /*11370*/  IMAD.SHL.U32 R14, R2, 0x2, RZ ;  /* 0x00000002020e7824 */ /* 0x000fc800078e00ff */
[----:B------:R0:W-:Y:S01]  /*11380*/  STG.E.64 desc[UR36][R4.64+0x8], R10 ;  /* 0x0000080a04007986 */ /* 0x0001e2000c101b24 */
[----:B------:R-:W-:Y:S01]  /*11390*/  LOP3.LUT R14, R2, R14, R7, 0x96, !PT ;  /* 0x0000000e020e7212 */ /* 0x000fe200078e9607 */
[----:B------:R-:W-:-:S03]  /*113a0*/  IMAD.MOV.U32 R7, RZ, RZ, R8 ;  /* 0x000000ffff077224 */ /* 0x000fc600078e0008 */
[----:B------:R-:W-:Y:S01]  /*113b0*/  LOP3.LUT R15, R14, R13, RZ, 0x3c, !PT ;  /* 0x0000000d0e0f7212 */ /* 0x000fe200078e3cff */
[----:B------:R-:W-:Y:S01]  /*113c0*/  IMAD.MOV.U32 R14, RZ, RZ, R13 ;  /* 0x000000ffff0e7224 */ /* 0x000fe200078e000d */
[----:B------:R0:W-:Y:S03]  /*113d0*/  STG.E.64 desc[UR36][R4.64], R6 ;  /* 0x0000000604007986 */ /* 0x0001e6000c101b24 */
[----:B------:R-:W-:Y:S01]  /*113e0*/  IMAD.IADD R2, R15, 0x1, R6 ;  /* 0x000000010f027824 */ /* 0x000fe200078e0206 */
[----:B------:R0:W-:Y:S04]  /*113f0*/  STG.E.64 desc[UR36][R4.64+0x10], R14 ;  /* 0x0000100e04007986 */ /* 0x0001e8000c101b24 */
[----:B-1----:R-:W-:-:S05]  /*11400*/  I2FP.F32.U32 R3, R2 ;  /* 0x0000000200037245 */ /* 0x002fca0000201000 */
[----:B------:R-:W-:-:S04]  /*11410*/  FFMA R3, R3, R0, 1.1641532182693481445e-10 ;  /* 0x2f00000003037423 */ /* 0x000fc80000000000 */
[----:B------:R-:W-:-:S06]  /*11420*/  FMUL R3, R3, 4 ;  /* 0x4080000003037820 */ /* 0x000fcc0000400000 */
[----:B------:R-:W1:Y:S01]  /*11430*/  F2I.TRUNC.NTZ R3, R3 ;  /* 0x0000000300037305 */ /* 0x000e62000020f100 */
[----:B0-----:R-:W-:Y:S05]  /*11440*/  BRA `(.L_x_280) ;  /* 0x0000000400687947 */ /* 0x001fea0003800000 */
.L_x_279:
[----:B------:R-:W-:Y:S01]  /*11450*/  SHF.R.U32.HI R3, RZ, 0x2, R8 ;  /* 0x00000002ff037819 */ /* 0x000fe20000011608 */
[----:B------:R-:W-:Y:S01]  /*11460*/  IMAD.SHL.U32 R0, R10, 0x10, RZ ;  /* 0x000000100a007824 */ /* 0x000fe200078e00ff */
[----:B------:R-:W-:Y:S01]  /*11470*/  MOV R28, R10 ;  /* 0x0000000a001c7202 */ /* 0x000fe20000000f00 */
[----:B------:R-:W-:Y:S01]  /*11480*/  IMAD.MOV.U32 R21, RZ, RZ, R9 ;  /* 0x000000ffff157224 */ /* 0x000fe200078e0009 */
[----:B------:R-:W-:Y:S01]  /*11490*/  LOP3.LUT R3, R3, R8, RZ, 0x3c, !PT ;  /* 0x0000000803037212 */ /* 0x000fe200078e3cff */
[----:B------:R-:W-:Y:S01]  /*114a0*/  IMAD.MOV.U32 R20, RZ, RZ, 0x319e49d4 ;  /* 0x319e49d4ff147424 */ /* 0x000fe200078e00ff */
[----:B------:R-:W-:Y:S03]  /*114b0*/  STG.E.64 desc[UR36][R4.64+0x8], R6 ;  /* 0x0000080604007986 */ /* 0x000fe6000c101b24 */
        /* <DEDUP_REMOVED lines=24> */
[----:B------:R-:W-:Y:S01]  /*11640*/  STG.E.64 desc[UR36][R4.64+0x8], R16 ;  /* 0x0000081004007986 */ /* 0x000fe2000c101b24 */
        /* <DEDUP_REMOVED lines=19> */
[----:B0-----:R-:W-:Y:S01]  /*11780*/  MOV R20, R7 ;  /* 0x0000000700147202 */ /* 0x001fe20000000f00 */
[----:B------:R-:W-:Y:S01]  /*11790*/  IMAD.MOV.U32 R17, RZ, RZ, R6 ;  /* 0x000000ffff117224 */ /* 0x000fe200078e0006 */
[----:B------:R-:W-:Y:S01]  /*117a0*/  SHF.L.U32 R14, R8, 0x1, RZ ;  /* 0x00000001080e7819 */ /* 0x000fe200000006ff */
[----:B----4-:R-:W-:-:S03]  /*117b0*/  IMAD.MOV.U32 R16, RZ, RZ, R3 ;  /* 0x000000ffff107224 */ /* 0x010fc600078e0003 */
[----:B------:R-:W-:Y:S01]  /*117c0*/  LOP3.LUT R14, R8, R14, R11, 0x96, !PT ;  /* 0x0000000e080e7212 */ /* 0x000fe200078e960b */
[----:B------:R-:W-:Y:S01]  /*117d0*/  IMAD.MOV.U32 R11, RZ, RZ, R2 ;  /* 0x000000ffff0b7224 */ /* 0x000fe200078e0002 */
[----:B------:R-:W-:Y:S02]  /*117e0*/  STG.E.64 desc[UR36][R4.64+0x8], R16 ;  /* 0x0000081004007986 */ /* 0x000fe4000c101b24 */
[----:B------:R-:W-:Y:S02]  /*117f0*/  LOP3.LUT R21, R14, R7, RZ, 0x3c, !PT ;  /* 0x000000070e157212 */ /* 0x000fe400078e3cff */
[----:B------:R0:W-:Y:S03]  /*11800*/  STG.E.64 desc[UR36][R4.64], R10 ;  /* 0x0000000a04007986 */ /* 0x0001e6000c101b24 */
[----:B------:R-:W-:Y:S01]  /*11810*/  IMAD.IADD R8, R21, 0x1, R10 ;  /* 0x0000000115087824 */ /* 0x000fe200078e020a */
[----:B------:R-:W-:Y:S04]  /*11820*/  STG.E.64 desc[UR36][R4.64+0x10], R20 ;  /* 0x0000101404007986 */ /* 0x000fe8000c101b24 */
[----:B-1----:R-:W-:-:S05]  /*11830*/  I2FP.F32.U32 R9, R8 ;  /* 0x0000000800097245 */ /* 0x002fca0000201000 */
[----:B------:R-:W-:-:S04]  /*11840*/  FFMA R9, R9, R0, 1.1641532182693481445e-10 ;  /* 0x2f00000009097423 */ /* 0x000fc80000000000 */
[----:B------:R-:W-:-:S06]  /*11850*/  FMUL R9, R9, 6 ;  /* 0x40c0000009097820 */ /* 0x000fcc0000400000 */
[----:B------:R-:W1:Y:S02]  /*11860*/  F2I.TRUNC.NTZ R9, R9 ;  /* 0x0000000900097305 */ /* 0x000e64000020f100 */
[----:B-1----:R-:W-:-:S05]  /*11870*/  VIADD R3, R9, 0x1 ;  /* 0x0000000109037836 */ /* 0x002fca0000000000 */
        /* <DEDUP_REMOVED lines=8> */
[----:B------:R-:W-:Y:S01]  /*11900*/  SHF.L.U32 R7, R13, 0x4, RZ ;  /* 0x000000040d077819 */ /* 0x000fe200000006ff */
[----:B---3--:R-:W-:Y:S02]  /*11910*/  IMAD.MOV.U32 R10, RZ, RZ, R9 ;  /* 0x000000ffff0a7224 */ /* 0x008fe400078e0009 */
[----:B------:R-:W-:-:S03]  /*11920*/  IMAD.SHL.U32 R14, R2, 0x2, RZ ;  /* 0x00000002020e7824 */ /* 0x000fc600078e00ff */
[----:B------:R0:W-:Y:S02]  /*11930*/  STG.E.64 desc[UR36][R4.64+0x8], R10 ;  /* 0x0000080a04007986 */ /* 0x0001e4000c101b24 */
[----:B------:R-:W-:Y:S01]  /*11940*/  LOP3.LUT R14, R2, R14, R7, 0x96, !PT ;  /* 0x0000000e020e7212 */ /* 0x000fe200078e9607 */
[----:B------:R-:W-:-:S03]  /*11950*/  IMAD.MOV.U32 R7, RZ, RZ, R8 ;  /* 0x000000ffff077224 */ /* 0x000fc600078e0008 */
[----:B------:R-:W-:Y:S01]  /*11960*/  LOP3.LUT R15, R14, R13, RZ, 0x3c, !PT ;  /* 0x0000000d0e0f7212 */ /* 0x000fe200078e3cff */
[----:B------:R-:W-:Y:S01]  /*11970*/  IMAD.MOV.U32 R14, RZ, RZ, R13 ;  /* 0x000000ffff0e7224 */ /* 0x000fe200078e000d */
[----:B------:R0:W-:Y:S02]  /*11980*/  STG.E.64 desc[UR36][R4.64], R6 ;  /* 0x0000000604007986 */ /* 0x0001e4000c101b24 */
[----:B------:R-:W-:Y:S02]  /*11990*/  IADD3 R2, PT, PT, R15, R6, RZ ;  /* 0x000000060f027210 */ /* 0x000fe40007ffe0ff */
[----:B------:R0:W-:Y:S02]  /*119a0*/  STG.E.64 desc[UR36][R4.64+0x10], R14 ;  /* 0x0000100e04007986 */ /* 0x0001e4000c101b24 */
[----:B-1----:R-:W-:-:S05]  /*119b0*/  I2FP.F32.U32 R3, R2 ;  /* 0x0000000200037245 */ /* 0x002fca0000201000 */
[----:B------:R-:W-:-:S04]  /*119c0*/  FFMA R3, R3, R0, 1.1641532182693481445e-10 ;  /* 0x2f00000003037423 */ /* 0x000fc80000000000 */
[----:B------:R-:W-:-:S06]  /*119d0*/  FMUL R3, R3, 6 ;  /* 0x40c0000003037820 */ /* 0x000fcc0000400000 */
[----:B0-----:R-:W2:Y:S02]  /*119e0*/  F2I.TRUNC.NTZ R3, R3 ;  /* 0x0000000300037305 */ /* 0x001ea4000020f100 */
.L_x_280:
[----:B-12---:R-:W-:Y:S01]  /*119f0*/  IADD3 R3, PT, PT, R3, 0x1, RZ ;  /* 0x0000000103037810 */ /* 0x006fe20007ffe0ff */
[----:B------:R-:W-:-:S04]  /*11a00*/  IMAD.MOV.U32 R5, RZ, RZ, -0x1 ;  /* 0xffffffffff057424 */ /* 0x000fc800078e00ff */
[----:B------:R0:W-:Y:S04]  /*11a10*/  STG.E desc[UR36][R18.64], R3 ;  /* 0x0000000312007986 */ /* 0x0001e8000c101924 */
[----:B------:R0:W-:Y:S02]  /*11a20*/  STG.E desc[UR36][R26.64], R5 ;  /* 0x000000051a007986 */ /* 0x0001e4000c101924 */
.L_x_278:
[----:B------:R-:W-:Y:S05]  /*11a30*/  BSYNC.RECONVERGENT B1 ;  /* 0x0000000000017941 */ /* 0x000fea0003800200 */
.L_x_258:
[----:B0-----:R-:W0:Y:S02]  /*11a40*/  LDC.64 R2, c[0x0][0x3a0] ;  /* 0x0000e800ff027b82 */ /* 0x001e240000000a00 */
[----:B0-----:R-:W1:Y:S02]  /*11a50*/  LDG.E R0, desc[UR36][R2.64] ;  /* 0x0000002402007981 */ /* 0x001e64000c1e1900 */
[----:B-1234-:R-:W-:-:S05]  /*11a60*/  VIADD R5, R0, 0x1 ;  /* 0x0000000100057836 */ /* 0x01efca0000000000 */
[----:B------:R0:W-:Y:S01]  /*11a70*/  STG.E desc[UR36][R2.64], R5 ;  /* 0x0000000502007986 */ /* 0x0001e2000c101924 */
[----:B------:R-:W-:Y:S05]  /*11a80*/  BRA `(.L_x_243) ;  /* 0x0000010000487947 */ /* 0x000fea0003800000 */
.L_x_246:
[----:B------:R-:W0:Y:S01]  /*11a90*/  LDC.64 R24, c[0x0][0x380] ;  /* 0x0000e000ff187b82 */ /* 0x000e220000000a00 */
[----:B------:R-:W-:-:S05]  /*11aa0*/  IMAD.MOV R9, RZ, RZ, -R3 ;  /* 0x000000ffff097224 */ /* 0x000fca00078e0a03 */
[----:B------:R-:W-:-:S05]  /*11ab0*/  LEA R2, R9, R28, 0x1 ;  /* 0x0000001c09027211 */ /* 0x000fca00078e08ff */
[----:B0-----:R-:W-:-:S05]  /*11ac0*/  IMAD.WIDE R24, R2, 0x4, R24 ;  /* 0x0000000402187825 */ /* 0x001fca00078e0218 */
[----:B------:R-:W2:Y:S02]  /*11ad0*/  LDG.E R9, desc[UR36][R24.64] ;  /* 0x0000002418097981 */ /* 0x000ea4000c1e1900 */
[----:B--2---:R-:W-:-:S13]  /*11ae0*/  ISETP.NE.AND P1, PT, R4, R9, PT ;  /* 0x000000090400720c */ /* 0x004fda0003f25270 */
[----:B------:R-:W-:Y:S05]  /*11af0*/  @P1 BRA `(.L_x_245) ;  /* 0x0000003c00e81947 */ /* 0x000fea0003800000 */
[----:B------:R-:W-:-:S06]  /*11b00*/  IMAD.WIDE R8, R3, 0x4, R24 ;  /* 0x0000000403087825 */ /* 0x000fcc00078e0218 */
        /* <DEDUP_REMOVED lines=13> */
[C---:B------:R-:W-:Y:S01]  /*11be0*/  IADD3 R30, PT, PT, R28.reuse, R3, RZ ;  /* 0x000000031c1e7210 */ /* 0x040fe20007ffe0ff */
[--C-:B------:R-:W-:Y:S01]  /*11bf0*/  IMAD.MOV.U32 R29, RZ, RZ, R2.reuse ;  /* 0x000000ffff1d7224 */ /* 0x100fe200078e0002 */
[----:B------:R-:W-:Y:S02]  /*11c00*/  SHF.R.S32.HI R32, RZ, 0x1f, R2 ;  /* 0x0000001fff207819 */ /* 0x000fe40000011402 */
[----:B------:R-:W-:Y:S01]  /*11c10*/  CS2R R6, SRZ ;  /* 0x0000000000067805 */ /* 0x000fe2000001ff00 */
[----:B------:R-:W1:Y:S01]  /*11c20*/  LDC.64 R8, c[0x4][R8] ;  /* 0x0100000008087b82 */ /* 0x000e620000000a00 */
[--C-:B------:R-:W-:Y:S02]  /*11c30*/  IMAD.IADD R26, R28, 0x1, -R3.reuse ;  /* 0x000000011c1a7824 */ /* 0x100fe400078e0a03 */
[----:B------:R-:W-:-:S02]  /*11c40*/  IMAD.IADD R31, R30, 0x1, R3 ;  /* 0x000000011e1f7824 */ /* 0x000fc400078e0203 */
[----:B0-----:R-:W-:Y:S02]  /*11c50*/  IMAD.U32 R4, RZ, RZ, UR4 ;  /* 0x00000004ff047e24 */ /* 0x001fe4000f8e00ff */
[----:B------:R-:W-:-:S07]  /*11c60*/  IMAD.U32 R5, RZ, RZ, UR5 ;  /* 0x00000005ff057e24 */ /* 0x000fce000f8e00ff */
[----:B------:R-:W-:-:S07]  /*11c70*/  LEPC R20, `(.L_x_281) ;  /* 0x000000001014794e */ /* 0x000fce0000000000 */
[----:B-1----:R-:W-:Y:S05]  /*11c80*/  CALL.ABS.NOINC R8 ;  /* 0x0000000008007343 */ /* 0x002fea0003c00000 */
.L_x_281:
[----:B------:R-:W0:Y:S01]  /*11c90*/  LDC.64 R4, c[0x0][0x3b0] ;  /* 0x0000ec00ff047b82 */ /* 0x000e220000000a00 */
[----:B------:R-:W-:Y:S02]  /*11ca0*/  HFMA2 R12, -RZ, RZ, 0.1748046875, -3.029296875 ;  /* 0x3198c20fff0c7431 */ /* 0x000fe400000001ff */
[----:B------:R-:W-:Y:S01]  /*11cb0*/  IMAD.MOV.U32 R13, RZ, RZ, 0x5efdb30c ;  /* 0x5efdb30cff0d7424 */ /* 0x000fe200078e00ff */
[----:B------:R-:W-:Y:S01]  /*11cc0*/  MOV R20, 0xdcd8f87c ;  /* 0xdcd8f87c00147802 */ /* 0x000fe20000000f00 */
[----:B------:R-:W-:Y:S01]  /*11cd0*/  IMAD.MOV.U32 R14, RZ, RZ, 0x423bb012 ;  /* 0x423bb012ff0e7424 */ /* 0x000fe200078e00ff */
[----:B------:R-:W-:Y:S01]  /*11ce0*/  ISETP.NE.AND P0, PT, R2, RZ, PT ;  /* 0x000000ff0200720c */ /* 0x000fe20003f05270 */
[----:B------:R-:W-:Y:S01]  /*11cf0*/  IMAD.MOV.U32 R15, RZ, RZ, -0x75bd8fc ;  /* 0xf8a42704ff0f7424 */ /* 0x000fe200078e00ff */
[----:B------:R-:W-:Y:S01]  /*11d00*/  UMOV UR4, 0x400 ;  /* 0x0000040000047882 */ /* 0x000fe20000000000 */
[----:B------:R-:W1:Y:S01]  /*11d10*/  S2UR UR5, SR_CgaCtaId ;  /* 0x00000000000579c3 */ /* 0x000e620000008800 */
[----:B------:R-:W-:Y:S01]  /*11d20*/  IMAD.MOV.U32 R21, RZ, RZ, 0x57fa2510 ;  /* 0x57fa2510ff157424 */ /* 0x000fe200078e00ff */
[----:B------:R-:W-:Y:S01]  /*11d30*/  BSSY.RECONVERGENT B0, `(.L_x_282) ;  /* 0x00000e8000007945 */ /* 0x000fe20003800200 */
[----:B------:R-:W-:-:S02]  /*11d40*/  IMAD.MOV.U32 R27, RZ, RZ, R28 ;  /* 0x000000ffff1b7224 */ /* 0x000fc400078e001c */
[----:B------:R-:W-:Y:S02]  /*11d50*/  HFMA2 R11, -RZ, RZ, 3.115234375, -0.127197265625 ;  /* 0x423bb012ff0b7431 */ /* 0x000fe400000001ff */
[----:B------:R-:W-:Y:S02]  /*11d60*/  IMAD.MOV.U32 R0, RZ, RZ, 0x5efdb30c ;  /* 0x5efdb30cff007424 */ /* 0x000fe400078e00ff */
[----:B------:R-:W-:Y:S02]  /*11d70*/  IMAD.MOV.U32 R8, RZ, RZ, -0x75bd8fc ;  /* 0xf8a42704ff087424 */ /* 0x000fe400078e00ff */
        /* <DEDUP_REMOVED lines=10> */
[----:B------:R-:W-:Y:S01]  /*11e20*/  IMAD.MOV.U32 R3, RZ, RZ, RZ ;  /* 0x000000ffff037224 */ /* 0x000fe200078e00ff */
[----:B------:R-:W-:Y:S01]  /*11e30*/  MOV R0, 0x5efdb30c ;  /* 0x5efdb30c00007802 */ /* 0x000fe20000000f00 */
[----:B------:R-:W-:Y:S01]  /*11e40*/  IMAD.MOV.U32 R11, RZ, RZ, 0x423bb012 ;  /* 0x423bb012ff0b7424 */ /* 0x000fe200078e00ff */
[----:B------:R-:W-:Y:S01]  /*11e50*/  MOV R6, 0x57fa2510 ;  /* 0x57fa251000067802 */ /* 0x000fe20000000f00 */
[----:B------:R-:W-:Y:S02]  /*11e60*/  IMAD.MOV.U32 R8, RZ, RZ, -0x75bd8fc ;  /* 0xf8a42704ff087424 */ /* 0x000fe400078e00ff */
[----:B------:R-:W-:-:S07]  /*11e70*/  IMAD.MOV.U32 R9, RZ, RZ, -0x23270784 ;  /* 0xdcd8f87cff097424 */ /* 0x000fce00078e00ff */
.L_x_291:
[----:B------:R-:W-:Y:S01]  /*11e80*/  LOP3.LUT P0, RZ, R29, 0x3, RZ, 0xc0, !PT ;  /* 0x000000031dff7812 */ /* 0x000fe2000780c0ff */
[----:B------:R-:W-:-:S12]  /*11e90*/  BSSY.RECONVERGENT B1, `(.L_x_284) ;  /* 0x00000cb000017945 */ /* 0x000fd80003800200 */
[----:B-1----:R-:W-:Y:S05]  /*11ea0*/  @!P0 BRA `(.L_x_285) ;  /* 0x0000000c00248947 */ /* 0x002fea0003800000 */
[----:B0-----:R-:W0:Y:S01]  /*11eb0*/  LDC.64 R4, c[0x4][RZ] ;  /* 0x01000000ff047b82 */ /* 0x001e220000000a00 */
[----:B------:R-:W-:Y:S02]  /*11ec0*/  IMAD.MOV.U32 R7, RZ, RZ, RZ ;  /* 0x000000ffff077224 */ /* 0x000fe400078e00ff */
[----:B0-----:R-:W-:-:S07]  /*11ed0*/  IMAD.WIDE.U32 R4, R3, 0xc80, R4 ;  /* 0x00000c8003047825 */ /* 0x001fce00078e0004 */
.L_x_290:
[----:B------:R-:W-:Y:S01]  /*11ee0*/  BSSY.RECONVERGENT B2, `(.L_x_286) ;  /* 0x00000bb000027945 */ /* 0x000fe20003800200 */
[----:B-1----:R-:W-:Y:S01]  /*11ef0*/  IMAD.MOV.U32 R0, RZ, RZ, RZ ;  /* 0x000000ffff007224 */ /* 0x002fe200078e00ff */
[----:B------:R-:W-:Y:S01]  /*11f00*/  CS2R R10, SRZ ;  /* 0x00000000000a7805 */ /* 0x000fe2000001ff00 */
[----:B------:R-:W-:Y:S01]  /*11f10*/  IMAD.MOV.U32 R6, RZ, RZ, RZ ;  /* 0x000000ffff067224 */ /* 0x000fe200078e00ff */
[----:B------:R-:W-:-:S07]  /*11f20*/  CS2R R8, SRZ ;  /* 0x0000000000087805 */ /* 0x000fce000001ff00 */
.L_x_289:
[----:B------:R-:W0:Y:S02]  /*11f30*/  LDC.64 R12, c[0x0][0x3b0] ;  /* 0x0000ec00ff0c7b82 */ /* 0x000e240000000a00 */
[----:B0-----:R-:W-:-:S05]  /*11f40*/  IMAD.WIDE.U32 R12, R10, 0x4, R12 ;  /* 0x000000040a0c7825 */ /* 0x001fca00078e000c */
[----:B------:R0:W5:Y:S01]  /*11f50*/  LDG.E R14, desc[UR36][R12.64+0x4] ;  /* 0x000004240c0e7981 */ /* 0x000162000c1e1900 */
[----:B------:R-:W-:Y:S01]  /*11f60*/  BSSY.RECONVERGENT B3, `(.L_x_287) ;  /* 0x00000af000037945 */ /* 0x000fe20003800200 */
[----:B------:R-:W-:-:S07]  /*11f70*/  MOV R15, RZ ;  /* 0x000000ff000f7202 */ /* 0x000fce0000000f00 */
.L_x_288:
[----:B-----5:R-:W-:Y:S01]  /*11f80*/  SHF.R.U32.HI R26, RZ, R15, R14 ;  /* 0x0000000fff1a7219 */ /* 0x020fe2000001160e */
[----:B0-----:R-:W-:-:S03]  /*11f90*/  IMAD R12, R10, 0x20, R15 ;  /* 0x000000200a0c7824 */ /* 0x001fc600078e020f */
        /* <DEDUP_REMOVED lines=9> */
[----:B------:R-:W4:Y:S01]  /*12030*/  @!P0 LDG.E R34, desc[UR36][R12.64+0xc] ;  /* 0x00000c240c228981 */ /* 0x000f22000c1e1900 */
[----:B--2---:R-:W-:-:S03]  /*12040*/  @!P0 LOP3.LUT R0, R0, R21, RZ, 0x3c, !PT ;  /* 0x0000001500008212 */ /* 0x004fc600078e3cff */
[----:B------:R-:W2:Y:S01]  /*12050*/  @!P0 LDG.E R21, desc[UR36][R12.64+0x10] ;  /* 0x000010240c158981 */ /* 0x000ea2000c1e1900 */
[----:B---3--:R-:W-:-:S03]  /*12060*/  @P1 LOP3.LUT R0, R0, R33, RZ, 0x3c, !PT ;  /* 0x0000002100001212 */ /* 0x008fc600078e3cff */
[----:B------:R-:W3:Y:S01]  /*12070*/  @P2 LDG.E R33, desc[UR36][R12.64+0x28] ;  /* 0x000028240c212981 */ /* 0x000ee2000c1e1900 */
[----:B----4-:R-:W-:-:S03]  /*12080*/  @!P0 LOP3.LUT R11, R11, R20, RZ, 0x3c, !PT ;  /* 0x000000140b0b8212 */ /* 0x010fc600078e3cff */
[----:B------:R-:W4:Y:S01]  /*12090*/  @P1 LDG.E R20, desc[UR36][R12.64+0x18] ;  /* 0x000018240c141981 */ /* 0x000f22000c1e1900 */
[----:B------:R-:W-:-:S03]  /*120a0*/  @!P0 LOP3.LUT R8, R8, R27, RZ, 0x3c, !PT ;  /* 0x0000001b08088212 */ /* 0x000fc600078e3cff */
[----:B------:R-:W4:Y:S01]  /*120b0*/  @P1 LDG.E R27, desc[UR36][R12.64+0x1c] ;  /* 0x00001c240c1b1981 */ /* 0x000f22000c1e1900 */
[----:B------:R-:W-:-:S03]  /*120c0*/  @!P0 LOP3.LUT R9, R9, R34, RZ, 0x3c, !PT ;  /* 0x0000002209098212 */ /* 0x000fc600078e3cff */
[----:B------:R-:W4:Y:S01]  /*120d0*/  @P1 LDG.E R34, desc[UR36][R12.64+0x20] ;  /* 0x000020240c221981 */ /* 0x000f22000c1e1900 */
[----:B--2---:R-:W-:-:S03]  /*120e0*/  @!P0 LOP3.LUT R6, R6, R21, RZ, 0x3c, !PT ;  /* 0x0000001506068212 */ /* 0x004fc600078e3cff */
        /* <DEDUP_REMOVED lines=39> */
[----:B------:R-:W-:Y:S02]  /*12360*/  LOP3.LUT P0, RZ, R26, 0x80, RZ, 0xc0, !PT ;  /* 0x000000801aff7812 */ /* 0x000fe4000780c0ff */
[----:B--2---:R-:W-:Y:S02]  /*12370*/  @P4 LOP3.LUT R6, R6, R21, RZ, 0x3c, !PT ;  /* 0x0000001506064212 */ /* 0x004fe400078e3cff */
[----:B------:R-:W2:Y:S01]  /*12380*/  @P5 LDG.E R21, desc[UR36][R12.64+0x74] ;  /* 0x000074240c155981 */ /* 0x000ea2000c1e1900 */
[----:B---3--:R-:W-:-:S08]  /*12390*/  @P6 LOP3.LUT R0, R0, R33, RZ, 0x3c, !PT ;  /* 0x0000002100006212 */ /* 0x008fd000078e3cff */
        /* <DEDUP_REMOVED lines=17> */
[----:B--2---:R-:W-:-:S04]  /*124b0*/  @P6 LOP3.LUT R6, R6, R21, RZ, 0x3c, !PT ;  /* 0x0000001506066212 */ /* 0x004fc800078e3cff */
[----:B---3--:R-:W-:Y:S02]  /*124c0*/  @P0 LOP3.LUT R6, R6, R33, RZ, 0x3c, !PT ;  /* 0x0000002106060212 */ /* 0x008fe400078e3cff */
[----:B----4-:R-:W-:Y:S02]  /*124d0*/  @P0 LOP3.LUT R11, R11, R20, RZ, 0x3c, !PT ;  /* 0x000000140b0b0212 */ /* 0x010fe400078e3cff */
        /* <DEDUP_REMOVED lines=27> */
[----:B------:R-:W-:Y:S01]  /*12690*/  LOP3.LUT P0, RZ, R26, 0x8000, RZ, 0xc0, !PT ;  /* 0x000080001aff7812 */ /* 0x000fe2000780c0ff */
[----:B------:R-:W4:Y:S01]  /*126a0*/  @P2 LDG.E R20, desc[UR36][R12.64+0xd4] ;  /* 0x0000d4240c142981 */ /* 0x000f22000c1e1900 */
[----:B------:R-:W-:Y:S02]  /*126b0*/  @P3 LOP3.LUT R0, R0, R35, RZ, 0x3c, !PT ;  /* 0x0000002300003212 */ /* 0x000fe400078e3cff */
[----:B------:R-:W-:Y:S01]  /*126c0*/  @P3 LOP3.LUT R6, R6, R21, RZ, 0x3c, !PT ;  /* 0x0000001506063212 */ /* 0x000fe200078e3cff */
[----:B------:R-:W4:Y:S01]  /*126d0*/  @P1 LDG.E R26, desc[UR36][R12.64+0xc0] ;  /* 0x0000c0240c1a1981 */ /* 0x000f22000c1e1900 */
[----:B------:R-:W-:-:S03]  /*126e0*/  @P1 LOP3.LUT R11, R11, R34, RZ, 0x3c, !PT ;  /* 0x000000220b0b1212 */ /* 0x000fc600078e3cff */
        /* <DEDUP_REMOVED lines=34> */
[----:B------:R-:W-:-:S03]  /*12910*/  @P4 LOP3.LUT R8, R8, R21, RZ, 0x3c, !PT ;  /* 0x0000001508084212 */ /* 0x000fc600078e3cff */
[----:B------:R-:W4:Y:S01]  /*12920*/  @P6 LDG.E R21, desc[UR36][R12.64+0x120] ;  /* 0x000120240c156981 */ /* 0x000f22000c1e1900 */
[----:B------:R-:W-:Y:S02]  /*12930*/  @P5 LOP3.LUT R9, R9, R36, RZ, 0x3c, !PT ;  /* 0x0000002409095212 */ /* 0x000fe400078e3cff */
[----:B------:R-:W-:Y:S01]  /*12940*/  @P5 LOP3.LUT R11, R11, R34, RZ, 0x3c, !PT ;  /* 0x000000220b0b5212 */ /* 0x000fe200078e3cff */
[----:B------:R-:W4:Y:S04]  /*12950*/  @P0 LDG.E R36, desc[UR36][R12.64+0x138] ;  /* 0x000138240c240981 */ /* 0x000f28000c1e1900 */
[----:B------:R-:W4:Y:S01]  /*12960*/  @P0 LDG.E R34, desc[UR36][R12.64+0x130] ;  /* 0x000130240c220981 */ /* 0x000f22000c1e1900 */
[----:B--2---:R-:W-:-:S03]  /*12970*/  @P5 LOP3.LUT R8, R8, R27, RZ, 0x3c, !PT ;  /* 0x0000001b08085212 */ /* 0x004fc600078e3cff */
[----:B------:R-:W2:Y:S01]  /*12980*/  @P0 LDG.E R27, desc[UR36][R12.64+0x134] ;  /* 0x000134240c1b0981 */ /* 0x000ea2000c1e1900 */
[----:B---3--:R-:W-:-:S03]  /*12990*/  @P0 LOP3.LUT R0, R0, R33, RZ, 0x3c, !PT ;  /* 0x0000002100000212 */ /* 0x008fc600078e3cff */
[----:B------:R-:W3:Y:S01]  /*129a0*/  @P0 LDG.E R33, desc[UR36][R12.64+0x13c] ;  /* 0x00013c240c210981 */ /* 0x000ee2000c1e1900 */
[----:B------:R-:W-:-:S05]  /*129b0*/  VIADD R15, R15, 0x10 ;  /* 0x000000100f0f7836 */ /* 0x000fca0000000000 */
[----:B------:R-:W-:Y:S02]  /*129c0*/  ISETP.NE.AND P1, PT, R15, 0x20, PT ;  /* 0x000000200f00780c */ /* 0x000fe40003f25270 */
[----:B------:R-:W-:Y:S02]  /*129d0*/  @P6 LOP3.LUT R11, R11, R20, RZ, 0x3c, !PT ;  /* 0x000000140b0b6212 */ /* 0x000fe400078e3cff */
[----:B----4-:R-:W-:Y:S02]  /*129e0*/  @P6 LOP3.LUT R9, R9, R26, RZ, 0x3c, !PT ;  /* 0x0000001a09096212 */ /* 0x010fe400078e3cff */
[----:B------:R-:W-:Y:S02]  /*129f0*/  @P6 LOP3.LUT R8, R8, R21, RZ, 0x3c, !PT ;  /* 0x0000001508086212 */ /* 0x000fe400078e3cff */
[----:B------:R-:W-:Y:S02]  /*12a00*/  @P0 LOP3.LUT R9, R9, R36, RZ, 0x3c, !PT ;  /* 0x0000002409090212 */ /* 0x000fe400078e3cff */
[----:B------:R-:W-:-:S02]  /*12a10*/  @P0 LOP3.LUT R11, R11, R34, RZ, 0x3c, !PT ;  /* 0x000000220b0b0212 */ /* 0x000fc400078e3cff */
[----:B--2---:R-:W-:Y:S02]  /*12a20*/  @P0 LOP3.LUT R8, R8, R27, RZ, 0x3c, !PT ;  /* 0x0000001b08080212 */ /* 0x004fe400078e3cff */
[----:B---3--:R-:W-:Y:S01]  /*12a30*/  @P0 LOP3.LUT R6, R6, R33, RZ, 0x3c, !PT ;  /* 0x0000002106060212 */ /* 0x008fe200078e3cff */
[----:B------:R-:W-:Y:S06]  /*12a40*/  @P1 BRA `(.L_x_288) ;  /* 0xfffffff4004c1947 */ /* 0x000fec000383ffff */
[----:B------:R-:W-:Y:S05]  /*12a50*/  BSYNC.RECONVERGENT B3 ;  /* 0x0000000000037941 */ /* 0x000fea0003800200 */
.L_x_287:
[----:B------:R-:W-:-:S05]  /*12a60*/  VIADD R10, R10, 0x1 ;  /* 0x000000010a0a7836 */ /* 0x000fca0000000000 */
[----:B------:R-:W-:-:S13]  /*12a70*/  ISETP.NE.AND P0, PT, R10, 0x5, PT ;  /* 0x000000050a00780c */ /* 0x000fda0003f05270 */
[----:B------:R-:W-:Y:S05]  /*12a80*/  @P0 BRA `(.L_x_289) ;  /* 0xfffffff400280947 */ /* 0x000fea000383ffff */
[----:B------:R-:W-:Y:S05]  /*12a90*/  BSYNC.RECONVERGENT B2 ;  /* 0x0000000000027941 */ /* 0x000fea0003800200 */
.L_x_286:
        /* <DEDUP_REMOVED lines=10> */
.L_x_285:
[----:B------:R-:W-:Y:S05]  /*12b40*/  BSYNC.RECONVERGENT B1 ;  /* 0x0000000000017941 */ /* 0x000fea0003800200 */
.L_x_284:
[----:B------:R-:W-:Y:S01]  /*12b50*/  ISETP.GT.U32.AND P0, PT, R29, 0x3, PT ;  /* 0x000000031d00780c */ /* 0x000fe20003f04070 */
[----:B------:R-:W-:Y:S01]  /*12b60*/  VIADD R3, R3, 0x1 ;  /* 0x0000000103037836 */ /* 0x000fe20000000000 */
[--C-:B------:R-:W-:Y:S02]  /*12b70*/  SHF.R.U64 R29, R29, 0x2, R32.reuse ;  /* 0x000000021d1d7819 */ /* 0x100fe40000001220 */
[----:B------:R-:W-:Y:S02]  /*12b80*/  ISETP.GT.U32.AND.EX P0, PT, R32, RZ, PT, P0 ;  /* 0x000000ff2000720c */ /* 0x000fe40003f04100 */
[----:B------:R-:W-:-:S11]  /*12b90*/  SHF.R.U32.HI R32, RZ, 0x2, R32 ;  /* 0x00000002ff207819 */ /* 0x000fd60000011620 */
[----:B------:R-:W-:Y:S05]  /*12ba0*/  @P0 BRA `(.L_x_291) ;  /* 0xfffffff000b40947 */ /* 0x000fea000383ffff */
.L_x_283:
[----:B------:R-:W-:Y:S05]  /*12bb0*/  BSYNC.RECONVERGENT B0 ;  /* 0x0000000000007941 */ /* 0x000fea0003800200 */
.L_x_282:
[----:B------:R-:W2:Y:S01]  /*12bc0*/  LDC R3, c[0x0][0x388] ;  /* 0x0000e200ff037b82 */ /* 0x000ea20000000800 */
[----:B01----:R-:W-:Y:S01]  /*12bd0*/  HFMA2 R12, -RZ, RZ, 0, 0 ;  /* 0x00000000ff0c7431 */ /* 0x003fe200000001ff */
[----:B------:R-:W-:Y:S01]  /*12be0*/  IABS R14, R2 ;  /* 0x00000002000e7213 */ /* 0x000fe20000000000 */
[----:B------:R-:W-:Y:S04]  /*12bf0*/  BSSY.RECONVERGENT B1, `(.L_x_292) ;  /* 0x00002e5000017945 */ /* 0x000fe80003800200 */
[----:B------:R-:W-:Y:S01]  /*12c00*/  BSSY.RELIABLE B0, `(.L_x_293) ;  /* 0x0000228000007945 */ /* 0x000fe20003800100 */
[----:B--2---:R-:W-:-:S04]  /*12c10*/  IABS R10, R3 ;  /* 0x00000003000a7213 */ /* 0x004fc80000000000 */
[----:B------:R-:W0:Y:S08]  /*12c20*/  I2F.RP R4, R10 ;  /* 0x0000000a00047306 */ /* 0x000e300000209400 */
[----:B0-----:R-:W0:Y:S02]  /*12c30*/  MUFU.RCP R4, R4 ;  /* 0x0000000400047308 */ /* 0x001e240000001000 */
[----:B0-----:R-:W-:-:S06]  /*12c40*/  VIADD R5, R4, 0xffffffe ;  /* 0x0ffffffe04057836 */ /* 0x001fcc0000000000 */
[----:B------:R-:W0:Y:S02]  /*12c50*/  F2I.FTZ.U32.TRUNC.NTZ R13, R5 ;  /* 0x00000005000d7305 */ /* 0x000e24000021f000 */
[----:B0-----:R-:W-:-:S04]  /*12c60*/  IMAD.MOV R7, RZ, RZ, -R13 ;  /* 0x000000ffff077224 */ /* 0x001fc800078e0a0d */
[----:B------:R-:W-:-:S04]  /*12c70*/  IMAD R7, R7, R10, RZ ;  /* 0x0000000a07077224 */ /* 0x000fc800078e02ff */
[----:B------:R-:W-:-:S04]  /*12c80*/  IMAD.HI.U32 R12, R13, R7, R12 ;  /* 0x000000070d0c7227 */ /* 0x000fc800078e000c */
[----:B------:R-:W-:-:S04]  /*12c90*/  IMAD.MOV.U32 R13, RZ, RZ, R14 ;  /* 0x000000ffff0d7224 */ /* 0x000fc800078e000e */
[----:B------:R-:W-:-:S04]  /*12ca0*/  IMAD.HI.U32 R7, R12, R13, RZ ;  /* 0x0000000d0c077227 */ /* 0x000fc800078e00ff */
[----:B------:R-:W-:-:S04]  /*12cb0*/  IMAD.MOV R4, RZ, RZ, -R7 ;  /* 0x000000ffff047224 */ /* 0x000fc800078e0a07 */
[C---:B------:R-:W-:Y:S02]  /*12cc0*/  IMAD R13, R10.reuse, R4, R13 ;  /* 0x000000040a0d7224 */ /* 0x040fe400078e020d */
[----:B------:R-:W0:Y:S03]  /*12cd0*/  LDC.64 R4, c[0x0][0x3b0] ;  /* 0x0000ec00ff047b82 */ /* 0x000e260000000a00 */
[----:B------:R-:W-:-:S13]  /*12ce0*/  ISETP.GT.U32.AND P1, PT, R10, R13, PT ;  /* 0x0000000d0a00720c */ /* 0x000fda0003f24070 */
[----:B------:R-:W-:Y:S01]  /*12cf0*/  @!P1 IMAD.IADD R13, R13, 0x1, -R10 ;  /* 0x000000010d0d9824 */ /* 0x000fe200078e0a0a */
[----:B------:R-:W-:-:S04]  /*12d00*/  @!P1 IADD3 R7, PT, PT, R7, 0x1, RZ ;  /* 0x0000000107079810 */ /* 0x000fc80007ffe0ff */
[----:B------:R-:W-:Y:S02]  /*12d10*/  ISETP.GE.U32.AND P0, PT, R13, R10, PT ;  /* 0x0000000a0d00720c */ /* 0x000fe40003f06070 */
[-C--:B------:R-:W-:Y:S01]  /*12d20*/  LOP3.LUT R13, R2, R3.reuse, RZ, 0x3c, !PT ;  /* 0x00000003020d7212 */ /* 0x080fe200078e3cff */
[----:B0-----:R0:W-:Y:S03]  /*12d30*/  STG.E.64 desc[UR36][R4.64+0x18], RZ ;  /* 0x000018ff04007986 */ /* 0x0011e6000c101b24 */
[----:B------:R-:W-:Y:S01]  /*12d40*/  ISETP.GE.AND P2, PT, R13, RZ, PT ;  /* 0x000000ff0d00720c */ /* 0x000fe20003f46270 */
[----:B------:R0:W-:Y:S01]  /*12d50*/  STG.E desc[UR36][R4.64+0x20], RZ ;  /* 0x000020ff04007986 */ /* 0x0001e2000c101924 */
[----:B------:R-:W-:-:S03]  /*12d60*/  LOP3.LUT R13, RZ, R3, RZ, 0x33, !PT ;  /* 0x00000003ff0d7212 */ /* 0x000fc600078e33ff */
[----:B------:R0:W-:Y:S02]  /*12d70*/  STG.E.64 desc[UR36][R4.64+0x28], RZ ;  /* 0x000028ff04007986 */ /* 0x0001e4000c101b24 */
[----:B------:R-:W-:Y:S01]  /*12d80*/  @P0 VIADD R7, R7, 0x1 ;  /* 0x0000000107070836 */ /* 0x000fe20000000000 */
[----:B------:R-:W-:-:S05]  /*12d90*/  ISETP.NE.AND P0, PT, R3, RZ, PT ;  /* 0x000000ff0300720c */ /* 0x000fca0003f05270 */
[----:B------:R-:W-:-:S05]  /*12da0*/  @!P2 IMAD.MOV R7, RZ, RZ, -R7 ;  /* 0x000000ffff07a224 */ /* 0x000fca00078e0a07 */
[----:B------:R-:W-:-:S04]  /*12db0*/  SEL R7, R13, R7, !P0 ;  /* 0x000000070d077207 */ /* 0x000fc80004000000 */
[----:B------:R-:W-:Y:S01]  /*12dc0*/  ISETP.NE.AND P1, PT, R7, RZ, PT ;  /* 0x000000ff0700720c */ /* 0x000fe20003f25270 */
[----:B------:R-:W-:-:S04]  /*12dd0*/  IMAD.MOV R14, RZ, RZ, -R7 ;  /* 0x000000ffff0e7224 */ /* 0x000fc800078e0a07 */
[----:B------:R-:W-:-:S08]  /*12de0*/  IMAD R2, R3, R14, R2 ;  /* 0x0000000e03027224 */ /* 0x000fd000078e0202 */
[----:B0-----:R-:W-:Y:S05]  /*12df0*/  @!P1 BRA `(.L_x_294) ;  /* 0x0000002000209947 */ /* 0x001fea0003800000 */
[----:B------:R-:W-:-:S04]  /*12e00*/  IADD3 R14, PT, PT, R28, -R3, RZ ;  /* 0x800000031c0e7210 */ /* 0x000fc80007ffe0ff */
        /* <DEDUP_REMOVED lines=11> */
[----:B------:R-:W-:-:S04]  /*12ec0*/  IMAD.MOV.U32 R14, RZ, RZ, R20 ;  /* 0x000000ffff0e7224 */ /* 0x000fc800078e0014 */
        /* <DEDUP_REMOVED lines=22> */
[----:B------:R-:W-:-:S04]  /*13030*/  ISETP.GE.AND P3, PT, R30, RZ, PT ;  /* 0x000000ff1e00720c */ /* 0x000fc80003f66270 */
[----:B------:R-:W-:-:S05]  /*13040*/  IADD3 R20, PT, PT, -R14, RZ, RZ ;  /* 0x000000ff0e147210 */ /* 0x000fca0007ffe1ff */
        /* <DEDUP_REMOVED lines=30> */
[C---:B------:R-:W-:Y:S01]  /*13230*/  VIADD R6, R0.reuse, 0xffffffff ;  /* 0xffffffff00067836 */ /* 0x040fe20000000000 */
[----:B------:R-:W-:-:S04]  /*13240*/  LOP3.LUT R16, R0, 0x7, RZ, 0xc0, !PT ;  /* 0x0000000700107812 */ /* 0x000fc800078ec0ff */
[----:B------:R-:W-:Y:S01]  /*13250*/  ISETP.GE.U32.AND P0, PT, R6, 0x7, PT ;  /* 0x000000070600780c */ /* 0x000fe20003f06070 */
[----:B------:R-:W-:Y:S01]  /*13260*/  HFMA2 R6, -RZ, RZ, 0, 0 ;  /* 0x00000000ff067431 */ /* 0x000fe200000001ff */
[----:B------:R-:W-:-:S11]  /*13270*/  ISETP.NE.AND P1, PT, R16, RZ, PT ;  /* 0x000000ff1000720c */ /* 0x000fd60003f25270 */
[----:B------:R-:W-:Y:S05]  /*13280*/  @!P0 BRA `(.L_x_296) ;  /* 0x0000000000cc8947 */ /* 0x000fea0003800000 */
[----:B------:R-:W-:Y:S01]  /*13290*/  BSSY.RECONVERGENT B2, `(.L_x_296) ;  /* 0x0000032000027945 */ /* 0x000fe20003800200 */
[----:B------:R-:W-:Y:S01]  /*132a0*/  LOP3.LUT R6, R0, 0x7ffffff8, RZ, 0xc0, !PT ;  /* 0x7ffffff800067812 */ /* 0x000fe200078ec0ff */
[----:B------:R-:W-:-:S07]  /*132b0*/  IMAD.MOV.U32 R17, RZ, RZ, RZ ;  /* 0x000000ffff117224 */ /* 0x000fce00078e00ff */
.L_x_297:
[----:B-1----:R-:W-:-:S05]  /*132c0*/  LOP3.LUT R8, RZ, R17, RZ, 0x33, !PT ;  /* 0x00000011ff087212 */ /* 0x002fca00078e33ff */
[----:B------:R-:W-:-:S04]  /*132d0*/  IMAD R15, R8, R3, RZ ;  /* 0x00000003080f7224 */ /* 0x000fc800078e02ff */
[----:B------:R-:W-:-:S05]  /*132e0*/  IMAD.WIDE R10, R15, 0x4, R24 ;  /* 0x000000040f0a7825 */ /* 0x000fca00078e0218 */
[----:B------:R-:W2:Y:S01]  /*132f0*/  LDG.E R27, desc[UR36][R10.64] ;  /* 0x000000240a1b7981 */ /* 0x000ea2000c1e1900 */
[----:B------:R-:W-:Y:S01]  /*13300*/  IADD3 R8, PT, PT, -R17, -0x2, RZ ;  /* 0xfffffffe11087810 */ /* 0x000fe20007ffe1ff */
[----:B------:R-:W-:-:S04]  /*13310*/  IMAD.WIDE R14, R15, 0x4, R18 ;  /* 0x000000040f0e7825 */ /* 0x000fc800078e0212 */
[----:B------:R-:W-:-:S04]  /*13320*/  IMAD R21, R8, R3, RZ ;  /* 0x0000000308157224 */ /* 0x000fc800078e02ff */
        /* <DEDUP_REMOVED lines=13> */
[----:B------:R-:W-:Y:S01]  /*13400*/  IADD3 R26, PT, PT, -R17, -0x5, RZ ;  /* 0xfffffffb111a7810 */ /* 0x000fe20007ffe1ff */
[----:B--2---:R0:W-:Y:S04]  /*13410*/  STG.E desc[UR36][R22.64], R31 ;  /* 0x0000001f16007986 */ /* 0x0041e8000c101924 */
[----:B------:R-:W2:Y:S01]  /*13420*/  LDG.E R33, desc[UR36][R14.64] ;  /* 0x000000240e217981 */ /* 0x000ea2000c1e1900 */
[----:B------:R-:W-:Y:S02]  /*13430*/  IMAD R35, R26, R3, RZ ;  /* 0x000000031a237224 */ /* 0x000fe400078e02ff */
[----:B------:R-:W-:-:S04]  /*13440*/  IMAD.WIDE R26, R3, 0x4, R10 ;  /* 0x00000004031a7825 */ /* 0x000fc800078e020a */
[----:B-1----:R-:W-:Y:S01]  /*13450*/  IMAD.WIDE R20, R35, 0x4, R24 ;  /* 0x0000000423147825 */ /* 0x002fe200078e0218 */
[----:B------:R-:W-:Y:S01]  /*13460*/  IADD3 R28, PT, PT, -R17, -0x6, RZ ;  /* 0xfffffffa111c7810 */ /* 0x000fe20007ffe1ff */
[----:B--2---:R1:W-:Y:S04]  /*13470*/  STG.E desc[UR36][R26.64], R33 ;  /* 0x000000211a007986 */ /* 0x0043e8000c101924 */
[----:B------:R-:W2:Y:S01]  /*13480*/  LDG.E R35, desc[UR36][R20.64] ;  /* 0x0000002414237981 */ /* 0x000ea2000c1e1900 */
[----:B------:R-:W-:-:S04]  /*13490*/  IMAD R29, R28, R3, RZ ;  /* 0x000000031c1d7224 */ /* 0x000fc800078e02ff */
[----:B------:R-:W-:Y:S01]  /*134a0*/  IMAD.WIDE R28, R29, 0x4, R24 ;  /* 0x000000041d1c7825 */ /* 0x000fe200078e0218 */
[----:B0-----:R-:W-:Y:S01]  /*134b0*/  IADD3 R22, PT, PT, -R17, -0x7, RZ ;  /* 0xfffffff911167810 */ /* 0x001fe20007ffe1ff */
[----:B--2---:R1:W-:Y:S04]  /*134c0*/  STG.E desc[UR36][R10.64], R35 ;  /* 0x000000230a007986 */ /* 0x0043e8000c101924 */
[----:B------:R-:W2:Y:S01]  /*134d0*/  LDG.E R29, desc[UR36][R28.64] ;  /* 0x000000241c1d7981 */ /* 0x000ea2000c1e1900 */
[----:B------:R-:W-:-:S04]  /*134e0*/  IMAD R23, R22, R3, RZ ;  /* 0x0000000316177224 */ /* 0x000fc800078e02ff */
[----:B------:R-:W-:Y:S01]  /*134f0*/  IMAD.WIDE R22, R23, 0x4, R24 ;  /* 0x0000000417167825 */ /* 0x000fe200078e0218 */
[----:B------:R-:W-:Y:S01]  /*13500*/  IADD3 R20, PT, PT, -R17, -0x8, RZ ;  /* 0xfffffff811147810 */ /* 0x000fe20007ffe1ff */
[----:B--2---:R1:W-:Y:S04]  /*13510*/  STG.E desc[UR36][R8.64], R29 ;  /* 0x0000001d08007986 */ /* 0x0043e8000c101924 */
[----:B------:R-:W2:Y:S01]  /*13520*/  LDG.E R23, desc[UR36][R22.64] ;  /* 0x0000002416177981 */ /* 0x000ea2000c1e1900 */
[----:B------:R-:W-:-:S04]  /*13530*/  IMAD R21, R20, R3, RZ ;  /* 0x0000000314157224 */ /* 0x000fc800078e02ff */
[----:B------:R-:W-:Y:S01]  /*13540*/  IMAD.WIDE R20, R21, 0x4, R24 ;  /* 0x0000000415147825 */ /* 0x000fe200078e0218 */
[----:B--2---:R1:W-:Y:S05]  /*13550*/  STG.E desc[UR36][R12.64], R23 ;  /* 0x000000170c007986 */ /* 0x0043ea000c101924 */
[----:B------:R-:W2:Y:S01]  /*13560*/  LDG.E R21, desc[UR36][R20.64] ;  /* 0x0000002414157981 */ /* 0x000ea2000c1e1900 */
[----:B------:R-:W-:-:S05]  /*13570*/  VIADD R17, R17, 0x8 ;  /* 0x0000000811117836 */ /* 0x000fca0000000000 */
[----:B------:R-:W-:Y:S01]  /*13580*/  ISETP.NE.AND P0, PT, R17, R6, PT ;  /* 0x000000061100720c */ /* 0x000fe20003f05270 */
[----:B--2---:R1:W-:-:S12]  /*13590*/  STG.E desc[UR36][R14.64], R21 ;  /* 0x000000150e007986 */ /* 0x0043d8000c101924 */
[----:B------:R-:W-:Y:S05]  /*135a0*/  @P0 BRA `(.L_x_297) ;  /* 0xfffffffc00440947 */ /* 0x000fea000383ffff */
[----:B------:R-:W-:Y:S05]  /*135b0*/  BSYNC.RECONVERGENT B2 ;  /* 0x0000000000027941 */ /* 0x000fea0003800200 */
.L_x_296:
[----:B------:R-:W-:Y:S05]  /*135c0*/  @!P1 BRA `(.L_x_295) ;  /* 0x0000000000d09947 */ /* 0x000fea0003800000 */
[----:B------:R-:W-:Y:S02]  /*135d0*/  ISETP.GE.U32.AND P0, PT, R16, 0x4, PT ;  /* 0x000000041000780c */ /* 0x000fe40003f06070 */
[----:B------:R-:W-:-:S04]  /*135e0*/  LOP3.LUT R22, R0, 0x3, RZ, 0xc0, !PT ;  /* 0x0000000300167812 */ /* 0x000fc800078ec0ff */
[----:B------:R-:W-:-:S07]  /*135f0*/  ISETP.NE.AND P1, PT, R22, RZ, PT ;  /* 0x000000ff1600720c */ /* 0x000fce0003f25270 */
[----:B------:R-:W-:Y:S06]  /*13600*/  @!P0 BRA `(.L_x_298) ;  /* 0x0000000000648947 */ /* 0x000fec0003800000 */
[----:B-1----:R-:W-:-:S05]  /*13610*/  LOP3.LUT R8, RZ, R6, RZ, 0x33, !PT ;  /* 0x00000006ff087212 */ /* 0x002fca00078e33ff */
[----:B------:R-:W-:-:S04]  /*13620*/  IMAD R11, R8, R3, RZ ;  /* 0x00000003080b7224 */ /* 0x000fc800078e02ff */
[----:B------:R-:W-:-:S05]  /*13630*/  IMAD.WIDE R8, R11, 0x4, R24 ;  /* 0x000000040b087825 */ /* 0x000fca00078e0218 */
[----:B------:R-:W2:Y:S01]  /*13640*/  LDG.E R23, desc[UR36][R8.64] ;  /* 0x0000002408177981 */ /* 0x000ea2000c1e1900 */
[----:B------:R-:W-:-:S05]  /*13650*/  IADD3 R10, PT, PT, -R6, -0x2, RZ ;  /* 0xfffffffe060a7810 */ /* 0x000fca0007ffe1ff */
[----:B------:R-:W-:Y:S02]  /*13660*/  IMAD R15, R10, R3, RZ ;  /* 0x000000030a0f7224 */ /* 0x000fe400078e02ff */
[----:B------:R-:W-:-:S04]  /*13670*/  IMAD.WIDE R10, R11, 0x4, R18 ;  /* 0x000000040b0a7825 */ /* 0x000fc800078e0212 */
[C---:B------:R-:W-:Y:S01]  /*13680*/  IMAD.WIDE R12, R15.reuse, 0x4, R24 ;  /* 0x000000040f0c7825 */ /* 0x040fe200078e0218 */
[----:B------:R-:W-:Y:S01]  /*13690*/  IADD3 R14, PT, PT, -R6, -0x3, RZ ;  /* 0xfffffffd060e7810 */ /* 0x000fe20007ffe1ff */
[----:B--2---:R0:W-:Y:S04]  /*136a0*/  STG.E desc[UR36][R10.64], R23 ;  /* 0x000000170a007986 */ /* 0x0041e8000c101924 */
[----:B------:R-:W2:Y:S01]  /*136b0*/  LDG.E R13, desc[UR36][R12.64] ;  /* 0x000000240c0d7981 */ /* 0x000ea2000c1e1900 */
[----:B------:R-:W-:Y:S02]  /*136c0*/  IMAD R21, R14, R3, RZ ;  /* 0x000000030e157224 */ /* 0x000fe400078e02ff */
[----:B------:R-:W-:-:S04]  /*136d0*/  IMAD.WIDE R14, R15, 0x4, R18 ;  /* 0x000000040f0e7825 */ /* 0x000fc800078e0212 */
[C---:B------:R-:W-:Y:S01]  /*136e0*/  IMAD.WIDE R16, R21.reuse, 0x4, R24 ;  /* 0x0000000415107825 */ /* 0x040fe200078e0218 */
[----:B------:R-:W-:Y:S01]  /*136f0*/  IADD3 R20, PT, PT, -R6, -0x4, RZ ;  /* 0xfffffffc06147810 */ /* 0x000fe20007ffe1ff */
[----:B--2---:R2:W-:Y:S04]  /*13700*/  STG.E desc[UR36][R14.64], R13 ;  /* 0x0000000d0e007986 */ /* 0x0045e8000c101924 */
[----:B------:R-:W3:Y:S01]  /*13710*/  LDG.E R17, desc[UR36][R16.64] ;  /* 0x0000002410117981 */ /* 0x000ee2000c1e1900 */
[----:B------:R-:W-:Y:S02]  /*13720*/  IMAD R27, R20, R3, RZ ;  /* 0x00000003141b7224 */ /* 0x000fe400078e02ff */
[----:B------:R-:W-:-:S04]  /*13730*/  IMAD.WIDE R20, R21, 0x4, R18 ;  /* 0x0000000415147825 */ /* 0x000fc800078e0212 */
[----:B0-----:R-:W-:Y:S01]  /*13740*/  IMAD.WIDE R10, R27, 0x4, R24 ;  /* 0x000000041b0a7825 */ /* 0x001fe200078e0218 */
[----:B---3--:R2:W-:Y:S05]  /*13750*/  STG.E desc[UR36][R20.64], R17 ;  /* 0x0000001114007986 */ /* 0x0085ea000c101924 */
[----:B------:R-:W3:Y:S01]  /*13760*/  LDG.E R11, desc[UR36][R10.64] ;  /* 0x000000240a0b7981 */ /* 0x000ee2000c1e1900 */
[----:B------:R-:W-:-:S04]  /*13770*/  IMAD.WIDE R8, R3, 0x4, R8 ;  /* 0x0000000403087825 */ /* 0x000fc800078e0208 */
[----:B------:R-:W-:Y:S01]  /*13780*/  VIADD R6, R6, 0x4 ;  /* 0x0000000406067836 */ /* 0x000fe20000000000 */
[----:B---3--:R2:W-:Y:S06]  /*13790*/  STG.E desc[UR36][R8.64], R11 ;  /* 0x0000000b08007986 */ /* 0x0085ec000c101924 */
.L_x_298:
[----:B------:R-:W-:Y:S05]  /*137a0*/  @!P1 BRA `(.L_x_295) ;  /* 0x0000000000589947 */ /* 0x000fea0003800000 */
[----:B------:R-:W-:-:S13]  /*137b0*/  ISETP.NE.AND P0, PT, R22, 0x1, PT ;  /* 0x000000011600780c */ /* 0x000fda0003f05270 */
[----:B-12---:R-:W-:-:S05]  /*137c0*/  @P0 LOP3.LUT R8, RZ, R6, RZ, 0x33, !PT ;  /* 0x00000006ff080212 */ /* 0x006fca00078e33ff */
[----:B------:R-:W-:-:S04]  /*137d0*/  @P0 IMAD R11, R8, R3, RZ ;  /* 0x00000003080b0224 */ /* 0x000fc800078e02ff */
[----:B------:R-:W-:-:S06]  /*137e0*/  @P0 IMAD.WIDE R8, R11, 0x4, R24 ;  /* 0x000000040b080825 */ /* 0x000fcc00078e0218 */
[----:B------:R-:W2:Y:S01]  /*137f0*/  @P0 LDG.E R9, desc[UR36][R8.64] ;  /* 0x0000002408090981 */ /* 0x000ea2000c1e1900 */
[----:B------:R-:W-:-:S05]  /*13800*/  @P0 IADD3 R10, PT, PT, -R6, -0x2, RZ ;  /* 0xfffffffe060a0810 */ /* 0x000fca0007ffe1ff */
[----:B------:R-:W-:Y:S02]  /*13810*/  @P0 IMAD R15, R10, R3, RZ ;  /* 0x000000030a0f0224 */ /* 0x000fe400078e02ff */
[----:B------:R-:W-:-:S04]  /*13820*/  @P0 IMAD.WIDE R10, R11, 0x4, R18 ;  /* 0x000000040b0a0825 */ /* 0x000fc800078e0212 */
[----:B------:R-:W-:Y:S01]  /*13830*/  @P0 IMAD.WIDE R12, R15, 0x4, R24 ;  /* 0x000000040f0c0825 */ /* 0x000fe200078e0218 */
[----:B------:R-:W-:-:S04]  /*13840*/  LOP3.LUT R0, R0, 0x1, RZ, 0xc0, !PT ;  /* 0x0000000100007812 */ /* 0x000fc800078ec0ff */
[----:B------:R-:W-:Y:S01]  /*13850*/  ISETP.NE.U32.AND P1, PT, R0, 0x1, PT ;  /* 0x000000010000780c */ /* 0x000fe20003f25070 */
[----:B--2---:R0:W-:Y:S04]  /*13860*/  @P0 STG.E desc[UR36][R10.64], R9 ;  /* 0x000000090a000986 */ /* 0x0041e8000c101924 */
[----:B------:R-:W2:Y:S01]  /*13870*/  @P0 LDG.E R13, desc[UR36][R12.64] ;  /* 0x000000240c0d0981 */ /* 0x000ea2000c1e1900 */
[----:B------:R-:W-:Y:S01]  /*13880*/  @P0 IADD3 R6, PT, PT, R6, 0x2, RZ ;  /* 0x0000000206060810 */ /* 0x000fe20007ffe0ff */
[----:B------:R-:W-:-:S06]  /*13890*/  @P0 IMAD.WIDE R14, R15, 0x4, R18 ;  /* 0x000000040f0e0825 */ /* 0x000fcc00078e0212 */
[----:B------:R-:W-:-:S05]  /*138a0*/  @!P1 LOP3.LUT R6, RZ, R6, RZ, 0x33, !PT ;  /* 0x00000006ff069212 */ /* 0x000fca00078e33ff */
[----:B------:R-:W-:-:S04]  /*138b0*/  @!P1 IMAD R17, R6, R3, RZ ;  /* 0x0000000306119224 */ /* 0x000fc800078e02ff */
[C---:B------:R-:W-:Y:S01]  /*138c0*/  @!P1 IMAD.WIDE R24, R17.reuse, 0x4, R24 ;  /* 0x0000000411189825 */ /* 0x040fe200078e0218 */
[----:B--2---:R3:W-:Y:S05]  /*138d0*/  @P0 STG.E desc[UR36][R14.64], R13 ;  /* 0x0000000d0e000986 */ /* 0x0047ea000c101924 */
[----:B------:R-:W2:Y:S01]  /*138e0*/  @!P1 LDG.E R25, desc[UR36][R24.64] ;  /* 0x0000002418199981 */ /* 0x000ea2000c1e1900 */
[----:B0-----:R-:W-:-:S05]  /*138f0*/  @!P1 IMAD.WIDE R8, R17, 0x4, R18 ;  /* 0x0000000411089825 */ /* 0x001fca00078e0212 */
[----:B--2---:R3:W-:Y:S02]  /*13900*/  @!P1 STG.E desc[UR36][R8.64], R25 ;  /* 0x0000001908009986 */ /* 0x0047e4000c101924 */
.L_x_295:
[----:B------:R-:W-:Y:S01]  /*13910*/  ISETP.GE.AND P0, PT, R7, 0x2, PT ;  /* 0x000000020700780c */ /* 0x000fe20003f06270 */
[----:B------:R-:W-:-:S12]  /*13920*/  BSSY.RECONVERGENT B2, `(.L_x_299) ;  /* 0x0000152000027945 */ /* 0x000fd80003800200 */
[----:B------:R-:W-:Y:S05]  /*13930*/  @!P0 BRA `(.L_x_300) ;  /* 0x0000001400408947 */ /* 0x000fea0003800000 */
[----:B------:R-:W0:Y:S01]  /*13940*/  LDCU UR4, c[0x0][0x3ac] ;  /* 0x00007580ff0477ac */ /* 0x000e220008000800 */
[----:B-123--:R-:W-:Y:S01]  /*13950*/  VIADD R9, R7, 0xffffffff ;  /* 0xffffffff07097836 */ /* 0x00efe20000000000 */
[----:B0-----:R-:W-:-:S09]  /*13960*/  UISETP.NE.AND UP0, UPT, UR4, 0x1, UPT ;  /* 0x000000010400788c */ /* 0x001fd2000bf05270 */
[----:B------:R-:W-:Y:S05]  /*13970*/  BRA.U UP0, `(.L_x_301) ;  /* 0x0000000900d87547 */ /* 0x000fea000b800000 */
[----:B------:R-:W-:Y:S01]  /*13980*/  VIADD R7, R7, 0xfffffffe ;  /* 0xfffffffe07077836 */ /* 0x000fe20000000000 */
[----:B------:R-:W-:Y:S01]  /*13990*/  LOP3.LUT R0, R9, 0x3, RZ, 0xc0, !PT ;  /* 0x0000000309007812 */ /* 0x000fe200078ec0ff */
[----:B------:R-:W-:Y:S01]  /*139a0*/  BSSY.RECONVERGENT B3, `(.L_x_302) ;  /* 0x0000071000037945 */ /* 0x000fe20003800200 */
[----:B------:R-:W-:Y:S02]  /*139b0*/  IMAD.MOV.U32 R8, RZ, RZ, RZ ;  /* 0x000000ffff087224 */ /* 0x000fe400078e00ff */
[----:B------:R-:W-:Y:S02]  /*139c0*/  ISETP.GE.U32.AND P0, PT, R7, 0x3, PT ;  /* 0x000000030700780c */ /* 0x000fe40003f06070 */
[----:B------:R-:W-:-:S11]  /*139d0*/  ISETP.NE.AND P1, PT, R0, RZ, PT ;  /* 0x000000ff0000720c */ /* 0x000fd60003f25270 */
[----:B------:R-:W-:Y:S05]  /*139e0*/  @!P0 BRA `(.L_x_303) ;  /* 0x0000000400b08947 */ /* 0x000fea0003800000 */
[----:B------:R-:W0:Y:S01]  /*139f0*/  LDC.64 R6, c[0x0][0x380] ;  /* 0x0000e000ff067b82 */ /* 0x000e220000000a00 */
[----:B------:R-:W-:Y:S02]  /*13a00*/  LOP3.LUT R8, R9, 0xfffffffc, RZ, 0xc0, !PT ;  /* 0xfffffffc09087812 */ /* 0x000fe400078ec0ff */
[----:B------:R-:W-:-:S07]  /*13a10*/  MOV R9, RZ ;  /* 0x000000ff00097202 */ /* 0x000fce0000000f00 */
.L_x_304:
[----:B------:R-:W2:Y:S04]  /*13a20*/  LDG.E.64 R16, desc[UR36][R4.64] ;  /* 0x0000002404107981 */ /* 0x000ea8000c1e1b00 */
[----:B-1----:R-:W3:Y:S04]  /*13a30*/  LDG.E.64 R12, desc[UR36][R4.64+0x10] ;  /* 0x00001024040c7981 */ /* 0x002ee8000c1e1b00 */
[----:B------:R-:W4:Y:S01]  /*13a40*/  LDG.E.64 R14, desc[UR36][R4.64+0x8] ;  /* 0x00000824040e7981 */ /* 0x000f22000c1e1b00 */
[----:B------:R-:W-:-:S04]  /*13a50*/  IMAD R21, R9, R3, R2 ;  /* 0x0000000309157224 */ /* 0x000fc800078e0202 */
[----:B0-----:R-:W-:Y:S01]  /*13a60*/  IMAD.WIDE R20, R21, 0x4, R6 ;  /* 0x0000000415147825 */ /* 0x001fe200078e0206 */
[----:B--2---:R-:W-:-:S03]  /*13a70*/  SHF.R.U32.HI R10, RZ, 0x2, R17 ;  /* 0x00000002ff0a7819 */ /* 0x004fc60000011611 */
[----:B------:R-:W-:Y:S01]  /*13a80*/  VIADD R16, R16, 0x587c5 ;  /* 0x000587c510107836 */ /* 0x000fe20000000000 */
        /* <DEDUP_REMOVED lines=8> */
[----:B------:R-:W-:-:S03]  /*13b10*/  IMAD.MOV.U32 R17, RZ, RZ, R14 ;  /* 0x000000ffff117224 */ /* 0x000fc600078e000e */
[----:B------:R-:W-:Y:S01]  /*13b20*/  LOP3.LUT R23, R10, R13, RZ, 0x3c, !PT ;  /* 0x0000000d0a177212 */ /* 0x000fe200078e3cff */
[----:B------:R-:W-:Y:S01]  /*13b30*/  IMAD.MOV.U32 R10, RZ, RZ, 0x2f800000 ;  /* 0x2f800000ff0a7424 */ /* 0x000fe200078e00ff */
[----:B------:R-:W-:Y:S02]  /*13b40*/  STG.E.64 desc[UR36][R4.64], R16 ;  /* 0x0000001004007986 */ /* 0x000fe4000c101b24 */
[----:B------:R-:W-:Y:S02]  /*13b50*/  IADD3 R11, PT, PT, R23, R16, RZ ;  /* 0x00000010170b7210 */ /* 0x000fe40007ffe0ff */
[----:B------:R-:W-:Y:S02]  /*13b60*/  STG.E.64 desc[UR36][R4.64+0x10], R22 ;  /* 0x0000101604007986 */ /* 0x000fe4000c101b24 */
        /* <DEDUP_REMOVED lines=13> */
[----:B---3--:R-:W-:Y:S01]  /*13c40*/  IMAD.SHL.U32 R11, R15, 0x10, RZ ;  /* 0x000000100f0b7824 */ /* 0x008fe200078e00ff */
[----:B------:R-:W-:Y:S01]  /*13c50*/  MOV R16, R15 ;  /* 0x0000000f00107202 */ /* 0x000fe20000000f00 */
[----:B------:R-:W-:Y:S01]  /*13c60*/  IMAD.MOV.U32 R29, RZ, RZ, R14 ;  /* 0x000000ffff1d7224 */ /* 0x000fe200078e000e */
[C---:B------:R-:W-:Y:S01]  /*13c70*/  SHF.L.U32 R27, R24.reuse, 0x1, RZ ;  /* 0x00000001181b7819 */ /* 0x040fe200000006ff */
[----:B----4-:R-:W-:Y:S02]  /*13c80*/  IMAD.MOV.U32 R28, RZ, RZ, R13 ;  /* 0x000000ffff1c7224 */ /* 0x010fe400078e000d */
[----:B------:R-:W-:Y:S01]  /*13c90*/  IMAD.MOV.U32 R23, RZ, RZ, R12 ;  /* 0x000000ffff177224 */ /* 0x000fe200078e000c */
[----:B------:R-:W-:Y:S02]  /*13ca0*/  LOP3.LUT R24, R24, R27, R11, 0x96, !PT ;  /* 0x0000001b18187212 */ /* 0x000fe400078e960b */
[----:B------:R-:W-:Y:S02]  /*13cb0*/  STG.E.64 desc[UR36][R4.64+0x8], R28 ;  /* 0x0000081c04007986 */ /* 0x000fe4000c101b24 */
[----:B------:R-:W-:-:S02]  /*13cc0*/  LOP3.LUT R17, R24, R15, RZ, 0x3c, !PT ;  /* 0x0000000f18117212 */ /* 0x000fc400078e3cff */
[----:B------:R-:W-:Y:S03]  /*13cd0*/  STG.E.64 desc[UR36][R4.64], R22 ;  /* 0x0000001604007986 */ /* 0x000fe6000c101b24 */
[----:B------:R-:W-:Y:S01]  /*13ce0*/  IMAD.IADD R11, R17, 0x1, R22 ;  /* 0x00000001110b7824 */ /* 0x000fe200078e0216 */
[----:B------:R-:W-:Y:S04]  /*13cf0*/  STG.E.64 desc[UR36][R4.64+0x10], R16 ;  /* 0x0000101004007986 */ /* 0x000fe8000c101b24 */
        /* <DEDUP_REMOVED lines=14> */
[----:B------:R-:W-:Y:S02]  /*13de0*/  SHF.L.U32 R11, R15, 0x4, RZ ;  /* 0x000000040f0b7819 */ /* 0x000fe400000006ff */
[----:B------:R-:W-:Y:S01]  /*13df0*/  MOV R29, R14 ;  /* 0x0000000e001d7202 */ /* 0x000fe20000000f00 */
[C---:B------:R-:W-:Y:S02]  /*13e00*/  IMAD.SHL.U32 R27, R24.reuse, 0x2, RZ ;  /* 0x00000002181b7824 */ /* 0x040fe400078e00ff */
[----:B----4-:R-:W-:Y:S02]  /*13e10*/  IMAD.MOV.U32 R28, RZ, RZ, R13 ;  /* 0x000000ffff1c7224 */ /* 0x010fe400078e000d */
[----:B------:R-:W-:Y:S01]  /*13e20*/  IMAD.MOV.U32 R17, RZ, RZ, R12 ;  /* 0x000000ffff117224 */ /* 0x000fe200078e000c */
[----:B------:R-:W-:-:S02]  /*13e30*/  LOP3.LUT R24, R24, R27, R11, 0x96, !PT ;  /* 0x0000001b18187212 */ /* 0x000fc400078e960b */
[----:B------:R-:W-:Y:S02]  /*13e40*/  STG.E.64 desc[UR36][R4.64+0x8], R28 ;  /* 0x0000081c04007986 */ /* 0x000fe4000c101b24 */
[----:B------:R-:W-:Y:S02]  /*13e50*/  LOP3.LUT R23, R24, R15, RZ, 0x3c, !PT ;  /* 0x0000000f18177212 */ /* 0x000fe400078e3cff */
[----:B------:R-:W-:Y:S03]  /*13e60*/  STG.E.64 desc[UR36][R4.64], R16 ;  /* 0x0000001004007986 */ /* 0x000fe6000c101b24 */
[----:B------:R-:W-:Y:S01]  /*13e70*/  IMAD.IADD R11, R23, 0x1, R16 ;  /* 0x00000001170b7824 */ /* 0x000fe200078e0210 */
[----:B------:R-:W-:Y:S04]  /*13e80*/  STG.E.64 desc[UR36][R4.64+0x10], R22 ;  /* 0x0000101604007986 */ /* 0x000fe8000c101b24 */
[----:B------:R-:W-:-:S05]  /*13e90*/  I2FP.F32.U32 R11, R11 ;  /* 0x0000000b000b7245 */ /* 0x000fca0000201000 */
[----:B------:R-:W-:-:S04]  /*13ea0*/  FFMA R11, R11, R10, 1.1641532182693481445e-10 ;  /* 0x2f0000000b0b7423 */ /* 0x000fc8000000000a */
[----:B------:R-:W-:-:S06]  /*13eb0*/  FMUL R11, R11, 4 ;  /* 0x408000000b0b7820 */ /* 0x000fcc0000400000 */
[----:B------:R-:W0:Y:S02]  /*13ec0*/  F2I.TRUNC.NTZ R11, R11 ;  /* 0x0000000b000b7305 */ /* 0x000e24000020f100 */
[----:B0-----:R-:W-:-:S05]  /*13ed0*/  IADD3 R25, PT, PT, R11, 0x1, RZ ;  /* 0x000000010b197810 */ /* 0x001fca0007ffe0ff */
[----:B------:R0:W-:Y:S04]  /*13ee0*/  STG.E desc[UR36][R20.64], R25 ;  /* 0x0000001914007986 */ /* 0x0001e8000c101924 */
[----:B------:R-:W2:Y:S04]  /*13ef0*/  LDG.E.64 R26, desc[UR36][R4.64] ;  /* 0x00000024041a7981 */ /* 0x000ea8000c1e1b00 */
[----:B------:R-:W3:Y:S04]  /*13f00*/  LDG.E.64 R12, desc[UR36][R4.64+0x10] ;  /* 0x00001024040c7981 */ /* 0x000ee8000c1e1b00 */
[----:B------:R-:W4:Y:S01]  /*13f10*/  LDG.E.64 R14, desc[UR36][R4.64+0x8] ;  /* 0x00000824040e7981 */ /* 0x000f22000c1e1b00 */
[----:B0-----:R-:W-:-:S04]  /*13f20*/  IMAD.WIDE R20, R3, 0x4, R20 ;  /* 0x0000000403147825 */ /* 0x001fc800078e0214 */
[----:B------:R-:W-:-:S05]  /*13f30*/  VIADD R9, R9, 0x4 ;  /* 0x0000000409097836 */ /* 0x000fca0000000000 */
[----:B------:R-:W-:Y:S02]  /*13f40*/  ISETP.NE.AND P0, PT, R9, R8, PT ;  /* 0x000000080900720c */ /* 0x000fe40003f05270 */
[----:B--2---:R-:W-:Y:S01]  /*13f50*/  SHF.R.U32.HI R24, RZ, 0x2, R27 ;  /* 0x00000002ff187819 */ /* 0x004fe2000001161b */
[----:B------:R-:W-:-:S03]  /*13f60*/  VIADD R22, R26, 0x587c5 ;  /* 0x000587c51a167836 */ /* 0x000fc60000000000 */
        /* <DEDUP_REMOVED lines=8> */
[----:B------:R-:W-:-:S03]  /*13ff0*/  IMAD.MOV.U32 R24, RZ, RZ, R15 ;  /* 0x000000ffff187224 */ /* 0x000fc600078e000f */
[----:B------:R-:W-:Y:S02]  /*14000*/  IADD3 R16, PT, PT, R11, R22, RZ ;  /* 0x000000160b107210 */ /* 0x000fe40007ffe0ff */
[----:B------:R1:W-:Y:S02]  /*14010*/  STG.E.64 desc[UR36][R4.64+0x8], R24 ;  /* 0x0000081804007986 */ /* 0x0003e4000c101b24 */
        /* <DEDUP_REMOVED lines=8> */
[----:B------:R-:W-:Y:S05]  /*140a0*/  @P0 BRA `(.L_x_304) ;  /* 0xfffffff8005c0947 */ /* 0x000fea000383ffff */
.L_x_303:
[----:B------:R-:W-:Y:S05]  /*140b0*/  BSYNC.RECONVERGENT B3 ;  /* 0x0000000000037941 */ /* 0x000fea0003800200 */
.L_x_302:
[----:B------:R-:W-:Y:S04]  /*140c0*/  BSSY.RECONVERGENT B3, `(.L_x_305) ;  /* 0x0000040000037945 */ /* 0x000fe80003800200 */
[----:B------:R-:W-:Y:S05]  /*140d0*/  @!P1 BRA `(.L_x_306) ;  /* 0x0000000000f89947 */ /* 0x000fea0003800000 */
[----:B------:R-:W2:Y:S04]  /*140e0*/  LDG.E.64 R14, desc[UR36][R4.64] ;  /* 0x00000024040e7981 */ /* 0x000ea8000c1e1b00 */
[----:B-1----:R-:W3:Y:S04]  /*140f0*/  LDG.E.64 R10, desc[UR36][R4.64+0x10] ;  /* 0x00001024040a7981 */ /* 0x002ee8000c1e1b00 */
[----:B------:R-:W4:Y:S01]  /*14100*/  LDG.E.64 R12, desc[UR36][R4.64+0x8] ;  /* 0x00000824040c7981 */ /* 0x000f22000c1e1b00 */
[----:B------:R-:W-:Y:S01]  /*14110*/  IMAD R21, R8, R3, R2 ;  /* 0x0000000308157224 */ /* 0x000fe200078e0202 */
[----:B------:R-:W-:-:S02]  /*14120*/  ISETP.NE.AND P0, PT, R0, 0x1, PT ;  /* 0x000000010000780c */ /* 0x000fc40003f05270 */
[----:B--2---:R-:W-:Y:S01]  /*14130*/  SHF.R.U32.HI R6, RZ, 0x2, R15 ;  /* 0x00000002ff067819 */ /* 0x004fe2000001160f */
[----:B------:R-:W-:-:S03]  /*14140*/  VIADD R14, R14, 0x587c5 ;  /* 0x000587c50e0e7836 */ /* 0x000fc60000000000 */
[----:B------:R-:W-:Y:S01]  /*14150*/  LOP3.LUT R6, R6, R15, RZ, 0x3c, !PT ;  /* 0x0000000f06067212 */ /* 0x000fe200078e3cff */
[----:B---3--:R-:W-:Y:S01]  /*14160*/  IMAD.SHL.U32 R7, R11, 0x10, RZ ;  /* 0x000000100b077824 */ /* 0x008fe200078e00ff */
[----:B------:R-:W-:Y:S02]  /*14170*/  MOV R23, R10 ;  /* 0x0000000a00177202 */ /* 0x000fe40000000f00 */
        /* <DEDUP_REMOVED lines=10> */
[----:B------:R-:W1:Y:S03]  /*14220*/  LDC.64 R6, c[0x0][0x380] ;  /* 0x0000e000ff067b82 */ /* 0x000e660000000a00 */
[----:B------:R-:W-:-:S04]  /*14230*/  FFMA R16, R16, R9, 1.1641532182693481445e-10 ;  /* 0x2f00000010107423 */ /* 0x000fc80000000009 */
[----:B------:R-:W-:Y:S01]  /*14240*/  FMUL R20, R16, 4 ;  /* 0x4080000010147820 */ /* 0x000fe20000400000 */
[----:B------:R-:W-:-:S05]  /*14250*/  IMAD.MOV.U32 R16, RZ, RZ, R11 ;  /* 0x000000ffff107224 */ /* 0x000fca00078e000b */
[----:B------:R-:W2:Y:S01]  /*14260*/  F2I.TRUNC.NTZ R20, R20 ;  /* 0x0000001400147305 */ /* 0x000ea2000020f100 */
[----:B------:R0:W-:Y:S01]  /*14270*/  STG.E.64 desc[UR36][R4.64+0x10], R16 ;  /* 0x0000101004007986 */ /* 0x0001e2000c101b24 */
[----:B-1----:R-:W-:Y:S01]  /*14280*/  IMAD.WIDE R10, R21, 0x4, R6 ;  /* 0x00000004150a7825 */ /* 0x002fe200078e0206 */
[----:B--2---:R-:W-:-:S05]  /*14290*/  IADD3 R13, PT, PT, R20, 0x1, RZ ;  /* 0x00000001140d7810 */ /* 0x004fca0007ffe0ff */
[----:B------:R0:W-:Y:S01]  /*142a0*/  STG.E desc[UR36][R10.64], R13 ;  /* 0x0000000d0a007986 */ /* 0x0001e2000c101924 */
[----:B------:R-:W-:Y:S05]  /*142b0*/  @!P0 BRA `(.L_x_306) ;  /* 0x0000000000808947 */ /* 0x000fea0003800000 */
[----:B------:R-:W-:Y:S02]  /*142c0*/  VIADD R8, R8, 0x1 ;  /* 0x0000000108087836 */ /* 0x000fe40000000000 */
[----:B------:R-:W-:-:S07]  /*142d0*/  IMAD.MOV.U32 R21, RZ, RZ, 0x1 ;  /* 0x00000001ff157424 */ /* 0x000fce00078e00ff */
.L_x_307:
[----:B0-2---:R-:W2:Y:S04]  /*142e0*/  LDG.E.64 R14, desc[UR36][R4.64] ;  /* 0x00000024040e7981 */ /* 0x005ea8000c1e1b00 */
[----:B------:R-:W3:Y:S04]  /*142f0*/  LDG.E.64 R12, desc[UR36][R4.64+0x10] ;  /* 0x00001024040c7981 */ /* 0x000ee8000c1e1b00 */
[----:B------:R-:W4:Y:S01]  /*14300*/  LDG.E.64 R10, desc[UR36][R4.64+0x8] ;  /* 0x00000824040a7981 */ /* 0x000f22000c1e1b00 */
[C---:B------:R-:W-:Y:S01]  /*14310*/  IMAD R23, R8.reuse, R3, R2 ;  /* 0x0000000308177224 */ /* 0x040fe200078e0202 */
[----:B------:R-:W-:Y:S01]  /*14320*/  IADD3 R21, PT, PT, R21, 0x1, RZ ;  /* 0x0000000115157810 */ /* 0x000fe20007ffe0ff */
[----:B------:R-:W-:-:S02]  /*14330*/  VIADD R8, R8, 0x1 ;  /* 0x0000000108087836 */ /* 0x000fc40000000000 */
[----:B------:R-:W-:Y:S01]  /*14340*/  IMAD.WIDE R22, R23, 0x4, R6 ;  /* 0x0000000417167825 */ /* 0x000fe200078e0206 */
[----:B------:R-:W-:Y:S02]  /*14350*/  ISETP.NE.AND P0, PT, R21, R0, PT ;  /* 0x000000001500720c */ /* 0x000fe40003f05270 */
[----:B--2---:R-:W-:Y:S01]  /*14360*/  SHF.R.U32.HI R16, RZ, 0x2, R15 ;  /* 0x00000002ff107819 */ /* 0x004fe2000001160f */
[----:B------:R-:W-:-:S03]  /*14370*/  VIADD R14, R14, 0x587c5 ;  /* 0x000587c50e0e7836 */ /* 0x000fc60000000000 */
[----:B------:R-:W-:Y:S01]  /*14380*/  LOP3.LUT R16, R16, R15, RZ, 0x3c, !PT ;  /* 0x0000000f10107212 */ /* 0x000fe200078e3cff */
[----:B---3--:R-:W-:Y:S01]  /*14390*/  IMAD.SHL.U32 R15, R13, 0x10, RZ ;  /* 0x000000100d0f7824 */ /* 0x008fe200078e00ff */
[----:B------:R-:W-:Y:S02]  /*143a0*/  MOV R25, R12 ;  /* 0x0000000c00197202 */ /* 0x000fe40000000f00 */
[----:B------:R-:W-:Y:S01]  /*143b0*/  SHF.L.U32 R17, R16, 0x1, RZ ;  /* 0x0000000110117819 */ /* 0x000fe200000006ff */
[----:B----4-:R-:W-:-:S03]  /*143c0*/  IMAD.MOV.U32 R24, RZ, RZ, R11 ;  /* 0x000000ffff187224 */ /* 0x010fc600078e000b */
        /* <DEDUP_REMOVED lines=10> */
[----:B------:R-:W0:Y:S01]  /*14470*/  F2I.TRUNC.NTZ R20, R20 ;  /* 0x0000001400147305 */ /* 0x000e22000020f100 */
[----:B------:R2:W-:Y:S01]  /*14480*/  STG.E.64 desc[UR36][R4.64+0x10], R16 ;  /* 0x0000101004007986 */ /* 0x0005e2000c101b24 */
[----:B0-----:R-:W-:-:S05]  /*14490*/  VIADD R11, R20, 0x1 ;  /* 0x00000001140b7836 */ /* 0x001fca0000000000 */
[----:B------:R2:W-:Y:S01]  /*144a0*/  STG.E desc[UR36][R22.64], R11 ;  /* 0x0000000b16007986 */ /* 0x0005e2000c101924 */
[----:B------:R-:W-:Y:S05]  /*144b0*/  @P0 BRA `(.L_x_307) ;  /* 0xfffffffc00880947 */ /* 0x000fea000383ffff */
.L_x_306:
[----:B------:R-:W-:Y:S05]  /*144c0*/  BSYNC.RECONVERGENT B3 ;  /* 0x0000000000037941 */ /* 0x000fea0003800200 */
.L_x_305:
[----:B------:R-:W-:Y:S05]  /*144d0*/  BRA `(.L_x_300) ;  /* 0x0000000800587947 */ /* 0x000fea0003800000 */
.L_x_301:
        /* <DEDUP_REMOVED lines=8> */
[----:B------:R-:W-:Y:S01]  /*14560*/  LOP3.LUT R8, R9, 0xfffffffc, RZ, 0xc0, !PT ;  /* 0xfffffffc09087812 */ /* 0x000fe200078ec0ff */
[----:B------:R-:W-:-:S07]  /*14570*/  HFMA2 R9, -RZ, RZ, 0, 0 ;  /* 0x00000000ff097431 */ /* 0x000fce00000001ff */
.L_x_310:
        /* <DEDUP_REMOVED lines=105> */
.L_x_309:
[----:B------:R-:W-:Y:S05]  /*14c10*/  BSYNC.RECONVERGENT B3 ;  /* 0x0000000000037941 */ /* 0x000fea0003800200 */
.L_x_308:
[----:B------:R-:W-:Y:S05]  /*14c20*/  @!P1 BRA `(.L_x_300) ;  /* 0x0000000000849947 */ /* 0x000fea0003800000 */
[----:B------:R-:W0:Y:S01]  /*14c30*/  LDC.64 R6, c[0x0][0x380] ;  /* 0x0000e000ff067b82 */ /* 0x000e220000000a00 */
[----:B------:R-:W-:-:S07]  /*14c40*/  IMAD.MOV.U32 R9, RZ, RZ, RZ ;  /* 0x000000ffff097224 */ /* 0x000fce00078e00ff */
.L_x_311:
[----:B----4-:R-:W2:Y:S04]  /*14c50*/  LDG.E.64 R14, desc[UR36][R4.64] ;  /* 0x00000024040e7981 */ /* 0x010ea8000c1e1b00 */
[----:B-1----:R-:W3:Y:S04]  /*14c60*/  LDG.E.64 R12, desc[UR36][R4.64+0x10] ;  /* 0x00001024040c7981 */ /* 0x002ee8000c1e1b00 */
[----:B------:R-:W4:Y:S01]  /*14c70*/  LDG.E.64 R10, desc[UR36][R4.64+0x8] ;  /* 0x00000824040a7981 */ /* 0x000f22000c1e1b00 */
[----:B------:R-:W-:Y:S02]  /*14c80*/  IMAD R21, R8, R3, R2 ;  /* 0x0000000308157224 */ /* 0x000fe400078e0202 */
[----:B------:R-:W-:-:S02]  /*14c90*/  VIADD R9, R9, 0x1 ;  /* 0x0000000109097836 */ /* 0x000fc40000000000 */
[----:B0-----:R-:W-:-:S03]  /*14ca0*/  IMAD.WIDE R20, R21, 0x4, R6 ;  /* 0x0000000415147825 */ /* 0x001fc600078e0206 */
[----:B------:R-:W-:Y:S01]  /*14cb0*/  ISETP.NE.AND P0, PT, R9, R0, PT ;  /* 0x000000000900720c */ /* 0x000fe20003f05270 */
[----:B------:R-:W-:Y:S01]  /*14cc0*/  VIADD R8, R8, 0x1 ;  /* 0x0000000108087836 */ /* 0x000fe20000000000 */
        /* <DEDUP_REMOVED lines=9> */
[----:B------:R-:W-:Y:S02]  /*14d60*/  LOP3.LUT R17, R16, R13, RZ, 0x3c, !PT ;  /* 0x0000000d10117212 */ /* 0x000fe400078e3cff */
[----:B------:R-:W-:-:S03]  /*14d70*/  MOV R16, 0x2f800000 ;  /* 0x2f80000000107802 */ /* 0x000fc60000000f00 */
[----:B------:R-:W-:-:S05]  /*14d80*/  IMAD.IADD R15, R17, 0x1, R14 ;  /* 0x00000001110f7824 */ /* 0x000fca00078e020e */
[----:B------:R-:W-:-:S05]  /*14d90*/  I2FP.F32.U32 R15, R15 ;  /* 0x0000000f000f7245 */ /* 0x000fca0000201000 */
[----:B------:R-:W-:Y:S01]  /*14da0*/  FFMA R15, R15, R16, 1.1641532182693481445e-10 ;  /* 0x2f0000000f0f7423 */ /* 0x000fe20000000010 */
[----:B------:R-:W-:-:S03]  /*14db0*/  MOV R16, R13 ;  /* 0x0000000d00107202 */ /* 0x000fc60000000f00 */
[----:B------:R-:W-:Y:S01]  /*14dc0*/  FMUL R22, R15, 6 ;  /* 0x40c000000f167820 */ /* 0x000fe20000400000 */
[----:B------:R-:W-:Y:S01]  /*14dd0*/  IMAD.MOV.U32 R15, RZ, RZ, R10 ;  /* 0x000000ffff0f7224 */ /* 0x000fe200078e000a */
[----:B------:R4:W-:Y:S04]  /*14de0*/  STG.E.64 desc[UR36][R4.64+0x10], R16 ;  /* 0x0000101004007986 */ /* 0x0009e8000c101b24 */
[----:B------:R-:W0:Y:S01]  /*14df0*/  F2I.TRUNC.NTZ R22, R22 ;  /* 0x0000001600167305 */ /* 0x000e22000020f100 */
[----:B------:R4:W-:Y:S01]  /*14e00*/  STG.E.64 desc[UR36][R4.64], R14 ;  /* 0x0000000e04007986 */ /* 0x0009e2000c101b24 */
[----:B0-----:R-:W-:-:S05]  /*14e10*/  VIADD R11, R22, 0x1 ;  /* 0x00000001160b7836 */ /* 0x001fca0000000000 */
[----:B------:R4:W-:Y:S01]  /*14e20*/  STG.E desc[UR36][R20.64], R11 ;  /* 0x0000000b14007986 */ /* 0x0009e2000c101924 */
[----:B------:R-:W-:Y:S05]  /*14e30*/  @P0 BRA `(.L_x_311) ;  /* 0xfffffffc00840947 */ /* 0x000fea000383ffff */
.L_x_300:
[----:B------:R-:W-:Y:S05]  /*14e40*/  BSYNC.RECONVERGENT B2 ;  /* 0x0000000000027941 */ /* 0x000fea0003800200 */
.L_x_299:
[----:B------:R-:W-:-:S05]  /*14e50*/  MOV R3, 0xffffffff ;  /* 0xffffffff00037802 */ /* 0x000fca0000000f00 */
[----:B------:R0:W-:Y:S01]  /*14e60*/  STG.E desc[UR36][R18.64], R3 ;  /* 0x0000000312007986 */ /* 0x0001e2000c101924 */
[----:B------:R-:W-:Y:S05]  /*14e70*/  BRA `(.L_x_312) ;  /* 0x0000000800f07947 */ /* 0x000fea0003800000 */
.L_x_294:
[----:B------:R-:W-:Y:S05]  /*14e80*/  BSYNC.RELIABLE B0 ;  /* 0x0000000000007941 */ /* 0x000fea0003800100 */
.L_x_293:
[----:B------:R-:W0:Y:S01]  /*14e90*/  LDCU UR4, c[0x0][0x3ac] ;  /* 0x00007580ff0477ac */ /* 0x000e220008000800 */
[----:B------:R-:W-:Y:S01]  /*14ea0*/  IMAD.WIDE R2, R3, 0x4, R24 ;  /* 0x0000000403027825 */ /* 0x000fe200078e0218 */
[----:B0-----:R-:W-:-:S09]  /*14eb0*/  UISETP.NE.AND UP0, UPT, UR4, 0x1, UPT ;  /* 0x000000010400788c */ /* 0x001fd2000bf05270 */
[----:B------:R-:W-:Y:S05]  /*14ec0*/  BRA.U UP0, `(.L_x_313) ;  /* 0x0000000500647547 */ /* 0x000fea000b800000 */
[----:B------:R-:W-:Y:S01]  /*14ed0*/  SHF.R.U32.HI R7, RZ, 0x2, R0 ;  /* 0x00000002ff077819 */ /* 0x000fe20000011600 */
[----:B------:R-:W-:Y:S03]  /*14ee0*/  STG.E.64 desc[UR36][R4.64+0x8], R8 ;  /* 0x0000080804007986 */ /* 0x000fe6000c101b24 */
[----:B------:R-:W-:Y:S01]  /*14ef0*/  LOP3.LUT R7, R7, R0, RZ, 0x3c, !PT ;  /* 0x0000000007077212 */ /* 0x000fe200078e3cff */
[----:B------:R-:W-:-:S04]  /*14f00*/  IMAD.SHL.U32 R0, R6, 0x10, RZ ;  /* 0x0000001006007824 */ /* 0x000fc800078e00ff */
[----:B------:R-:W-:-:S05]  /*14f10*/  IMAD.SHL.U32 R10, R7, 0x2, RZ ;  /* 0x00000002070a7824 */ /* 0x000fca00078e00ff */
[----:B------:R-:W-:Y:S01]  /*14f20*/  LOP3.LUT R7, R7, R10, R0, 0x96, !PT ;  /* 0x0000000a07077212 */ /* 0x000fe200078e9600 */
[----:B------:R-:W-:-:S03]  /*14f30*/  HFMA2 R0, -RZ, RZ, 0.1171875, 0 ;  /* 0x2f800000ff007431 */ /* 0x000fc600000001ff */
[----:B------:R-:W-:-:S05]  /*14f40*/  LOP3.LUT R7, R7, R6, RZ, 0x3c, !PT ;  /* 0x0000000607077212 */ /* 0x000fca00078e3cff */
[----:B------:R-:W-:Y:S01]  /*14f50*/  VIADD R10, R7, 0x319e49d4 ;  /* 0x319e49d4070a7836 */ /* 0x000fe20000000000 */
[----:B------:R-:W-:Y:S04]  /*14f60*/  STG.E.64 desc[UR36][R4.64+0x10], R6 ;  /* 0x0000100604007986 */ /* 0x000fe8000c101b24 */
[----:B------:R-:W-:Y:S01]  /*14f70*/  I2FP.F32.U32 R13, R10 ;  /* 0x0000000a000d7245 */ /* 0x000fe20000201000 */
[----:B------:R-:W-:-:S04]  /*14f80*/  IMAD.MOV.U32 R10, RZ, RZ, 0x319e49d4 ;  /* 0x319e49d4ff0a7424 */ /* 0x000fc800078e00ff */
        /* <DEDUP_REMOVED lines=14> */
[----:B------:R-:W-:-:S04]  /*15070*/  SHF.L.U32 R20, R28, 0x1, RZ ;  /* 0x000000011c147819 */ /* 0x000fc800000006ff */
[----:B------:R-:W-:Y:S01]  /*15080*/  LOP3.LUT R20, R28, R20, R27, 0x96, !PT ;  /* 0x000000141c147212 */ /* 0x000fe200078e961b */
[----:B----4-:R-:W-:Y:S01]  /*15090*/  IMAD.MOV.U32 R27, RZ, RZ, R14 ;  /* 0x000000ffff1b7224 */ /* 0x010fe200078e000e */
[-C--:B------:R-:W-:Y:S02]  /*150a0*/  MOV R28, R13.reuse ;  /* 0x0000000d001c7202 */ /* 0x080fe40000000f00 */
[----:B------:R-:W-:Y:S01]  /*150b0*/  LOP3.LUT R29, R20, R13, RZ, 0x3c, !PT ;  /* 0x0000000d141d7212 */ /* 0x000fe200078e3cff */
[----:B------:R-:W-:Y:S01]  /*150c0*/  IMAD.MOV.U32 R20, RZ, RZ, R15 ;  /* 0x000000ffff147224 */ /* 0x000fe200078e000f */
[----:B------:R-:W-:Y:S03]  /*150d0*/  STG.E.64 desc[UR36][R4.64], R26 ;  /* 0x0000001a04007986 */ /* 0x000fe6000c101b24 */
[----:B------:R-:W-:Y:S01]  /*150e0*/  IMAD.IADD R2, R29, 0x1, R26 ;  /* 0x000000011d027824 */ /* 0x000fe200078e021a */
[----:B------:R-:W-:Y:S04]  /*150f0*/  STG.E.64 desc[UR36][R4.64+0x10], R28 ;  /* 0x0000101c04007986 */ /* 0x000fe8000c101b24 */
        /* <DEDUP_REMOVED lines=15> */
[----:B-1----:R-:W-:Y:S01]  /*151f0*/  MOV R17, R6 ;  /* 0x0000000600117202 */ /* 0x002fe20000000f00 */
[----:B------:R-:W-:Y:S02]  /*15200*/  IMAD.SHL.U32 R12, R8, 0x2, RZ ;  /* 0x00000002080c7824 */ /* 0x000fe400078e00ff */
[----:B---3--:R-:W-:-:S03]  /*15210*/  IMAD.MOV.U32 R16, RZ, RZ, R3 ;  /* 0x000000ffff107224 */ /* 0x008fc600078e0003 */
[----:B------:R-:W-:Y:S01]  /*15220*/  LOP3.LUT R12, R8, R12, R11, 0x96, !PT ;  /* 0x0000000c080c7212 */ /* 0x000fe200078e960b */
[----:B------:R-:W-:Y:S01]  /*15230*/  IMAD.MOV.U32 R11, RZ, RZ, R2 ;  /* 0x000000ffff0b7224 */ /* 0x000fe200078e0002 */
[----:B------:R-:W-:Y:S02]  /*15240*/  STG.E.64 desc[UR36][R4.64+0x8], R16 ;  /* 0x0000081004007986 */ /* 0x000fe4000c101b24 */
[----:B------:R-:W-:Y:S02]  /*15250*/  LOP3.LUT R21, R12, R7, RZ, 0x3c, !PT ;  /* 0x000000070c157212 */ /* 0x000fe400078e3cff */
[----:B------:R0:W-:Y:S03]  /*15260*/  STG.E.64 desc[UR36][R4.64], R10 ;  /* 0x0000000a04007986 */ /* 0x0001e6000c101b24 */
[----:B------:R-:W-:Y:S01]  /*15270*/  IMAD.IADD R8, R21, 0x1, R10 ;  /* 0x0000000115087824 */ /* 0x000fe200078e020a */
[----:B------:R-:W-:Y:S04]  /*15280*/  STG.E.64 desc[UR36][R4.64+0x10], R20 ;  /* 0x0000101404007986 */ /* 0x000fe8000c101b24 */
[----:B------:R-:W-:-:S05]  /*15290*/  I2FP.F32.U32 R9, R8 ;  /* 0x0000000800097245 */ /* 0x000fca0000201000 */
        /* <DEDUP_REMOVED lines=13> */
[----:B----4-:R-:W-:Y:S02]  /*15370*/  IMAD.MOV.U32 R10, RZ, RZ, R9 ;  /* 0x000000ffff0a7224 */ /* 0x010fe400078e0009 */
[----:B------:R-:W-:-:S03]  /*15380*/  IMAD.SHL.U32 R14, R2, 0x2, RZ ;  /* 0x00000002020e7824 */ /* 0x000fc600078e00ff */
[----:B------:R0:W-:Y:S02]  /*15390*/  STG.E.64 desc[UR36][R4.64+0x8], R10 ;  /* 0x0000080a04007986 */ /* 0x0001e4000c101b24 */
[----:B------:R-:W-:Y:S02]  /*153a0*/  LOP3.LUT R14, R2, R14, R7, 0x96, !PT ;  /* 0x0000000e020e7212 */ /* 0x000fe400078e9607 */
[----:B------:R-:W-:Y:S02]  /*153b0*/  MOV R7, R8 ;  /* 0x0000000800077202 */ /* 0x000fe40000000f00 */
[----:B------:R-:W-:Y:S01]  /*153c0*/  LOP3.LUT R15, R14, R13, RZ, 0x3c, !PT ;  /* 0x0000000d0e0f7212 */ /* 0x000fe200078e3cff */
[----:B------:R-:W-:Y:S02]  /*153d0*/  IMAD.MOV.U32 R14, RZ, RZ, R13 ;  /* 0x000000ffff0e7224 */ /* 0x000fe400078e000d */
[----:B------:R0:W-:Y:S02]  /*153e0*/  STG.E.64 desc[UR36][R4.64], R6 ;  /* 0x0000000604007986 */ /* 0x0001e4000c101b24 */
[----:B------:R-:W-:-:S02]  /*153f0*/  IMAD.IADD R2, R15, 0x1, R6 ;  /* 0x000000010f027824 */ /* 0x000fc400078e0206 */
[----:B------:R0:W-:Y:S03]  /*15400*/  STG.E.64 desc[UR36][R4.64+0x10], R14 ;  /* 0x0000100e04007986 */ /* 0x0001e6000c101b24 */
[----:B-1----:R-:W-:-:S05]  /*15410*/  I2FP.F32.U32 R3, R2 ;  /* 0x0000000200037245 */ /* 0x002fca0000201000 */
[----:B------:R-:W-:-:S04]  /*15420*/  FFMA R3, R3, R0, 1.1641532182693481445e-10 ;  /* 0x2f00000003037423 */ /* 0x000fc80000000000 */
[----:B------:R-:W-:-:S06]  /*15430*/  FMUL R3, R3, 4 ;  /* 0x4080000003037820 */ /* 0x000fcc0000400000 */
[----:B------:R-:W2:Y:S01]  /*15440*/  F2I.TRUNC.NTZ R3, R3 ;  /* 0x0000000300037305 */ /* 0x000ea2000020f100 */
[----:B0-----:R-:W-:Y:S05]  /*15450*/  BRA `(.L_x_314) ;  /* 0x0000000400687947 */ /* 0x001fea0003800000 */
.L_x_313:
[----:B------:R-:W-:Y:S01]  /*15460*/  SHF.R.U32.HI R7, RZ, 0x2, R0 ;  /* 0x00000002ff077819 */ /* 0x000fe20000011600 */
[----:B------:R-:W-:Y:S01]  /*15470*/  IMAD.MOV.U32 R27, RZ, RZ, R11 ;  /* 0x000000ffff1b7224 */ /* 0x000fe200078e000b */
[----:B------:R-:W-:Y:S01]  /*15480*/  STG.E.64 desc[UR36][R4.64+0x8], R8 ;  /* 0x0000080804007986 */ /* 0x000fe2000c101b24 */
[----:B------:R-:W-:Y:S01]  /*15490*/  IMAD.MOV.U32 R26, RZ, RZ, 0x319e49d4 ;  /* 0x319e49d4ff1a7424 */ /* 0x000fe200078e00ff */
[----:B------:R-:W-:Y:S01]  /*154a0*/  LOP3.LUT R7, R7, R0, RZ, 0x3c, !PT ;  /* 0x0000000007077212 */ /* 0x000fe200078e3cff */
[----:B------:R-:W-:Y:S02]  /*154b0*/  IMAD.SHL.U32 R0, R6, 0x10, RZ ;  /* 0x0000001006007824 */ /* 0x000fe400078e00ff */
[----:B------:R-:W-:Y:S01]  /*154c0*/  IMAD.MOV.U32 R28, RZ, RZ, R6 ;  /* 0x000000ffff1c7224 */ /* 0x000fe200078e0006 */
[----:B------:R0:W-:Y:S01]  /*154d0*/  STG.E.64 desc[UR36][R4.64], R26 ;  /* 0x0000001a04007986 */ /* 0x0001e2000c101b24 */
[----:B------:R-:W-:-:S05]  /*154e0*/  IMAD.SHL.U32 R10, R7, 0x2, RZ ;  /* 0x00000002070a7824 */ /* 0x000fca00078e00ff */
[----:B------:R-:W-:Y:S01]  /*154f0*/  LOP3.LUT R7, R7, R10, R0, 0x96, !PT ;  /* 0x0000000a07077212 */ /* 0x000fe200078e9600 */
[----:B------:R-:W-:-:S03]  /*15500*/  HFMA2 R0, -RZ, RZ, 0.1171875, 0 ;  /* 0x2f800000ff007431 */ /* 0x000fc600000001ff */
[----:B------:R-:W-:-:S05]  /*15510*/  LOP3.LUT R29, R7, R6, RZ, 0x3c, !PT ;  /* 0x00000006071d7212 */ /* 0x000fca00078e3cff */
[----:B------:R-:W-:Y:S01]  /*15520*/  VIADD R7, R29, 0x319e49d4 ;  /* 0x319e49d41d077836 */ /* 0x000fe20000000000 */
        /* <DEDUP_REMOVED lines=16> */
[----:B0-----:R-:W-:-:S03]  /*15630*/  IMAD.MOV.U32 R26, RZ, RZ, R7 ;  /* 0x000000ffff1a7224 */ /* 0x001fc600078e0007 */
[----:B------:R-:W-:Y:S02]  /*15640*/  LOP3.LUT R20, R12, R20, R15, 0x96, !PT ;  /* 0x000000140c147212 */ /* 0x000fe400078e960f */
[----:B----4-:R-:W-:Y:S02]  /*15650*/  MOV R15, R10 ;  /* 0x0000000a000f7202 */ /* 0x010fe40000000f00 */
[----:B------:R-:W-:Y:S01]  /*15660*/  LOP3.LUT R27, R20, R7, RZ, 0x3c, !PT ;  /* 0x00000007141b7212 */ /* 0x000fe200078e3cff */
[----:B------:R-:W-:Y:S02]  /*15670*/  IMAD.MOV.U32 R20, RZ, RZ, R11 ;  /* 0x000000ffff147224 */ /* 0x000fe400078e000b */
[----:B------:R-:W-:Y:S01]  /*15680*/  STG.E.64 desc[UR36][R4.64], R14 ;  /* 0x0000000e04007986 */ /* 0x000fe2000c101b24 */
[----:B-1----:R-:W-:-:S03]  /*15690*/  IADD3 R2, PT, PT, R27, R14, RZ ;  /* 0x0000000e1b027210 */ /* 0x002fc60007ffe0ff */
[----:B------:R-:W-:Y:S01]  /*156a0*/  STG.E.64 desc[UR36][R4.64+0x10], R26 ;  /* 0x0000101a04007986 */ /* 0x000fe2000c101b24 */
[----:B------:R-:W-:-:S03]  /*156b0*/  I2FP.F32.U32 R3, R2 ;  /* 0x0000000200037245 */ /* 0x000fc60000201000 */
[----:B------:R-:W-:Y:S02]  /*156c0*/  STG.E.64 desc[UR36][R4.64+0x8], R20 ;  /* 0x0000081404007986 */ /* 0x000fe4000c101b24 */
        /* <DEDUP_REMOVED lines=42> */
[-C--:B------:R-:W-:Y:S02]  /*15970*/  LOP3.LUT R15, R14, R13.reuse, RZ, 0x3c, !PT ;  /* 0x0000000d0e0f7212 */ /* 0x080fe400078e3cff */
[----:B------:R-:W-:Y:S01]  /*15980*/  MOV R14, R13 ;  /* 0x0000000d000e7202 */ /* 0x000fe20000000f00 */
[----:B------:R0:W-:Y:S02]  /*15990*/  STG.E.64 desc[UR36][R4.64], R6 ;  /* 0x0000000604007986 */ /* 0x0001e4000c101b24 */
[----:B------:R-:W-:Y:S02]  /*159a0*/  IMAD.IADD R2, R15, 0x1, R6 ;  /* 0x000000010f027824 */ /* 0x000fe400078e0206 */
[----:B------:R0:W-:Y:S03]  /*159b0*/  STG.E.64 desc[UR36][R4.64+0x10], R14 ;  /* 0x0000100e04007986 */ /* 0x0001e6000c101b24 */
[----:B-1----:R-:W-:-:S05]  /*159c0*/  I2FP.F32.U32 R3, R2 ;  /* 0x0000000200037245 */ /* 0x002fca0000201000 */
[----:B------:R-:W-:-:S04]  /*159d0*/  FFMA R3, R3, R0, 1.1641532182693481445e-10 ;  /* 0x2f00000003037423 */ /* 0x000fc80000000000 */
[----:B------:R-:W-:-:S06]  /*159e0*/  FMUL R3, R3, 6 ;  /* 0x40c0000003037820 */ /* 0x000fcc0000400000 */
[----:B0-----:R-:W1:Y:S02]  /*159f0*/  F2I.TRUNC.NTZ R3, R3 ;  /* 0x0000000300037305 */ /* 0x001e64000020f100 */
.L_x_314:
[----:B-12---:R-:W-:Y:S01]  /*15a00*/  VIADD R3, R3, 0x1 ;  /* 0x0000000103037836 */ /* 0x006fe20000000000 */
[----:B------:R-:W-:-:S04]  /*15a10*/  MOV R5, 0xffffffff ;  /* 0xffffffff00057802 */ /* 0x000fc80000000f00 */
[----:B------:R0:W-:Y:S04]  /*15a20*/  STG.E desc[UR36][R18.64], R3 ;  /* 0x0000000312007986 */ /* 0x0001e8000c101924 */
[----:B------:R0:W-:Y:S02]  /*15a30*/  STG.E desc[UR36][R24.64], R5 ;  /* 0x0000000518007986 */ /* 0x0001e4000c101924 */
.L_x_312:
[----:B------:R-:W-:Y:S05]  /*15a40*/  BSYNC.RECONVERGENT B1 ;  /* 0x0000000000017941 */ /* 0x000fea0003800200 */
.L_x_292:
[----:B0-----:R-:W0:Y:S02]  /*15a50*/  LDC.64 R2, c[0x0][0x3a0] ;  /* 0x0000e800ff027b82 */ /* 0x001e240000000a00 */
[----:B0-----:R-:W1:Y:S02]  /*15a60*/  LDG.E R0, desc[UR36][R2.64] ;  /* 0x0000002402007981 */ /* 0x001e64000c1e1900 */
[----:B-12-4-:R-:W-:-:S05]  /*15a70*/  VIADD R5, R0, 0x1 ;  /* 0x0000000100057836 */ /* 0x016fca0000000000 */
[----:B------:R2:W-:Y:S01]  /*15a80*/  STG.E desc[UR36][R2.64], R5 ;  /* 0x0000000502007986 */ /* 0x0005e2000c101924 */
[----:B------:R-:W-:Y:S05]  /*15a90*/  BRA `(.L_x_243) ;  /* 0x000000c000447947 */ /* 0x000fea0003800000 */
.L_x_245:
[----:B------:R-:W-:Y:S05]  /*15aa0*/  @P0 BRA `(.L_x_244) ;  /* 0x00000080001c0947 */ /* 0x000fea0003800000 */
[----:B------:R-:W0:Y:S01]  /*15ab0*/  LDC.64 R24, c[0x0][0x380] ;  /* 0x0000e000ff187b82 */ /* 0x000e220000000a00 */
[----:B------:R-:W-:-:S04]  /*15ac0*/  IMAD R2, R3, -0x3, R28 ;  /* 0xfffffffd03027824 */ /* 0x000fc800078e021c */
[----:B0-----:R-:W-:-:S05]  /*15ad0*/  IMAD.WIDE R24, R2, 0x4, R24 ;  /* 0x0000000402187825 */ /* 0x001fca00078e0218 */
[----:B------:R-:W2:Y:S02]  /*15ae0*/  LDG.E R9, desc[UR36][R24.64] ;  /* 0x0000002418097981 */ /* 0x000ea4000c1e1900 */
[----:B--2---:R-:W-:-:S13]  /*15af0*/  ISETP.NE.AND P1, PT, R4, R9, PT ;  /* 0x000000090400720c */ /* 0x004fda0003f25270 */
[----:B------:R-:W-:Y:S05]  /*15b00*/  @P1 BRA `(.L_x_315) ;  /* 0x0000003c00ec1947 */ /* 0x000fea0003800000 */
[----:B------:R-:W-:-:S05]  /*15b10*/  IMAD.WIDE R22, R3, 0x4, R24 ;  /* 0x0000000403167825 */ /* 0x000fca00078e0218 */
[----:B------:R-:W2:Y:S02]  /*15b20*/  LDG.E R9, desc[UR36][R22.64] ;  /* 0x0000002416097981 */ /* 0x000ea4000c1e1900 */
[----:B--2---:R-:W-:Y:S01]  /*15b30*/  ISETP.NE.AND P1, PT, R4, R9, PT ;  /* 0x000000090400720c */ /* 0x004fe20003f25270 */
[----:B------:R-:W-:-:S04]  /*15b40*/  IMAD.MOV R9, RZ, RZ, -R3 ;  /* 0x000000ffff097224 */ /* 0x000fc800078e0a03 */
[----:B------:R-:W-:-:S08]  /*15b50*/  IMAD R26, R9, 0x2, R28 ;  /* 0x00000002091a7824 */ /* 0x000fd000078e021c */
[----:B------:R-:W-:Y:S05]  /*15b60*/  @P1 BRA `(.L_x_315) ;  /* 0x0000003c00d41947 */ /* 0x000fea0003800000 */
[----:B------:R-:W-:-:S06]  /*15b70*/  IMAD.WIDE R8, R3, 0x4, R22 ;  /* 0x0000000403087825 */ /* 0x000fcc00078e0216 */
[----:B------:R-:W2:Y:S02]  /*15b80*/  LDG.E R9, desc[UR36][R8.64] ;  /* 0x0000002408097981 */ /* 0x000ea4000c1e1900 */
[----:B--2---:R-:W-:-:S13]  /*15b90*/  ISETP.NE.AND P1, PT, R4, R9, PT ;  /* 0x000000090400720c */ /* 0x004fda0003f25270 */
[----:B------:R-:W-:Y:S05]  /*15ba0*/  @P1 BRA `(.L_x_315) ;  /* 0x0000003c00c41947 */ /* 0x000fea0003800000 */
[----:B------:R-:W-:-:S05]  /*15bb0*/  IMAD.WIDE R18, R3, 0x4, R16 ;  /* 0x0000000403127825 */ /* 0x000fca00078e0210 */
[----:B------:R-:W2:Y:S01]  /*15bc0*/  LDG.E R9, desc[UR36][R18.64] ;  /* 0x0000002412097981 */ /* 0x000ea2000c1e1900 */
[----:B------:R-:W-:Y:S02]  /*15bd0*/  LEA R29, R3, R2, 0x2 ;  /* 0x00000002031d7211 */ /* 0x000fe400078e10ff */
[----:B--2---:R-:W-:-:S13]  /*15be0*/  ISETP.NE.AND P1, PT, R4, R9, PT ;  /* 0x000000090400720c */ /* 0x004fda0003f25270 */
[----:B------:R-:W-:Y:S05]  /*15bf0*/  @P1 BRA `(.L_x_315) ;  /* 0x0000003c00b01947 */ /* 0x000fea0003800000 */
[----:B------:R-:W-:Y:S01]  /*15c00*/  MOV R8, 0x218 ;  /* 0x0000021800087802 */ /* 0x000fe20000000f00 */
[----:B------:R-:W0:Y:S01]  /*15c10*/  LDCU.64 UR4, c[0x4][0x1f8] ;  /* 0x01003f00ff0477ac */ /* 0x000e220008000a00 */
[--C-:B------:R-:W-:Y:S01]  /*15c20*/  SHF.R.S32.HI R31, RZ, 0x1f, R2.reuse ;  /* 0x0000001fff1f7819 */ /* 0x100fe20000011402 */
[----:B------:R-:W-:Y:S01]  /*15c30*/  IMAD.MOV.U32 R30, RZ, RZ, R2 ;  /* 0x000000ffff1e7224 */ /* 0x000fe200078e0002 */
[----:B------:R-:W-:Y:S02]  /*15c40*/  CS2R R6, SRZ ;  /* 0x0000000000067805 */ /* 0x000fe4000001ff00 */
[----:B------:R-:W-:Y:S01]  /*15c50*/  IADD3 R27, PT, PT, R28, -R3, RZ ;  /* 0x800000031c1b7210 */ /* 0x000fe20007ffe0ff */
[----:B------:R-:W1:Y:S01]  /*15c60*/  LDC.64 R8, c[0x4][R8] ;  /* 0x0100000008087b82 */ /* 0x000e620000000a00 */
[----:B0-----:R-:W-:Y:S02]  /*15c70*/  IMAD.U32 R4, RZ, RZ, UR4 ;  /* 0x00000004ff047e24 */ /* 0x001fe4000f8e00ff */
[----:B------:R-:W-:-:S07]  /*15c80*/  IMAD.U32 R5, RZ, RZ, UR5 ;  /* 0x00000005ff057e24 */ /* 0x000fce000f8e00ff */
[----:B------:R-:W-:-:S07]  /*15c90*/  LEPC R20, `(.L_x_316) ;  /* 0x000000001014794e */ /* 0x000fce0000000000 */
[----:B-1----:R-:W-:Y:S05]  /*15ca0*/  CALL.ABS.NOINC R8 ;  /* 0x0000000008007343 */ /* 0x002fea0003c00000 */
.L_x_316:
        /* <DEDUP_REMOVED lines=21> */
[----:B------:R0:W-:Y:S04]  /*15e00*/  STS.64 [UR4+0x10], R28 ;  /* 0x0000101cff007988 */ /* 0x0001e80008000a04 */
[----:B------:R0:W-:Y:S01]  /*15e10*/  STS [UR4+0x4], R2 ;  /* 0x00000402ff007988 */ /* 0x0001e20008000804 */
[----:B------:R-:W-:Y:S05]  /*15e20*/  @!P0 BRA `(.L_x_318) ;  /* 0x0000000c00648947 */ /* 0x000fea0003800000 */
[----:B------:R-:W-:Y:S01]  /*15e30*/  MOV R3, RZ ;  /* 0x000000ff00037202 */ /* 0x000fe20000000f00 */
[----:B------:R-:W-:Y:S01]  /*15e40*/  IMAD.MOV.U32 R0, RZ, RZ, 0x5efdb30c ;  /* 0x5efdb30cff007424 */ /* 0x000fe200078e00ff */
[----:B------:R-:W-:Y:S01]  /*15e50*/  MOV R7, 0xdcd8f87c ;  /* 0xdcd8f87c00077802 */ /* 0x000fe20000000f00 */
[----:B------:R-:W-:Y:S02]  /*15e60*/  IMAD.MOV.U32 R11, RZ, RZ, 0x423bb012 ;  /* 0x423bb012ff0b7424 */ /* 0x000fe400078e00ff */
[----:B------:R-:W-:Y:S02]  /*15e70*/  IMAD.MOV.U32 R6, RZ, RZ, -0x75bd8fc ;  /* 0xf8a42704ff067424 */ /* 0x000fe400078e00ff */
[----:B------:R-:W-:-:S07]  /*15e80*/  IMAD.MOV.U32 R8, RZ, RZ, 0x57fa2510 ;  /* 0x57fa2510ff087424 */ /* 0x000fce00078e00ff */
.L_x_326:
[----:B------:R-:W-:Y:S01]  /*15e90*/  LOP3.LUT P0, RZ, R30, 0x3, RZ, 0xc0, !PT ;  /* 0x000000031eff7812 */ /* 0x000fe2000780c0ff */
[----:B------:R-:W-:-:S12]  /*15ea0*/  BSSY.RECONVERGENT B1, `(.L_x_319) ;  /* 0x00000cb000017945 */ /* 0x000fd80003800200 */
[----:B-1----:R-:W-:Y:S05]  /*15eb0*/  @!P0 BRA `(.L_x_320) ;  /* 0x0000000c00248947 */ /* 0x002fea0003800000 */
[----:B0-----:R-:W0:Y:S01]  /*15ec0*/  LDC.64 R4, c[0x4][RZ] ;  /* 0x01000000ff047b82 */ /* 0x001e220000000a00 */
[----:B------:R-:W-:Y:S02]  /*15ed0*/  IMAD.MOV.U32 R9, RZ, RZ, RZ ;  /* 0x000000ffff097224 */ /* 0x000fe400078e00ff */
[----:B0-----:R-:W-:-:S07]  /*15ee0*/  IMAD.WIDE.U32 R4, R3, 0xc80, R4 ;  /* 0x00000c8003047825 */ /* 0x001fce00078e0004 */
.L_x_325:
[----:B-1----:R-:W-:Y:S01]  /*15ef0*/  HFMA2 R8, -RZ, RZ, 0, 0 ;  /* 0x00000000ff087431 */ /* 0x002fe200000001ff */
[----:B------:R-:W-:Y:S01]  /*15f00*/  BSSY.RECONVERGENT B2, `(.L_x_321) ;  /* 0x00000ba000027945 */ /* 0x000fe20003800200 */
[----:B------:R-:W-:Y:S01]  /*15f10*/  IMAD.MOV.U32 R0, RZ, RZ, RZ ;  /* 0x000000ffff007224 */ /* 0x000fe200078e00ff */
[----:B------:R-:W-:Y:S02]  /*15f20*/  CS2R R10, SRZ ;  /* 0x00000000000a7805 */ /* 0x000fe4000001ff00 */
[----:B------:R-:W-:-:S07]  /*15f30*/  CS2R R6, SRZ ;  /* 0x0000000000067805 */ /* 0x000fce000001ff00 */
.L_x_324:
[----:B------:R-:W0:Y:S02]  /*15f40*/  LDC.64 R12, c[0x0][0x3b0] ;  /* 0x0000ec00ff0c7b82 */ /* 0x000e240000000a00 */
[----:B0-----:R-:W-:-:S05]  /*15f50*/  IMAD.WIDE.U32 R12, R10, 0x4, R12 ;  /* 0x000000040a0c7825 */ /* 0x001fca00078e000c */
[----:B------:R0:W5:Y:S01]  /*15f60*/  LDG.E R14, desc[UR36][R12.64+0x4] ;  /* 0x000004240c0e7981 */ /* 0x000162000c1e1900 */
[----:B------:R-:W-:Y:S01]  /*15f70*/  BSSY.RECONVERGENT B3, `(.L_x_322) ;  /* 0x00000af000037945 */ /* 0x000fe20003800200 */
[----:B------:R-:W-:-:S07]  /*15f80*/  IMAD.MOV.U32 R15, RZ, RZ, RZ ;  /* 0x000000ffff0f7224 */ /* 0x000fce00078e00ff */
.L_x_323:
        /* <DEDUP_REMOVED lines=11> */
[----:B------:R-:W4:Y:S04]  /*16040*/  @!P0 LDG.E R26, desc[UR36][R12.64+0xc] ;  /* 0x00000c240c1a8981 */ /* 0x000f28000c1e1900 */
[----:B------:R-:W4:Y:S04]  /*16050*/  @P3 LDG.E R35, desc[UR36][R12.64+0x3c] ;  /* 0x00003c240c233981 */ /* 0x000f28000c1e1900 */
[----:B------:R-:W4:Y:S01]  /*16060*/  @P3 LDG.E R34, desc[UR36][R12.64+0x48] ;  /* 0x000048240c223981 */ /* 0x000f22000c1e1900 */
[----:B--2---:R-:W-:-:S03]  /*16070*/  @!P0 LOP3.LUT R0, R0, R21, RZ, 0x3c, !PT ;  /* 0x0000001500008212 */ /* 0x004fc600078e3cff */
[----:B------:R-:W2:Y:S01]  /*16080*/  @!P0 LDG.E R21, desc[UR36][R12.64+0x8] ;  /* 0x000008240c158981 */ /* 0x000ea2000c1e1900 */
[----:B---3--:R-:W-:-:S03]  /*16090*/  @P1 LOP3.LUT R0, R0, R27, RZ, 0x3c, !PT ;  /* 0x0000001b00001212 */ /* 0x008fc600078e3cff */
[----:B------:R-:W3:Y:S01]  /*160a0*/  @!P0 LDG.E R27, desc[UR36][R12.64+0x10] ;  /* 0x000010240c1b8981 */ /* 0x000ee2000c1e1900 */
[----:B----4-:R-:W-:-:S03]  /*160b0*/  @!P0 LOP3.LUT R11, R11, R20, RZ, 0x3c, !PT ;  /* 0x000000140b0b8212 */ /* 0x010fc600078e3cff */
[----:B------:R-:W4:Y:S01]  /*160c0*/  @P1 LDG.E R20, desc[UR36][R12.64+0x18] ;  /* 0x000018240c141981 */ /* 0x000f22000c1e1900 */
[----:B------:R-:W-:-:S03]  /*160d0*/  @P2 LOP3.LUT R0, R0, R33, RZ, 0x3c, !PT ;  /* 0x0000002100002212 */ /* 0x000fc600078e3cff */
[----:B------:R-:W4:Y:S01]  /*160e0*/  @P1 LDG.E R33, desc[UR36][R12.64+0x24] ;  /* 0x000024240c211981 */ /* 0x000f22000c1e1900 */
[----:B------:R-:W-:-:S03]  /*160f0*/  @!P0 LOP3.LUT R7, R7, R26, RZ, 0x3c, !PT ;  /* 0x0000001a07078212 */ /* 0x000fc600078e3cff */
[----:B------:R-:W4:Y:S01]  /*16100*/  @P2 LDG.E R26, desc[UR36][R12.64+0x2c] ;  /* 0x00002c240c1a2981 */ /* 0x000f22000c1e1900 */
[----:B--2---:R-:W-:-:S03]  /*16110*/  @!P0 LOP3.LUT R6, R6, R21, RZ, 0x3c, !PT ;  /* 0x0000001506068212 */ /* 0x004fc600078e3cff */
[----:B------:R-:W2:Y:S01]  /*16120*/  @P1 LDG.E R21, desc[UR36][R12.64+0x1c] ;  /* 0x00001c240c151981 */ /* 0x000ea2000c1e1900 */
[----:B---3--:R-:W-:-:S03]  /*16130*/  @!P0 LOP3.LUT R8, R8, R27, RZ, 0x3c, !PT ;  /* 0x0000001b08088212 */ /* 0x008fc600078e3cff */
        /* <DEDUP_REMOVED lines=18> */
[----:B------:R-:W-:Y:S02]  /*16260*/  @P3 LOP3.LUT R11, R11, R26, RZ, 0x3c, !PT ;  /* 0x0000001a0b0b3212 */ /* 0x000fe400078e3cff */
        /* <DEDUP_REMOVED lines=21> */
[----:B------:R-:W-:Y:S02]  /*163c0*/  LOP3.LUT P0, RZ, R32, 0x80, RZ, 0xc0, !PT ;  /* 0x0000008020ff7812 */ /* 0x000fe4000780c0ff */
[----:B------:R-:W-:-:S04]  /*163d0*/  @P5 LOP3.LUT R11, R11, R34, RZ, 0x3c, !PT ;  /* 0x000000220b0b5212 */ /* 0x000fc800078e3cff */
[----:B------:R-:W-:-:S07]  /*163e0*/  @P6 LOP3.LUT R11, R11, R26, RZ, 0x3c, !PT ;  /* 0x0000001a0b0b6212 */ /* 0x000fce00078e3cff */
        /* <DEDUP_REMOVED lines=13> */
[----:B--2---:R-:W-:Y:S02]  /*164c0*/  @P6 LOP3.LUT R8, R8, R21, RZ, 0x3c, !PT ;  /* 0x0000001508086212 */ /* 0x004fe400078e3cff */
[----:B---3--:R-:W-:Y:S02]  /*164d0*/  @P0 LOP3.LUT R6, R6, R27, RZ, 0x3c, !PT ;  /* 0x0000001b06060212 */ /* 0x008fe400078e3cff */
[----:B----4-:R-:W-:-:S04]  /*164e0*/  @P6 LOP3.LUT R7, R7, R20, RZ, 0x3c, !PT ;  /* 0x0000001407076212 */ /* 0x010fc800078e3cff */
        /* <DEDUP_REMOVED lines=15> */
[----:B----4-:R-:W-:Y:S02]  /*165e0*/  @P2 LOP3.LUT R0, R0, R37, RZ, 0x3c, !PT ;  /* 0x0000002500002212 */ /* 0x010fe400078e3cff */
[----:B------:R-:W-:Y:S02]  /*165f0*/  @P0 LOP3.LUT R8, R8, R27, RZ, 0x3c, !PT ;  /* 0x0000001b08080212 */ /* 0x000fe400078e3cff */
[----:B------:R-:W4:Y:S01]  /*16600*/  @P2 LDG.E R27, desc[UR36][R12.64+0xd8] ;  /* 0x0000d8240c1b2981 */ /* 0x000f22000c1e1900 */
        /* <DEDUP_REMOVED lines=14> */
[----:B------:R-:W-:Y:S02]  /*166f0*/  @P4 LOP3.LUT R0, R0, R35, RZ, 0x3c, !PT ;  /* 0x0000002300004212 */ /* 0x000fe400078e3cff */
[----:B------:R-:W-:Y:S01]  /*16700*/  @P1 LOP3.LUT R7, R7, R26, RZ, 0x3c, !PT ;  /* 0x0000001a07071212 */ /* 0x000fe200078e3cff */
[----:B------:R-:W3:Y:S01]  /*16710*/  @P6 LDG.E R35, desc[UR36][R12.64+0x118] ;  /* 0x000118240c236981 */ /* 0x000ee2000c1e1900 */
[----:B------:R-:W-:-:S03]  /*16720*/  LOP3.LUT P0, RZ, R32, 0x8000, RZ, 0xc0, !PT ;  /* 0x0000800020ff7812 */ /* 0x000fc6000780c0ff */
[----:B------:R-:W3:Y:S04]  /*16730*/  @P3 LDG.E R26, desc[UR36][R12.64+0xe0] ;  /* 0x0000e0240c1a3981 */ /* 0x000ee8000c1e1900 */
        /* <DEDUP_REMOVED lines=20> */
[----:B------:R-:W-:Y:S01]  /*16880*/  @P3 LOP3.LUT R7, R7, R32, RZ, 0x3c, !PT ;  /* 0x0000002007073212 */ /* 0x000fe200078e3cff */
[----:B------:R-:W3:Y:S04]  /*16890*/  @P0 LDG.E R33, desc[UR36][R12.64+0x12c] ;  /* 0x00012c240c210981 */ /* 0x000ee8000c1e1900 */
        /* <DEDUP_REMOVED lines=17> */
[----:B------:R-:W-:-:S05]  /*169b0*/  VIADD R15, R15, 0x10 ;  /* 0x000000100f0f7836 */ /* 0x000fca0000000000 */
[----:B------:R-:W-:Y:S02]  /*169c0*/  ISETP.NE.AND P1, PT, R15, 0x20, PT ;  /* 0x000000200f00780c */ /* 0x000fe40003f25270 */
[----:B------:R-:W-:-:S04]  /*169d0*/  @P6 LOP3.LUT R7, R7, R26, RZ, 0x3c, !PT ;  /* 0x0000001a07076212 */ /* 0x000fc800078e3cff */
[----:B------:R-:W-:Y:S02]  /*169e0*/  @P0 LOP3.LUT R7, R7, R34, RZ, 0x3c, !PT ;  /* 0x0000002207070212 */ /* 0x000fe400078e3cff */
[----:B--2---:R-:W-:Y:S02]  /*169f0*/  @P6 LOP3.LUT R6, R6, R21, RZ, 0x3c, !PT ;  /* 0x0000001506066212 */ /* 0x004fe400078e3cff */
[----:B----4-:R-:W-:Y:S02]  /*16a00*/  @P6 LOP3.LUT R8, R8, R27, RZ, 0x3c, !PT ;  /* 0x0000001b08086212 */ /* 0x010fe400078e3cff */
[----:B---3--:R-:W-:Y:S02]  /*16a10*/  @P6 LOP3.LUT R11, R11, R20, RZ, 0x3c, !PT ;  /* 0x000000140b0b6212 */ /* 0x008fe400078e3cff */
[----:B------:R-:W-:Y:S02]  /*16a20*/  @P0 LOP3.LUT R8, R8, R35, RZ, 0x3c, !PT ;  /* 0x0000002308080212 */ /* 0x000fe400078e3cff */
[----:B------:R-:W-:-:S02]  /*16a30*/  @P0 LOP3.LUT R6, R6, R33, RZ, 0x3c, !PT ;  /* 0x0000002106060212 */ /* 0x000fc400078e3cff */
[----:B------:R-:W-:Y:S01]  /*16a40*/  @P0 LOP3.LUT R11, R11, R32, RZ, 0x3c, !PT ;  /* 0x000000200b0b0212 */ /* 0x000fe200078e3cff */
[----:B------:R-:W-:Y:S06]  /*16a50*/  @P1 BRA `(.L_x_323) ;  /* 0xfffffff4004c1947 */ /* 0x000fec000383ffff */
[----:B------:R-:W-:Y:S05]  /*16a60*/  BSYNC.RECONVERGENT B3 ;  /* 0x0000000000037941 */ /* 0x000fea0003800200 */
.L_x_322:
[----:B------:R-:W-:-:S04]  /*16a70*/  IADD3 R10, PT, PT, R10, 0x1, RZ ;  /* 0x000000010a0a7810 */ /* 0x000fc80007ffe0ff */
[----:B------:R-:W-:-:S13]  /*16a80*/  ISETP.NE.AND P0, PT, R10, 0x5, PT ;  /* 0x000000050a00780c */ /* 0x000fda0003f05270 */
[----:B------:R-:W-:Y:S05]  /*16a90*/  @P0 BRA `(.L_x_324) ;  /* 0xfffffff400280947 */ /* 0x000fea000383ffff */
[----:B------:R-:W-:Y:S05]  /*16aa0*/  BSYNC.RECONVERGENT B2 ;  /* 0x0000000000027941 */ /* 0x000fea0003800200 */
.L_x_321:
        /* <DEDUP_REMOVED lines=10> */
.L_x_320:
[----:B------:R-:W-:Y:S05]  /*16b50*/  BSYNC.RECONVERGENT B1 ;  /* 0x0000000000017941 */ /* 0x000fea0003800200 */
.L_x_319:
[C---:B------:R-:W-:Y:S01]  /*16b60*/  ISETP.GT.U32.AND P0, PT, R30.reuse, 0x3, PT ;  /* 0x000000031e00780c */ /* 0x040fe20003f04070 */
[----:B------:R-:W-:Y:S01]  /*16b70*/  VIADD R3, R3, 0x1 ;  /* 0x0000000103037836 */ /* 0x000fe20000000000 */
[--C-:B------:R-:W-:Y:S02]  /*16b80*/  SHF.R.U64 R30, R30, 0x2, R31.reuse ;  /* 0x000000021e1e7819 */ /* 0x100fe4000000121f */
[----:B------:R-:W-:Y:S02]  /*16b90*/  ISETP.GT.U32.AND.EX P0, PT, R31, RZ, PT, P0 ;  /* 0x000000ff1f00720c */ /* 0x000fe40003f04100 */
[----:B------:R-:W-:-:S11]  /*16ba0*/  SHF.R.U32.HI R31, RZ, 0x2, R31 ;  /* 0x00000002ff1f7819 */ /* 0x000fd6000001161f */
[----:B------:R-:W-:Y:S05]  /*16bb0*/  @P0 BRA `(.L_x_326) ;  /* 0xfffffff000b40947 */ /* 0x000fea000383ffff */
.L_x_318:
[----:B------:R-:W-:Y:S05]  /*16bc0*/  BSYNC.RECONVERGENT B0 ;  /* 0x0000000000007941 */ /* 0x000fea0003800200 */
.L_x_317:
[----:B------:R-:W2:Y:S01]  /*16bd0*/  LDC R3, c[0x0][0x388] ;  /* 0x0000e200ff037b82 */ /* 0x000ea20000000800 */
[----:B0-----:R-:W-:Y:S01]  /*16be0*/  IMAD.MOV.U32 R4, RZ, RZ, RZ ;  /* 0x000000ffff047224 */ /* 0x001fe200078e00ff */
[----:B------:R-:W-:Y:S01]  /*16bf0*/  IABS R15, R2 ;  /* 0x00000002000f7213 */ /* 0x000fe20000000000 */
[----:B------:R-:W-:Y:S04]  /*16c00*/  BSSY.RECONVERGENT B1, `(.L_x_327) ;  /* 0x00002e6000017945 */ /* 0x000fe80003800200 */
[----:B------:R-:W-:Y:S01]  /*16c10*/  BSSY.RELIABLE B0, `(.L_x_328) ;  /* 0x0000229000007945 */ /* 0x000fe20003800100 */
[----:B--2---:R-:W-:-:S04]  /*16c20*/  IABS R10, R3 ;  /* 0x00000003000a7213 */ /* 0x004fc80000000000 */
[----:B-1----:R-:W0:Y:S08]  /*16c30*/  I2F.RP R12, R10 ;  /* 0x0000000a000c7306 */ /* 0x002e300000209400 */
[----:B0-----:R-:W0:Y:S02]  /*16c40*/  MUFU.RCP R12, R12 ;  /* 0x0000000c000c7308 */ /* 0x001e240000001000 */
[----:B0-----:R-:W-:Y:S01]  /*16c50*/  VIADD R5, R12, 0xffffffe ;  /* 0x0ffffffe0c057836 */ /* 0x001fe20000000000 */
[----:B------:R-:W-:-:S04]  /*16c60*/  LOP3.LUT R12, R2, R3, RZ, 0x3c, !PT ;  /* 0x00000003020c7212 */ /* 0x000fc800078e3cff */
[----:B------:R-:W-:Y:S01]  /*16c70*/  ISETP.GE.AND P2, PT, R12, RZ, PT ;  /* 0x000000ff0c00720c */ /* 0x000fe20003f46270 */
[----:B------:R-:W0:Y:S01]  /*16c80*/  F2I.FTZ.U32.TRUNC.NTZ R5, R5 ;  /* 0x0000000500057305 */ /* 0x000e22000021f000 */
[----:B------:R-:W-:Y:S02]  /*16c90*/  LOP3.LUT R12, RZ, R3, RZ, 0x33, !PT ;  /* 0x00000003ff0c7212 */ /* 0x000fe400078e33ff */
[----:B0-----:R-:W-:-:S05]  /*16ca0*/  IADD3 R13, PT, PT, RZ, -R5, RZ ;  /* 0x80000005ff0d7210 */ /* 0x001fca0007ffe0ff */
[----:B------:R-:W-:-:S04]  /*16cb0*/  IMAD R13, R13, R10, RZ ;  /* 0x0000000a0d0d7224 */ /* 0x000fc800078e02ff */
[----:B------:R-:W-:-:S06]  /*16cc0*/  IMAD.HI.U32 R13, R5, R13, R4 ;  /* 0x0000000d050d7227 */ /* 0x000fcc00078e0004 */
[----:B------:R-:W-:-:S04]  /*16cd0*/  IMAD.HI.U32 R9, R13, R15, RZ ;  /* 0x0000000f0d097227 */ /* 0x000fc800078e00ff */
[----:B------:R-:W-:-:S04]  /*16ce0*/  IMAD.MOV R4, RZ, RZ, -R9 ;  /* 0x000000ffff047224 */ /* 0x000fc800078e0a09 */
[C---:B------:R-:W-:Y:S02]  /*16cf0*/  IMAD R15, R10.reuse, R4, R15 ;  /* 0x000000040a0f7224 */ /* 0x040fe400078e020f */
[----:B------:R-:W0:Y:S03]  /*16d00*/  LDC.64 R4, c[0x0][0x3b0] ;  /* 0x0000ec00ff047b82 */ /* 0x000e260000000a00 */
[----:B------:R-:W-:-:S13]  /*16d10*/  ISETP.GT.U32.AND P1, PT, R10, R15, PT ;  /* 0x0000000f0a00720c */ /* 0x000fda0003f24070 */
[----:B------:R-:W-:Y:S01]  /*16d20*/  @!P1 IMAD.IADD R15, R15, 0x1, -R10 ;  /* 0x000000010f0f9824 */ /* 0x000fe200078e0a0a */
[----:B------:R-:W-:-:S04]  /*16d30*/  @!P1 IADD3 R9, PT, PT, R9, 0x1, RZ ;  /* 0x0000000109099810 */ /* 0x000fc80007ffe0ff */
[----:B------:R-:W-:Y:S01]  /*16d40*/  ISETP.GE.U32.AND P0, PT, R15, R10, PT ;  /* 0x0000000a0f00720c */ /* 0x000fe20003f06070 */
[----:B0-----:R0:W-:Y:S04]  /*16d50*/  STG.E.64 desc[UR36][R4.64+0x18], RZ ;  /* 0x000018ff04007986 */ /* 0x0011e8000c101b24 */
[----:B------:R0:W-:Y:S04]  /*16d60*/  STG.E desc[UR36][R4.64+0x20], RZ ;  /* 0x000020ff04007986 */ /* 0x0001e8000c101924 */
[----:B------:R0:W-:Y:S04]  /*16d70*/  STG.E.64 desc[UR36][R4.64+0x28], RZ ;  /* 0x000028ff04007986 */ /* 0x0001e8000c101b24 */
[----:B------:R-:W-:Y:S01]  /*16d80*/  @P0 VIADD R9, R9, 0x1 ;  /* 0x0000000109090836 */ /* 0x000fe20000000000 */
[----:B------:R-:W-:-:S03]  /*16d90*/  ISETP.NE.AND P0, PT, R3, RZ, PT ;  /* 0x000000ff0300720c */ /* 0x000fc60003f05270 */
[----:B------:R-:W-:-:S05]  /*16da0*/  @!P2 IMAD.MOV R9, RZ, RZ, -R9 ;  /* 0x000000ffff09a224 */ /* 0x000fca00078e0a09 */
[----:B------:R-:W-:-:S04]  /*16db0*/  SEL R9, R12, R9, !P0 ;  /* 0x000000090c097207 */ /* 0x000fc80004000000 */
[----:B------:R-:W-:Y:S01]  /*16dc0*/  ISETP.NE.AND P1, PT, R9, RZ, PT ;  /* 0x000000ff0900720c */ /* 0x000fe20003f25270 */
[----:B------:R-:W-:-:S04]  /*16dd0*/  IMAD.MOV R14, RZ, RZ, -R9 ;  /* 0x000000ffff0e7224 */ /* 0x000fc800078e0a09 */
[----:B------:R-:W-:-:S08]  /*16de0*/  IMAD R2, R3, R14, R2 ;  /* 0x0000000e03027224 */ /* 0x000fd000078e0202 */
[----:B0-----:R-:W-:Y:S05]  /*16df0*/  @!P1 BRA `(.L_x_329) ;  /* 0x0000002000289947 */ /* 0x001fea0003800000 */
[----:B------:R-:W-:-:S05]  /*16e00*/  IADD3 R15, PT, PT, -R3, RZ, RZ ;  /* 0x000000ff030f7210 */ /* 0x000fca0007ffe1ff */
[----:B------:R-:W-:-:S05]  /*16e10*/  IMAD R14, R15, 0x2, R28 ;  /* 0x000000020f0e7824 */ /* 0x000fca00078e021c */
        /* <DEDUP_REMOVED lines=14> */
[----:B------:R-:W-:-:S13]  /*16f00*/  ISETP.NE.AND P1, PT, R15, RZ, PT ;  /* 0x000000ff0f00720c */ /* 0x000fda0003f25270 */
[----:B------:R-:W-:Y:S05]  /*16f10*/  @!P1 BRA `(.L_x_329) ;  /* 0x0000001c00e09947 */ /* 0x000fea0003800000 */
        /* <DEDUP_REMOVED lines=60> */
.L_x_332:
        /* <DEDUP_REMOVED lines=43> */
[----:B------:R-:W-:-:S04]  /*17590*/  IADD3 R17, PT, PT, R17, 0x8, RZ ;  /* 0x0000000811117810 */ /* 0x000fc80007ffe0ff */
[----:B------:R-:W-:Y:S01]  /*175a0*/  ISETP.NE.AND P0, PT, R17, R8, PT ;  /* 0x000000081100720c */ /* 0x000fe20003f05270 */
[----:B--2---:R1:W-:-:S12]  /*175b0*/  STG.E desc[UR36][R14.64], R21 ;  /* 0x000000150e007986 */ /* 0x0043d8000c101924 */
[----:B------:R-:W-:Y:S05]  /*175c0*/  @P0 BRA `(.L_x_332) ;  /* 0xfffffffc00440947 */ /* 0x000fea000383ffff */
[----:B------:R-:W-:Y:S05]  /*175d0*/  BSYNC.RECONVERGENT B2 ;  /* 0x0000000000027941 */ /* 0x000fea0003800200 */
.L_x_331:
        /* <DEDUP_REMOVED lines=30> */
.L_x_333:
        /* <DEDUP_REMOVED lines=14> */
[----:B------:R-:W2:Y:S07]  /*178a0*/  @P0 LDG.E R13, desc[UR36][R12.64] ;  /* 0x000000240c0d0981 */ /* 0x000eae000c1e1900 */
[----:B------:R-:W-:Y:S01]  /*178b0*/  @!P1 LOP3.LUT R8, RZ, R8, RZ, 0x33, !PT ;  /* 0x00000008ff089212 */ /* 0x000fe200078e33ff */
[----:B------:R-:W-:-:S04]  /*178c0*/  @P0 IMAD.WIDE R14, R15, 0x4, R18 ;  /* 0x000000040f0e0825 */ /* 0x000fc800078e0212 */
[----:B------:R-:W-:-:S04]  /*178d0*/  @!P1 IMAD R17, R8, R3, RZ ;  /* 0x0000000308119224 */ /* 0x000fc800078e02ff */
[C---:B------:R-:W-:Y:S01]  /*178e0*/  @!P1 IMAD.WIDE R24, R17.reuse, 0x4, R24 ;  /* 0x0000000411189825 */ /* 0x040fe200078e0218 */
[----:B--2---:R3:W-:Y:S05]  /*178f0*/  @P0 STG.E desc[UR36][R14.64], R13 ;  /* 0x0000000d0e000986 */ /* 0x0047ea000c101924 */
[----:B------:R-:W2:Y:S01]  /*17900*/  @!P1 LDG.E R25, desc[UR36][R24.64] ;  /* 0x0000002418199981 */ /* 0x000ea2000c1e1900 */
[----:B0-----:R-:W-:-:S05]  /*17910*/  @!P1 IMAD.WIDE R6, R17, 0x4, R18 ;  /* 0x0000000411069825 */ /* 0x001fca00078e0212 */
[----:B--2---:R3:W-:Y:S02]  /*17920*/  @!P1 STG.E desc[UR36][R6.64], R25 ;  /* 0x0000001906009986 */ /* 0x0047e4000c101924 */
.L_x_330:
[----:B------:R-:W-:Y:S01]  /*17930*/  ISETP.GE.AND P0, PT, R9, 0x2, PT ;  /* 0x000000020900780c */ /* 0x000fe20003f06270 */
[----:B------:R-:W-:-:S12]  /*17940*/  BSSY.RECONVERGENT B2, `(.L_x_334) ;  /* 0x0000152000027945 */ /* 0x000fd80003800200 */
[----:B------:R-:W-:Y:S05]  /*17950*/  @!P0 BRA `(.L_x_335) ;  /* 0x0000001400408947 */ /* 0x000fea0003800000 */
[----:B------:R-:W0:Y:S01]  /*17960*/  LDCU UR4, c[0x0][0x3ac] ;  /* 0x00007580ff0477ac */ /* 0x000e220008000800 */
[----:B-1----:R-:W-:Y:S01]  /*17970*/  VIADD R10, R9, 0xffffffff ;  /* 0xffffffff090a7836 */ /* 0x002fe20000000000 */
[----:B0-----:R-:W-:-:S09]  /*17980*/  UISETP.NE.AND UP0, UPT, UR4, 0x1, UPT ;  /* 0x000000010400788c */ /* 0x001fd2000bf05270 */
        /* <DEDUP_REMOVED lines=8> */
[----:B--23--:R-:W0:Y:S01]  /*17a10*/  LDC.64 R6, c[0x0][0x380] ;  /* 0x0000e000ff067b82 */ /* 0x00ce220000000a00 */
[----:B------:R-:W-:Y:S01]  /*17a20*/  LOP3.LUT R8, R10, 0xfffffffc, RZ, 0xc0, !PT ;  /* 0xfffffffc0a087812 */ /* 0x000fe200078ec0ff */
[----:B------:R-:W-:-:S07]  /*17a30*/  IMAD.MOV.U32 R9, RZ, RZ, RZ ;  /* 0x000000ffff097224 */ /* 0x000fce00078e00ff */
.L_x_339:
        /* <DEDUP_REMOVED lines=13> */
[----:B------:R-:W-:Y:S01]  /*17b10*/  LOP3.LUT R10, R10, R17, R11, 0x96, !PT ;  /* 0x000000110a0a7212 */ /* 0x000fe200078e960b */
[----:B------:R-:W-:Y:S01]  /*17b20*/  IMAD.MOV.U32 R17, RZ, RZ, R14 ;  /* 0x000000ffff117224 */ /* 0x000fe200078e000e */
[----:B------:R-:W-:Y:S02]  /*17b30*/  STG.E.64 desc[UR36][R4.64+0x8], R28 ;  /* 0x0000081c04007986 */ /* 0x000fe4000c101b24 */
[----:B------:R-:W-:Y:S01]  /*17b40*/  LOP3.LUT R23, R10, R13, RZ, 0x3c, !PT ;  /* 0x0000000d0a177212 */ /* 0x000fe200078e3cff */
[----:B------:R-:W-:Y:S01]  /*17b50*/  IMAD.MOV.U32 R10, RZ, RZ, 0x2f800000 ;  /* 0x2f800000ff0a7424 */ /* 0x000fe200078e00ff */
        /* <DEDUP_REMOVED lines=23> */
[----:B------:R-:W-:Y:S03]  /*17cd0*/  STG.E.64 desc[UR36][R4.64], R22 ;  /* 0x0000001604007986 */ /* 0x000fe6000c101b24 */
[----:B------:R-:W-:Y:S01]  /*17ce0*/  LOP3.LUT R17, R24, R15, RZ, 0x3c, !PT ;  /* 0x0000000f18117212 */ /* 0x000fe200078e3cff */
[----:B------:R-:W-:Y:S03]  /*17cf0*/  STG.E.64 desc[UR36][R4.64+0x8], R28 ;  /* 0x0000081c04007986 */ /* 0x000fe6000c101b24 */
[----:B------:R-:W-:Y:S01]  /*17d00*/  IADD3 R11, PT, PT, R17, R22, RZ ;  /* 0x00000016110b7210 */ /* 0x000fe20007ffe0ff */
        /* <DEDUP_REMOVED lines=23> */
[----:B------:R-:W-:Y:S04]  /*17e80*/  STG.E.64 desc[UR36][R4.64], R16 ;  /* 0x0000001004007986 */ /* 0x000fe8000c101b24 */
        /* <DEDUP_REMOVED lines=12> */
[----:B------:R-:W-:-:S04]  /*17f50*/  IADD3 R9, PT, PT, R9, 0x4, RZ ;  /* 0x0000000409097810 */ /* 0x000fc80007ffe0ff */
[----:B------:R-:W-:Y:S02]  /*17f60*/  ISETP.NE.AND P0, PT, R9, R8, PT ;  /* 0x000000080900720c */ /* 0x000fe40003f05270 */
        /* <DEDUP_REMOVED lines=14> */
[----:B------:R-:W-:Y:S01]  /*18050*/  FFMA R17, R17, R10, 1.1641532182693481445e-10 ;  /* 0x2f00000011117423 */ /* 0x000fe2000000000a */
[----:B------:R-:W-:-:S03]  /*18060*/  MOV R10, R13 ;  /* 0x0000000d000a7202 */ /* 0x000fc60000000f00 */
[----:B------:R-:W-:Y:S02]  /*18070*/  FMUL R17, R17, 4 ;  /* 0x4080000011117820 */ /* 0x000fe40000400000 */
[----:B------:R1:W-:Y:S04]  /*18080*/  STG.E.64 desc[UR36][R4.64+0x10], R10 ;  /* 0x0000100a04007986 */ /* 0x0003e8000c101b24 */
[----:B------:R-:W0:Y:S02]  /*18090*/  F2I.TRUNC.NTZ R17, R17 ;  /* 0x0000001100117305 */ /* 0x000e24000020f100 */
[----:B0-----:R-:W-:-:S05]  /*180a0*/  VIADD R13, R17, 0x1 ;  /* 0x00000001110d7836 */ /* 0x001fca0000000000 */
[----:B------:R1:W-:Y:S01]  /*180b0*/  STG.E desc[UR36][R20.64], R13 ;  /* 0x0000000d14007986 */ /* 0x0003e2000c101924 */
[----:B------:R-:W-:Y:S05]  /*180c0*/  @P0 BRA `(.L_x_339) ;  /* 0xfffffff8005c0947 */ /* 0x000fea000383ffff */
.L_x_338:
[----:B------:R-:W-:Y:S05]  /*180d0*/  BSYNC.RECONVERGENT B3 ;  /* 0x0000000000037941 */ /* 0x000fea0003800200 */
.L_x_337:
[----:B------:R-:W-:Y:S04]  /*180e0*/  BSSY.RECONVERGENT B3, `(.L_x_340) ;  /* 0x0000040000037945 */ /* 0x000fe80003800200 */
[----:B------:R-:W-:Y:S05]  /*180f0*/  @!P1 BRA `(.L_x_341) ;  /* 0x0000000000f89947 */ /* 0x000fea0003800000 */
[----:B--23--:R-:W2:Y:S04]  /*18100*/  LDG.E.64 R14, desc[UR36][R4.64] ;  /* 0x00000024040e7981 */ /* 0x00cea8000c1e1b00 */
[----:B-1----:R-:W3:Y:S04]  /*18110*/  LDG.E.64 R10, desc[UR36][R4.64+0x10] ;  /* 0x00001024040a7981 */ /* 0x002ee8000c1e1b00 */
[----:B------:R-:W4:Y:S01]  /*18120*/  LDG.E.64 R12, desc[UR36][R4.64+0x8] ;  /* 0x00000824040c7981 */ /* 0x000f22000c1e1b00 */
[----:B------:R-:W-:Y:S01]  /*18130*/  IMAD R21, R8, R3, R2 ;  /* 0x0000000308157224 */ /* 0x000fe200078e0202 */
[----:B------:R-:W-:-:S02]  /*18140*/  ISETP.NE.AND P0, PT, R0, 0x1, PT ;  /* 0x000000010000780c */ /* 0x000fc40003f05270 */
        /* <DEDUP_REMOVED lines=10> */
[----:B------:R-:W-:-:S02]  /*181f0*/  IMAD.MOV.U32 R9, RZ, RZ, 0x2f800000 ;  /* 0x2f800000ff097424 */ /* 0x000fc400078e00ff */
[----:B------:R0:W-:Y:S01]  /*18200*/  STG.E.64 desc[UR36][R4.64], R14 ;  /* 0x0000000e04007986 */ /* 0x0001e2000c101b24 */
[----:B------:R-:W-:-:S04]  /*18210*/  LOP3.LUT R17, R6, R11, RZ, 0x3c, !PT ;  /* 0x0000000b06117212 */ /* 0x000fc800078e3cff */
[----:B------:R-:W-:-:S04]  /*18220*/  IADD3 R6, PT, PT, R17, R14, RZ ;  /* 0x0000000e11067210 */ /* 0x000fc80007ffe0ff */
[----:B------:R-:W-:Y:S02]  /*18230*/  I2FP.F32.U32 R16, R6 ;  /* 0x0000000600107245 */ /* 0x000fe40000201000 */
[----:B------:R-:W1:Y:S03]  /*18240*/  LDC.64 R6, c[0x0][0x380] ;  /* 0x0000e000ff067b82 */ /* 0x000e660000000a00 */
[----:B------:R-:W-:-:S04]  /*18250*/  FFMA R16, R16, R9, 1.1641532182693481445e-10 ;  /* 0x2f00000010107423 */ /* 0x000fc80000000009 */
[----:B------:R-:W-:Y:S01]  /*18260*/  FMUL R20, R16, 4 ;  /* 0x4080000010147820 */ /* 0x000fe20000400000 */
[----:B------:R-:W-:-:S05]  /*18270*/  IMAD.MOV.U32 R16, RZ, RZ, R11 ;  /* 0x000000ffff107224 */ /* 0x000fca00078e000b */
[----:B------:R-:W2:Y:S01]  /*18280*/  F2I.TRUNC.NTZ R20, R20 ;  /* 0x0000001400147305 */ /* 0x000ea2000020f100 */
[----:B------:R0:W-:Y:S01]  /*18290*/  STG.E.64 desc[UR36][R4.64+0x10], R16 ;  /* 0x0000101004007986 */ /* 0x0001e2000c101b24 */
[----:B-1----:R-:W-:-:S04]  /*182a0*/  IMAD.WIDE R10, R21, 0x4, R6 ;  /* 0x00000004150a7825 */ /* 0x002fc800078e0206 */
[----:B--2---:R-:W-:-:S05]  /*182b0*/  VIADD R13, R20, 0x1 ;  /* 0x00000001140d7836 */ /* 0x004fca0000000000 */
[----:B------:R0:W-:Y:S01]  /*182c0*/  STG.E desc[UR36][R10.64], R13 ;  /* 0x0000000d0a007986 */ /* 0x0001e2000c101924 */
[----:B------:R-:W-:Y:S05]  /*182d0*/  @!P0 BRA `(.L_x_341) ;  /* 0x0000000000808947 */ /* 0x000fea0003800000 */
[----:B------:R-:W-:Y:S02]  /*182e0*/  HFMA2 R21, -RZ, RZ, 0, 5.9604644775390625e-08 ;  /* 0x00000001ff157431 */ /* 0x000fe400000001ff */
[----:B------:R-:W-:-:S07]  /*182f0*/  VIADD R8, R8, 0x1 ;  /* 0x0000000108087836 */ /* 0x000fce0000000000 */
.L_x_342:
[----:B0---4-:R-:W2:Y:S04]  /*18300*/  LDG.E.64 R14, desc[UR36][R4.64] ;  /* 0x00000024040e7981 */ /* 0x011ea8000c1e1b00 */
[----:B------:R-:W3:Y:S04]  /*18310*/  LDG.E.64 R12, desc[UR36][R4.64+0x10] ;  /* 0x00001024040c7981 */ /* 0x000ee8000c1e1b00 */
[----:B------:R-:W4:Y:S01]  /*18320*/  LDG.E.64 R10, desc[UR36][R4.64+0x8] ;  /* 0x00000824040a7981 */ /* 0x000f22000c1e1b00 */
[----:B------:R-:W-:Y:S02]  /*18330*/  IMAD R23, R8, R3, R2 ;  /* 0x0000000308177224 */ /* 0x000fe400078e0202 */
[----:B------:R-:W-:-:S02]  /*18340*/  VIADD R21, R21, 0x1 ;  /* 0x0000000115157836 */ /* 0x000fc40000000000 */
[----:B------:R-:W-:-:S03]  /*18350*/  IMAD.WIDE R22, R23, 0x4, R6 ;  /* 0x0000000417167825 */ /* 0x000fc600078e0206 */
[----:B------:R-:W-:Y:S01]  /*18360*/  ISETP.NE.AND P0, PT, R21, R0, PT ;  /* 0x000000001500720c */ /* 0x000fe20003f05270 */
[----:B------:R-:W-:Y:S01]  /*18370*/  VIADD R8, R8, 0x1 ;  /* 0x0000000108087836 */ /* 0x000fe20000000000 */
        /* <DEDUP_REMOVED lines=9> */
[----:B------:R-:W-:-:S04]  /*18410*/  LOP3.LUT R17, R16, R13, RZ, 0x3c, !PT ;  /* 0x0000000d10117212 */ /* 0x000fc800078e3cff */
[----:B------:R-:W-:-:S04]  /*18420*/  IADD3 R15, PT, PT, R17, R14, RZ ;  /* 0x0000000e110f7210 */ /* 0x000fc80007ffe0ff */
[----:B------:R-:W-:Y:S01]  /*18430*/  I2FP.F32.U32 R16, R15 ;  /* 0x0000000f00107245 */ /* 0x000fe20000201000 */
[----:B------:R-:W-:-:S04]  /*18440*/  IMAD.MOV.U32 R15, RZ, RZ, R10 ;  /* 0x000000ffff0f7224 */ /* 0x000fc800078e000a */
        /* <DEDUP_REMOVED lines=9> */
.L_x_341:
[----:B------:R-:W-:Y:S05]  /*184e0*/  BSYNC.RECONVERGENT B3 ;  /* 0x0000000000037941 */ /* 0x000fea0003800200 */
.L_x_340:
[----:B------:R-:W-:Y:S05]  /*184f0*/  BRA `(.L_x_335) ;  /* 0x0000000800587947 */ /* 0x000fea0003800000 */
.L_x_336:
        /* <DEDUP_REMOVED lines=10> */
.L_x_345:
        /* <DEDUP_REMOVED lines=105> */
.L_x_344:
[----:B------:R-:W-:Y:S05]  /*18c30*/  BSYNC.RECONVERGENT B3 ;  /* 0x0000000000037941 */ /* 0x000fea0003800200 */
.L_x_343:
[----:B------:R-:W-:Y:S05]  /*18c40*/  @!P1 BRA `(.L_x_335) ;  /* 0x0000000000849947 */ /* 0x000fea0003800000 */
[----:B--23--:R-:W0:Y:S01]  /*18c50*/  LDC.64 R6, c[0x0][0x380] ;  /* 0x0000e000ff067b82 */ /* 0x00ce220000000a00 */
[----:B------:R-:W-:-:S07]  /*18c60*/  IMAD.MOV.U32 R9, RZ, RZ, RZ ;  /* 0x000000ffff097224 */ /* 0x000fce00078e00ff */
.L_x_346:
[----:B0-----:R-:W2:Y:S04]  /*18c70*/  LDG.E.64 R14, desc[UR36][R4.64] ;  /* 0x00000024040e7981 */ /* 0x001ea8000c1e1b00 */
[----:B-1----:R-:W3:Y:S04]  /*18c80*/  LDG.E.64 R12, desc[UR36][R4.64+0x10] ;  /* 0x00001024040c7981 */ /* 0x002ee8000c1e1b00 */
[----:B------:R-:W4:Y:S01]  /*18c90*/  LDG.E.64 R10, desc[UR36][R4.64+0x8] ;  /* 0x00000824040a7981 */ /* 0x000f22000c1e1b00 */
[C---:B------:R-:W-:Y:S01]  /*18ca0*/  IMAD R21, R8.reuse, R3, R2 ;  /* 0x0000000308157224 */ /* 0x040fe200078e0202 */
[----:B------:R-:W-:Y:S01]  /*18cb0*/  IADD3 R9, PT, PT, R9, 0x1, RZ ;  /* 0x0000000109097810 */ /* 0x000fe20007ffe0ff */
[----:B------:R-:W-:-:S02]  /*18cc0*/  VIADD R8, R8, 0x1 ;  /* 0x0000000108087836 */ /* 0x000fc40000000000 */
[----:B0-----:R-:W-:Y:S01]  /*18cd0*/  IMAD.WIDE R20, R21, 0x4, R6 ;  /* 0x0000000415147825 */ /* 0x001fe200078e0206 */
[----:B------:R-:W-:Y:S02]  /*18ce0*/  ISETP.NE.AND P0, PT, R9, R0, PT ;  /* 0x000000000900720c */ /* 0x000fe40003f05270 */
        /* <DEDUP_REMOVED lines=21> */
[----:B------:R0:W-:Y:S01]  /*18e40*/  STG.E desc[UR36][R20.64], R11 ;  /* 0x0000000b14007986 */ /* 0x0001e2000c101924 */
[----:B------:R-:W-:Y:S05]  /*18e50*/  @P0 BRA `(.L_x_346) ;  /* 0xfffffffc00840947 */ /* 0x000fea000383ffff */
.L_x_335:
[----:B------:R-:W-:Y:S05]  /*18e60*/  BSYNC.RECONVERGENT B2 ;  /* 0x0000000000027941 */ /* 0x000fea0003800200 */
.L_x_334:
[----:B------:R-:W-:-:S05]  /*18e70*/  IMAD.MOV.U32 R3, RZ, RZ, -0x1 ;  /* 0xffffffffff037424 */ /* 0x000fca00078e00ff */
[----:B------:R0:W-:Y:S01]  /*18e80*/  STG.E desc[UR36][R18.64], R3 ;  /* 0x0000000312007986 */ /* 0x0001e2000c101924 */
[----:B------:R-:W-:Y:S05]  /*18e90*/  BRA `(.L_x_347) ;  /* 0x0000000800f07947 */ /* 0x000fea0003800000 */
.L_x_329:
[----:B------:R-:W-:Y:S05]  /*18ea0*/  BSYNC.RELIABLE B0 ;  /* 0x0000000000007941 */ /* 0x000fea0003800100 */
.L_x_328:
[----:B------:R-:W0:Y:S01]  /*18eb0*/  LDCU UR4, c[0x0][0x3ac] ;  /* 0x00007580ff0477ac */ /* 0x000e220008000800 */
[----:B------:R-:W-:Y:S01]  /*18ec0*/  IMAD.WIDE R2, R3, 0x4, R22 ;  /* 0x0000000403027825 */ /* 0x000fe200078e0216 */
[----:B0-----:R-:W-:-:S09]  /*18ed0*/  UISETP.NE.AND UP0, UPT, UR4, 0x1, UPT ;  /* 0x000000010400788c */ /* 0x001fd2000bf05270 */
[----:B------:R-:W-:Y:S05]  /*18ee0*/  BRA.U UP0, `(.L_x_348) ;  /* 0x0000000500647547 */ /* 0x000fea000b800000 */
[----:B------:R-:W-:Y:S01]  /*18ef0*/  SHF.R.U32.HI R9, RZ, 0x2, R0 ;  /* 0x00000002ff097819 */ /* 0x000fe20000011600 */
[----:B------:R-:W-:Y:S03]  /*18f00*/  STG.E.64 desc[UR36][R4.64+0x8], R6 ;  /* 0x0000080604007986 */ /* 0x000fe6000c101b24 */
[----:B------:R-:W-:Y:S01]  /*18f10*/  LOP3.LUT R9, R9, R0, RZ, 0x3c, !PT ;  /* 0x0000000009097212 */ /* 0x000fe200078e3cff */
[----:B------:R-:W-:-:S03]  /*18f20*/  IMAD.SHL.U32 R0, R8, 0x10, RZ ;  /* 0x0000001008007824 */ /* 0x000fc600078e00ff */
[----:B------:R-:W-:-:S04]  /*18f30*/  SHF.L.U32 R10, R9, 0x1, RZ ;  /* 0x00000001090a7819 */ /* 0x000fc800000006ff */
[----:B------:R-:W-:Y:S01]  /*18f40*/  LOP3.LUT R9, R9, R10, R0, 0x96, !PT ;  /* 0x0000000a09097212 */ /* 0x000fe200078e9600 */
[----:B------:R-:W-:-:S03]  /*18f50*/  IMAD.MOV.U32 R0, RZ, RZ, 0x2f800000 ;  /* 0x2f800000ff007424 */ /* 0x000fc600078e00ff */
        /* <DEDUP_REMOVED lines=18> */
[----:B0-----:R-:W-:Y:S02]  /*19080*/  IMAD.MOV.U32 R21, RZ, RZ, R12 ;  /* 0x000000ffff157224 */ /* 0x001fe400078e000c */
[----:B------:R-:W-:-:S05]  /*19090*/  IMAD.SHL.U32 R20, R28, 0x2, RZ ;  /* 0x000000021c147824 */ /* 0x000fca00078e00ff */
[----:B------:R-:W-:Y:S01]  /*190a0*/  LOP3.LUT R20, R28, R20, R27, 0x96, !PT ;  /* 0x000000141c147212 */ /* 0x000fe200078e961b */
[----:B------:R-:W-:Y:S01]  /*190b0*/  IMAD.MOV.U32 R28, RZ, RZ, R13 ;  /* 0x000000ffff1c7224 */ /* 0x000fe200078e000d */
[----:B----4-:R-:W-:Y:S02]  /*190c0*/  MOV R27, R14 ;  /* 0x0000000e001b7202 */ /* 0x010fe40000000f00 */
[----:B------:R-:W-:Y:S01]  /*190d0*/  LOP3.LUT R29, R20, R13, RZ, 0x3c, !PT ;  /* 0x0000000d141d7212 */ /* 0x000fe200078e3cff */
[----:B------:R-:W-:Y:S02]  /*190e0*/  IMAD.MOV.U32 R20, RZ, RZ, R15 ;  /* 0x000000ffff147224 */ /* 0x000fe400078e000f */
[----:B------:R-:W-:Y:S01]  /*190f0*/  STG.E.64 desc[UR36][R4.64], R26 ;  /* 0x0000001a04007986 */ /* 0x000fe2000c101b24 */
[----:B------:R-:W-:-:S03]  /*19100*/  IADD3 R6, PT, PT, R29, R26, RZ ;  /* 0x0000001a1d067210 */ /* 0x000fc60007ffe0ff */
[----:B------:R-:W-:Y:S01]  /*19110*/  STG.E.64 desc[UR36][R4.64+0x10], R28 ;  /* 0x0000101c04007986 */ /* 0x000fe2000c101b24 */
[----:B------:R-:W-:-:S03]  /*19120*/  I2FP.F32.U32 R7, R6 ;  /* 0x0000000600077245 */ /* 0x000fc60000201000 */
[----:B------:R0:W-:Y:S02]  /*19130*/  STG.E.64 desc[UR36][R4.64+0x8], R20 ;  /* 0x0000081404007986 */ /* 0x0001e4000c101b24 */
        /* <DEDUP_REMOVED lines=21> */
[----:B-1----:R-:W-:Y:S01]  /*19290*/  IMAD.IADD R2, R23, 0x1, R12 ;  /* 0x0000000117027824 */ /* 0x002fe200078e020c */
        /* <DEDUP_REMOVED lines=15> */
[----:B-1----:R-:W-:Y:S01]  /*19390*/  IMAD.MOV.U32 R7, RZ, RZ, R14 ;  /* 0x000000ffff077224 */ /* 0x002fe200078e000e */
        /* <DEDUP_REMOVED lines=8> */
[----:B------:R-:W-:Y:S01]  /*19420*/  I2FP.F32.U32 R3, R2 ;  /* 0x0000000200037245 */ /* 0x000fe20000201000 */
[----:B------:R0:W-:Y:S04]  /*19430*/  STG.E.64 desc[UR36][R4.64+0x8], R6 ;  /* 0x0000080604007986 */ /* 0x0001e8000c101b24 */
[----:B------:R-:W-:-:S04]  /*19440*/  FFMA R3, R3, R0, 1.1641532182693481445e-10 ;  /* 0x2f00000003037423 */ /* 0x000fc80000000000 */
[----:B------:R-:W-:-:S06]  /*19450*/  FMUL R3, R3, 4 ;  /* 0x4080000003037820 */ /* 0x000fcc0000400000 */
[----:B------:R-:W1:Y:S01]  /*19460*/  F2I.TRUNC.NTZ R3, R3 ;  /* 0x0000000300037305 */ /* 0x000e62000020f100 */
[----:B0-----:R-:W-:Y:S05]  /*19470*/  BRA `(.L_x_349) ;  /* 0x0000000400687947 */ /* 0x001fea0003800000 */
.L_x_348:
[----:B------:R-:W-:Y:S01]  /*19480*/  SHF.R.U32.HI R9, RZ, 0x2, R0 ;  /* 0x00000002ff097819 */ /* 0x000fe20000011600 */
[----:B------:R-:W-:Y:S02]  /*19490*/  HFMA2 R26, -RZ, RZ, 0.175537109375, 11.65625 ;  /* 0x319e49d4ff1a7431 */ /* 0x000fe400000001ff */
[----:B------:R-:W-:Y:S01]  /*194a0*/  IMAD.MOV.U32 R27, RZ, RZ, R11 ;  /* 0x000000ffff1b7224 */ /* 0x000fe200078e000b */
[----:B------:R-:W-:Y:S01]  /*194b0*/  STG.E.64 desc[UR36][R4.64+0x8], R6 ;  /* 0x0000080604007986 */ /* 0x000fe2000c101b24 */
[----:B------:R-:W-:Y:S01]  /*194c0*/  LOP3.LUT R9, R9, R0, RZ, 0x3c, !PT ;  /* 0x0000000009097212 */ /* 0x000fe200078e3cff */
[----:B------:R-:W-:Y:S02]  /*194d0*/  IMAD.SHL.U32 R0, R8, 0x10, RZ ;  /* 0x0000001008007824 */ /* 0x000fe400078e00ff */
[----:B------:R-:W-:Y:S01]  /*194e0*/  IMAD.MOV.U32 R28, RZ, RZ, R8 ;  /* 0x000000ffff1c7224 */ /* 0x000fe200078e0008 */
[C---:B------:R-:W-:Y:S01]  /*194f0*/  SHF.L.U32 R10, R9.reuse, 0x1, RZ ;  /* 0x00000001090a7819 */ /* 0x040fe200000006ff */
[----:B------:R0:W-:Y:S03]  /*19500*/  STG.E.64 desc[UR36][R4.64], R26 ;  /* 0x0000001a04007986 */ /* 0x0001e6000c101b24 */
[----:B------:R-:W-:Y:S01]  /*19510*/  LOP3.LUT R9, R9, R10, R0, 0x96, !PT ;  /* 0x0000000a09097212 */ /* 0x000fe200078e9600 */
[----:B------:R-:W-:-:S03]  /*19520*/  IMAD.MOV.U32 R0, RZ, RZ, 0x2f800000 ;  /* 0x2f800000ff007424 */ /* 0x000fc600078e00ff */
[----:B------:R-:W-:-:S05]  /*19530*/  LOP3.LUT R29, R9, R8, RZ, 0x3c, !PT ;  /* 0x00000008091d7212 */ /* 0x000fca00078e3cff */
[----:B------:R-:W-:Y:S01]  /*19540*/  VIADD R9, R29, 0x319e49d4 ;  /* 0x319e49d41d097836 */ /* 0x000fe20000000000 */
        /* <DEDUP_REMOVED lines=18> */
[----:B------:R-:W-:Y:S01]  /*19670*/  LOP3.LUT R20, R12, R20, R15, 0x96, !PT ;  /* 0x000000140c147212 */ /* 0x000fe200078e960f */
[----:B------:R-:W-:Y:S01]  /*19680*/  IMAD.MOV.U32 R15, RZ, RZ, R10 ;  /* 0x000000ffff0f7224 */ /* 0x000fe200078e000a */
[----:B------:R0:W-:Y:S02]  /*19690*/  STG.E.64 desc[UR36][R4.64+0x8], R22 ;  /* 0x0000081604007986 */ /* 0x0001e4000c101b24 */
[----:B------:R-:W-:Y:S02]  /*196a0*/  LOP3.LUT R27, R20, R9, RZ, 0x3c, !PT ;  /* 0x00000009141b7212 */ /* 0x000fe400078e3cff */
[----:B------:R-:W-:Y:S03]  /*196b0*/  STG.E.64 desc[UR36][R4.64], R14 ;  /* 0x0000000e04007986 */ /* 0x000fe6000c101b24 */
        /* <DEDUP_REMOVED lines=16> */
[----:B------:R-:W-:Y:S01]  /*197c0*/  MOV R21, R8 ;  /* 0x0000000800157202 */ /* 0x000fe20000000f00 */
[----:B------:R-:W-:-:S05]  /*197d0*/  IMAD.SHL.U32 R20, R10, 0x2, RZ ;  /* 0x000000020a147824 */ /* 0x000fca00078e00ff */
[----:B------:R-:W-:Y:S01]  /*197e0*/  LOP3.LUT R20, R10, R20, R13, 0x96, !PT ;  /* 0x000000140a147212 */ /* 0x000fe200078e960d */
[----:B---3--:R-:W-:-:S03]  /*197f0*/  IMAD.MOV.U32 R13, RZ, RZ, R6 ;  /* 0x000000ffff0d7224 */ /* 0x008fc600078e0006 */
[----:B------:R-:W-:Y:S01]  /*19800*/  LOP3.LUT R23, R20, R9, RZ, 0x3c, !PT ;  /* 0x0000000914177212 */ /* 0x000fe200078e3cff */
[----:B------:R-:W-:Y:S01]  /*19810*/  IMAD.MOV.U32 R20, RZ, RZ, R7 ;  /* 0x000000ffff147224 */ /* 0x000fe200078e0007 */
[----:B------:R-:W-:Y:S03]  /*19820*/  STG.E.64 desc[UR36][R4.64], R12 ;  /* 0x0000000c04007986 */ /* 0x000fe6000c101b24 */
[----:B-1----:R-:W-:Y:S01]  /*19830*/  IMAD.IADD R2, R23, 0x1, R12 ;  /* 0x0000000117027824 */ /* 0x002fe200078e020c */
[----:B------:R-:W-:Y:S04]  /*19840*/  STG.E.64 desc[UR36][R4.64+0x10], R22 ;  /* 0x0000101604007986 */ /* 0x000fe8000c101b24 */
[----:B------:R-:W-:Y:S01]  /*19850*/  I2FP.F32.U32 R3, R2 ;  /* 0x0000000200037245 */ /* 0x000fe20000201000 */
[----:B------:R-:W-:Y:S04]  /*19860*/  STG.E.64 desc[UR36][R4.64+0x8], R20 ;  /* 0x0000081404007986 */ /* 0x000fe8000c101b24 */
        /* <DEDUP_REMOVED lines=26> */
[----:B0-----:R-:W2:Y:S02]  /*19a10*/  F2I.TRUNC.NTZ R3, R3 ;  /* 0x0000000300037305 */ /* 0x001ea4000020f100 */
.L_x_349:
[----:B-12---:R-:W-:Y:S02]  /*19a20*/  VIADD R3, R3, 0x1 ;  /* 0x0000000103037836 */ /* 0x006fe40000000000 */
[----:B------:R-:W-:-:S03]  /*19a30*/  IMAD.MOV.U32 R5, RZ, RZ, -0x1 ;  /* 0xffffffffff057424 */ /* 0x000fc600078e00ff */
[----:B------:R0:W-:Y:S04]  /*19a40*/  STG.E desc[UR36][R18.64], R3 ;  /* 0x0000000312007986 */ /* 0x0001e8000c101924 */
[----:B------:R0:W-:Y:S02]  /*19a50*/  STG.E desc[UR36][R24.64], R5 ;  /* 0x0000000518007986 */ /* 0x0001e4000c101924 */
.L_x_347:
[----:B------:R-:W-:Y:S05]  /*19a60*/  BSYNC.RECONVERGENT B1 ;  /* 0x0000000000017941 */ /* 0x000fea0003800200 */
.L_x_327:
[----:B0-----:R-:W0:Y:S02]  /*19a70*/  LDC.64 R2, c[0x0][0x3a0] ;  /* 0x0000e800ff027b82 */ /* 0x001e240000000a00 */
[----:B0-----:R-:W1:Y:S02]  /*19a80*/  LDG.E R0, desc[UR36][R2.64] ;  /* 0x0000002402007981 */ /* 0x001e64000c1e1900 */
[----:B-1--4-:R-:W-:-:S05]  /*19a90*/  VIADD R5, R0, 0x1 ;  /* 0x0000000100057836 */ /* 0x012fca0000000000 */
[----:B------:R4:W-:Y:S01]  /*19aa0*/  STG.E desc[UR36][R2.64], R5 ;  /* 0x0000000502007986 */ /* 0x0009e2000c101924 */
[----:B------:R-:W-:Y:S05]  /*19ab0*/  BRA `(.L_x_243) ;  /* 0x00000080003c7947 */ /* 0x000fea0003800000 */
.L_x_315:
[----:B------:R-:W-:Y:S05]  /*19ac0*/  @P0 BRA `(.L_x_244) ;  /* 0x0000004000140947 */ /* 0x000fea0003800000 */
[----:B------:R-:W0:Y:S01]  /*19ad0*/  LDC.64 R26, c[0x0][0x380] ;  /* 0x0000e000ff1a7b82 */ /* 0x000e220000000a00 */
[----:B------:R-:W-:-:S05]  /*19ae0*/  IADD3 R31, PT, PT, -R3, RZ, RZ ;  /* 0x000000ff031f7210 */ /* 0x000fca0007ffe1ff */
[----:B------:R-:W-:-:S04]  /*19af0*/  IMAD R2, R31, 0x4, R28 ;  /* 0x000000041f027824 */ /* 0x000fc800078e021c */
        /* <DEDUP_REMOVED lines=9> */
[----:B------:R-:W2:Y:S01]  /*19b90*/  LDG.E R9, desc[UR36][R22.64] ;  /* 0x0000002416097981 */ /* 0x000ea2000c1e1900 */
[----:B------:R-:W-:Y:S01]  /*19ba0*/  IMAD R31, R31, 0x2, R28 ;  /* 0x000000021f1f7824 */ /* 0x000fe200078e021c */
        /* <DEDUP_REMOVED lines=8> */
[--C-:B------:R-:W-:Y:S01]  /*19c30*/  SHF.R.S32.HI R29, RZ, 0x1f, R2.reuse ;  /* 0x0000001fff1d7819 */ /* 0x100fe20000011402 */
[----:B------:R-:W-:Y:S01]  /*19c40*/  IMAD.MOV.U32 R34, RZ, RZ, R2 ;  /* 0x000000ffff227224 */ /* 0x000fe200078e0002 */
[----:B------:R-:W-:Y:S01]  /*19c50*/  CS2R R6, SRZ ;  /* 0x0000000000067805 */ /* 0x000fe2000001ff00 */
[----:B------:R-:W-:Y:S01]  /*19c60*/  IMAD R30, R3, -0x3, R28 ;  /* 0xfffffffd031e7824 */ /* 0x000fe200078e021c */
[----:B------:R-:W1:Y:S01]  /*19c70*/  LDC.64 R8, c[0x4][R8] ;  /* 0x0100000008087b82 */ /* 0x000e620000000a00 */
[----:B------:R-:W-:Y:S02]  /*19c80*/  IMAD.IADD R32, R28, 0x1, -R3 ;  /* 0x000000011c207824 */ /* 0x000fe400078e0a03 */
[----:B0-----:R-:W-:Y:S01]  /*19c90*/  IMAD.U32 R4, RZ, RZ, UR4 ;  /* 0x00000004ff047e24 */ /* 0x001fe2000f8e00ff */
[----:B------:R-:W-:-:S07]  /*19ca0*/  MOV R5, UR5 ;  /* 0x0000000500057c02 */ /* 0x000fce0008000f00 */
[----:B------:R-:W-:-:S07]  /*19cb0*/  LEPC R20, `(.L_x_350) ;  /* 0x000000001014794e */ /* 0x000fce0000000000 */
[----:B-1----:R-:W-:Y:S05]  /*19cc0*/  CALL.ABS.NOINC R8 ;  /* 0x0000000008007343 */ /* 0x002fea0003c00000 */
.L_x_350:
        /* <DEDUP_REMOVED lines=25> */
[----:B------:R-:W-:Y:S01]  /*19e60*/  IMAD.MOV.U32 R3, RZ, RZ, RZ ;  /* 0x000000ffff037224 */ /* 0x000fe200078e00ff */
[----:B------:R-:W-:Y:S01]  /*19e70*/  MOV R0, 0x5efdb30c ;  /* 0x5efdb30c00007802 */ /* 0x000fe20000000f00 */
[----:B------:R-:W-:Y:S01]  /*19e80*/  IMAD.MOV.U32 R11, RZ, RZ, 0x423bb012 ;  /* 0x423bb012ff0b7424 */ /* 0x000fe200078e00ff */
[----:B------:R-:W-:Y:S01]  /*19e90*/  MOV R6, 0x57fa2510 ;  /* 0x57fa251000067802 */ /* 0x000fe20000000f00 */
[----:B------:R-:W-:Y:S02]  /*19ea0*/  IMAD.MOV.U32 R8, RZ, RZ, -0x75bd8fc ;  /* 0xf8a42704ff087424 */ /* 0x000fe400078e00ff */
[----:B------:R-:W-:-:S07]  /*19eb0*/  IMAD.MOV.U32 R9, RZ, RZ, -0x23270784 ;  /* 0xdcd8f87cff097424 */ /* 0x000fce00078e00ff */
.L_x_360:
[----:B------:R-:W-:Y:S01]  /*19ec0*/  LOP3.LUT P0, RZ, R34, 0x3, RZ, 0xc0, !PT ;  /* 0x0000000322ff7812 */ /* 0x000fe2000780c0ff */
[----:B------:R-:W-:-:S12]  /*19ed0*/  BSSY.RECONVERGENT B1, `(.L_x_353) ;  /* 0x00000cb000017945 */ /* 0x000fd80003800200 */
[----:B-1----:R-:W-:Y:S05]  /*19ee0*/  @!P0 BRA `(.L_x_354) ;  /* 0x0000000c00248947 */ /* 0x002fea0003800000 */
[----:B0-----:R-:W0:Y:S01]  /*19ef0*/  LDC.64 R4, c[0x4][RZ] ;  /* 0x01000000ff047b82 */ /* 0x001e220000000a00 */
[----:B------:R-:W-:Y:S02]  /*19f00*/  IMAD.MOV.U32 R7, RZ, RZ, RZ ;  /* 0x000000ffff077224 */ /* 0x000fe400078e00ff */
[----:B0-----:R-:W-:-:S07]  /*19f10*/  IMAD.WIDE.U32 R4, R3, 0xc80, R4 ;  /* 0x00000c8003047825 */ /* 0x001fce00078e0004 */
.L_x_359:
[----:B------:R-:W-:Y:S01]  /*19f20*/  BSSY.RECONVERGENT B2, `(.L_x_355) ;  /* 0x00000bb000027945 */ /* 0x000fe20003800200 */
[----:B-1----:R-:W-:Y:S01]  /*19f30*/  IMAD.MOV.U32 R0, RZ, RZ, RZ ;  /* 0x000000ffff007224 */ /* 0x002fe200078e00ff */
[----:B------:R-:W-:Y:S01]  /*19f40*/  CS2R R10, SRZ ;  /* 0x00000000000a7805 */ /* 0x000fe2000001ff00 */
[----:B------:R-:W-:Y:S01]  /*19f50*/  IMAD.MOV.U32 R6, RZ, RZ, RZ ;  /* 0x000000ffff067224 */ /* 0x000fe200078e00ff */
[----:B------:R-:W-:-:S07]  /*19f60*/  CS2R R8, SRZ ;  /* 0x0000000000087805 */ /* 0x000fce000001ff00 */
.L_x_358:
[----:B------:R-:W0:Y:S02]  /*19f70*/  LDC.64 R12, c[0x0][0x3b0] ;  /* 0x0000ec00ff0c7b82 */ /* 0x000e240000000a00 */
[----:B0-----:R-:W-:-:S05]  /*19f80*/  IMAD.WIDE.U32 R12, R10, 0x4, R12 ;  /* 0x000000040a0c7825 */ /* 0x001fca00078e000c */
[----:B------:R0:W5:Y:S01]  /*19f90*/  LDG.E R14, desc[UR36][R12.64+0x4] ;  /* 0x000004240c0e7981 */ /* 0x000162000c1e1900 */
[----:B------:R-:W-:Y:S01]  /*19fa0*/  BSSY.RECONVERGENT B3, `(.L_x_356) ;  /* 0x00000af000037945 */ /* 0x000fe20003800200 */
[----:B------:R-:W-:-:S07]  /*19fb0*/  MOV R15, RZ ;  /* 0x000000ff000f7202 */ /* 0x000fce0000000f00 */
.L_x_357:
        /* <DEDUP_REMOVED lines=174> */
.L_x_356:
[----:B------:R-:W-:-:S05]  /*1aaa0*/  VIADD R10, R10, 0x1 ;  /* 0x000000010a0a7836 */ /* 0x000fca0000000000 */
[----:B------:R-:W-:-:S13]  /*1aab0*/  ISETP.NE.AND P0, PT, R10, 0x5, PT ;  /* 0x000000050a00780c */ /* 0x000fda0003f05270 */
[----:B------:R-:W-:Y:S05]  /*1aac0*/  @P0 BRA `(.L_x_358) ;  /* 0xfffffff400280947 */ /* 0x000fea000383ffff */
[----:B------:R-:W-:Y:S05]  /*1aad0*/  BSYNC.RECONVERGENT B2 ;  /* 0x0000000000027941 */ /* 0x000fea0003800200 */
.L_x_355:
        /* <DEDUP_REMOVED lines=10> */
.L_x_354:
[----:B------:R-:W-:Y:S05]  /*1ab80*/  BSYNC.RECONVERGENT B1 ;  /* 0x0000000000017941 */ /* 0x000fea0003800200 */
.L_x_353:
[C---:B------:R-:W-:Y:S01]  /*1ab90*/  ISETP.GT.U32.AND P0, PT, R34.reuse, 0x3, PT ;  /* 0x000000032200780c */ /* 0x040fe20003f04070 */
[----:B------:R-:W-:Y:S01]  /*1aba0*/  VIADD R3, R3, 0x1 ;  /* 0x0000000103037836 */ /* 0x000fe20000000000 */
[--C-:B------:R-:W-:Y:S02]  /*1abb0*/  SHF.R.U64 R34, R34, 0x2, R29.reuse ;  /* 0x0000000222227819 */ /* 0x100fe4000000121d */
[----:B------:R-:W-:Y:S02]  /*1abc0*/  ISETP.GT.U32.AND.EX P0, PT, R29, RZ, PT, P0 ;  /* 0x000000ff1d00720c */ /* 0x000fe40003f04100 */
[----:B------:R-:W-:-:S11]  /*1abd0*/  SHF.R.U32.HI R29, RZ, 0x2, R29 ;  /* 0x00000002ff1d7819 */ /* 0x000fd6000001161d */
[----:B------:R-:W-:Y:S05]  /*1abe0*/  @P0 BRA `(.L_x_360) ;  /* 0xfffffff000b40947 */ /* 0x000fea000383ffff */
.L_x_352:
[----:B------:R-:W-:Y:S05]  /*1abf0*/  BSYNC.RECONVERGENT B0 ;  /* 0x0000000000007941 */ /* 0x000fea0003800200 */
.L_x_351:
        /* <DEDUP_REMOVED lines=36> */
[----:B------:R-:W-:-:S05]  /*1ae40*/  IMAD R14, R3, -0x3, R28 ;  /* 0xfffffffd030e7824 */ /* 0x000fca00078e021c */
        /* <DEDUP_REMOVED lines=14> */
[----:B------:R-:W-:-:S13]  /*1af30*/  ISETP.NE.AND P1, PT, R14, RZ, PT ;  /* 0x000000ff0e00720c */ /* 0x000fda0003f25270 */
[----:B------:R-:W-:Y:S05]  /*1af40*/  @!P1 BRA `(.L_x_363) ;  /* 0x0000001c00f09947 */ /* 0x000fea0003800000 */
[----:B------:R-:W-:-:S04]  /*1af50*/  IMAD.MOV R15, RZ, RZ, -R3 ;  /* 0x000000ffff0f7224 */ /* 0x000fc800078e0a03 */
[----:B------:R-:W-:-:S05]  /*1af60*/  IMAD R14, R15, 0x2, R28 ;  /* 0x000000020f0e7824 */ /* 0x000fca00078e021c */
        /* <DEDUP_REMOVED lines=16> */
[----:B------:R-:W-:-:S05]  /*1b070*/  IMAD.IADD R14, R28, 0x1, -R3 ;  /* 0x000000011c0e7824 */ /* 0x000fca00078e0a03 */
        /* <DEDUP_REMOVED lines=45> */
.L_x_366:
[----:B0-----:R-:W-:-:S05]  /*1b350*/  LOP3.LUT R8, RZ, R21, RZ, 0x33, !PT ;  /* 0x00000015ff087212 */ /* 0x001fca00078e33ff */
        /* <DEDUP_REMOVED lines=35> */
[----:B-1----:R-:W-:Y:S01]  /*1b590*/  IADD3 R22, PT, PT, -R21, -0x8, RZ ;  /* 0xfffffff815167810 */ /* 0x002fe20007ffe1ff */
        /* <DEDUP_REMOVED lines=11> */
.L_x_365:
[----:B------:R-:W-:Y:S05]  /*1b650*/  @!P1 BRA `(.L_x_364) ;  /* 0x0000000000d09947 */ /* 0x000fea0003800000 */
[----:B------:R-:W-:Y:S02]  /*1b660*/  ISETP.GE.U32.AND P0, PT, R20, 0x4, PT ;  /* 0x000000041400780c */ /* 0x000fe40003f06070 */
[----:B------:R-:W-:-:S04]  /*1b670*/  LOP3.LUT R24, R0, 0x3, RZ, 0xc0, !PT ;  /* 0x0000000300187812 */ /* 0x000fc800078ec0ff */
[----:B------:R-:W-:-:S07]  /*1b680*/  ISETP.NE.AND P1, PT, R24, RZ, PT ;  /* 0x000000ff1800720c */ /* 0x000fce0003f25270 */
[----:B------:R-:W-:Y:S06]  /*1b690*/  @!P0 BRA `(.L_x_367) ;  /* 0x0000000000648947 */ /* 0x000fec0003800000 */
[----:B0-----:R-:W-:-:S05]  /*1b6a0*/  LOP3.LUT R8, RZ, R6, RZ, 0x33, !PT ;  /* 0x00000006ff087212 */ /* 0x001fca00078e33ff */
        /* <DEDUP_REMOVED lines=24> */
.L_x_367:
[----:B------:R-:W-:Y:S05]  /*1b830*/  @!P1 BRA `(.L_x_364) ;  /* 0x0000000000589947 */ /* 0x000fea0003800000 */
[----:B------:R-:W-:-:S13]  /*1b840*/  ISETP.NE.AND P0, PT, R24, 0x1, PT ;  /* 0x000000011800780c */ /* 0x000fda0003f05270 */
[----:B01----:R-:W-:-:S05]  /*1b850*/  @P0 LOP3.LUT R8, RZ, R6, RZ, 0x33, !PT ;  /* 0x00000006ff080212 */ /* 0x003fca00078e33ff */
        /* <DEDUP_REMOVED lines=17> */
[----:B------:R-:W3:Y:S01]  /*1b970*/  @!P1 LDG.E R27, desc[UR36][R26.64] ;  /* 0x000000241a1b9981 */ /* 0x000ee2000c1e1900 */
[----:B0-----:R-:W-:-:S05]  /*1b980*/  @!P1 IMAD.WIDE R8, R15, 0x4, R16 ;  /* 0x000000040f089825 */ /* 0x001fca00078e0210 */
[----:B---3--:R2:W-:Y:S02]  /*1b990*/  @!P1 STG.E desc[UR36][R8.64], R27 ;  /* 0x0000001b08009986 */ /* 0x0085e4000c101924 */
.L_x_364:
[----:B------:R-:W-:Y:S01]  /*1b9a0*/  ISETP.GE.AND P0, PT, R7, 0x2, PT ;  /* 0x000000020700780c */ /* 0x000fe20003f06270 */
[----:B------:R-:W-:-:S12]  /*1b9b0*/  BSSY.RECONVERGENT B2, `(.L_x_368) ;  /* 0x0000152000027945 */ /* 0x000fd80003800200 */
[----:B------:R-:W-:Y:S05]  /*1b9c0*/  @!P0 BRA `(.L_x_369) ;  /* 0x0000001400408947 */ /* 0x000fea0003800000 */
[----:B------:R-:W3:Y:S01]  /*1b9d0*/  LDCU UR4, c[0x0][0x3ac] ;  /* 0x00007580ff0477ac */ /* 0x000ee20008000800 */
[----:B012---:R-:W-:Y:S01]  /*1b9e0*/  VIADD R9, R7, 0xffffffff ;  /* 0xffffffff07097836 */ /* 0x007fe20000000000 */
[----:B---3--:R-:W-:-:S09]  /*1b9f0*/  UISETP.NE.AND UP0, UPT, UR4, 0x1, UPT ;  /* 0x000000010400788c */ /* 0x008fd2000bf05270 */
        /* <DEDUP_REMOVED lines=11> */
.L_x_373:
        /* <DEDUP_REMOVED lines=105> */
.L_x_372:
[----:B------:R-:W-:Y:S05]  /*1c140*/  BSYNC.RECONVERGENT B3 ;  /* 0x0000000000037941 */ /* 0x000fea0003800200 */
.L_x_371:
        /* <DEDUP_REMOVED lines=34> */
.L_x_376:
        /* <DEDUP_REMOVED lines=30> */
.L_x_375:
[----:B------:R-:W-:Y:S05]  /*1c550*/  BSYNC.RECONVERGENT B3 ;  /* 0x0000000000037941 */ /* 0x000fea0003800200 */
.L_x_374:
[----:B------:R-:W-:Y:S05]  /*1c560*/  BRA `(.L_x_369) ;  /* 0x0000000800587947 */ /* 0x000fea0003800000 */
.L_x_370:
        /* <DEDUP_REMOVED lines=10> */
.L_x_379:
        /* <DEDUP_REMOVED lines=105> */
.L_x_378:
[----:B------:R-:W-:Y:S05]  /*1cca0*/  BSYNC.RECONVERGENT B3 ;  /* 0x0000000000037941 */ /* 0x000fea0003800200 */
.L_x_377:
[----:B------:R-:W-:Y:S05]  /*1ccb0*/  @!P1 BRA `(.L_x_369) ;  /* 0x0000000000849947 */ /* 0x000fea0003800000 */
[----:B------:R-:W0:Y:S01]  /*1ccc0*/  LDC.64 R6, c[0x0][0x380] ;  /* 0x0000e000ff067b82 */ /* 0x000e220000000a00 */
[----:B------:R-:W-:-:S07]  /*1ccd0*/  IMAD.MOV.U32 R9, RZ, RZ, RZ ;  /* 0x000000ffff097224 */ /* 0x000fce00078e00ff */
.L_x_380:
[----:B---3--:R-:W2:Y:S04]  /*1cce0*/  LDG.E.64 R14, desc[UR36][R4.64] ;  /* 0x00000024040e7981 */ /* 0x008ea8000c1e1b00 */
        /* <DEDUP_REMOVED lines=30> */
.L_x_369:
[----:B------:R-:W-:Y:S05]  /*1ced0*/  BSYNC.RECONVERGENT B2 ;  /* 0x0000000000027941 */ /* 0x000fea0003800200 */
.L_x_368:
[----:B------:R-:W-:-:S05]  /*1cee0*/  MOV R3, 0xffffffff ;  /* 0xffffffff00037802 */ /* 0x000fca0000000f00 */
[----:B------:R4:W-:Y:S01]  /*1cef0*/  STG.E desc[UR36][R16.64], R3 ;  /* 0x0000000310007986 */ /* 0x0009e2000c101924 */
[----:B------:R-:W-:Y:S05]  /*1cf00*/  BRA `(.L_x_381) ;  /* 0x0000000800ec7947 */ /* 0x000fea0003800000 */
.L_x_363:
[----:B------:R-:W-:Y:S05]  /*1cf10*/  BSYNC.RELIABLE B0 ;  /* 0x0000000000007941 */ /* 0x000fea0003800100 */
.L_x_362:
[----:B------:R-:W0:Y:S02]  /*1cf20*/  LDCU UR4, c[0x0][0x3ac] ;  /* 0x00007580ff0477ac */ /* 0x000e240008000800 */
[----:B0-----:R-:W-:-:S09]  /*1cf30*/  UISETP.NE.AND UP0, UPT, UR4, 0x1, UPT ;  /* 0x000000010400788c */ /* 0x001fd2000bf05270 */
[----:B------:R-:W-:Y:S05]  /*1cf40*/  BRA.U UP0, `(.L_x_382) ;  /* 0x0000000500647547 */ /* 0x000fea000b800000 */
[----:B------:R-:W-:Y:S01]  /*1cf50*/  SHF.R.U32.HI R3, RZ, 0x2, R0 ;  /* 0x00000002ff037819 */ /* 0x000fe20000011600 */
[----:B------:R-:W-:Y:S01]  /*1cf60*/  IMAD.MOV.U32 R10, RZ, RZ, 0x319e49d4 ;  /* 0x319e49d4ff0a7424 */ /* 0x000fe200078e00ff */
[----:B------:R-:W-:Y:S02]  /*1cf70*/  STG.E.64 desc[UR36][R4.64+0x8], R8 ;  /* 0x0000080804007986 */ /* 0x000fe4000c101b24 */
[----:B------:R-:W-:Y:S01]  /*1cf80*/  LOP3.LUT R3, R3, R0, RZ, 0x3c, !PT ;  /* 0x0000000003037212 */ /* 0x000fe200078e3cff */
[----:B------:R-:W-:Y:S01]  /*1cf90*/  IMAD.SHL.U32 R0, R6, 0x10, RZ ;  /* 0x0000001006007824 */ /* 0x000fe200078e00ff */
[----:B------:R-:W-:Y:S03]  /*1cfa0*/  STG.E.64 desc[UR36][R4.64], R10 ;  /* 0x0000000a04007986 */ /* 0x000fe6000c101b24 */
        /* <DEDUP_REMOVED lines=26> */
[----:B------:R0:W-:Y:S03]  /*1d150*/  STG.E.64 desc[UR36][R4.64], R20 ;  /* 0x0000001404007986 */ /* 0x0001e6000c101b24 */
[----:B------:R-:W-:Y:S01]  /*1d160*/  IMAD.IADD R6, R29, 0x1, R20 ;  /* 0x000000011d067824 */ /* 0x000fe200078e0214 */
[----:B------:R-:W-:Y:S04]  /*1d170*/  STG.E.64 desc[UR36][R4.64+0x10], R28 ;  /* 0x0000101c04007986 */ /* 0x000fe8000c101b24 */
[----:B------:R-:W-:Y:S01]  /*1d180*/  I2FP.F32.U32 R7, R6 ;  /* 0x0000000600077245 */ /* 0x000fe20000201000 */
[----:B------:R-:W-:Y:S04]  /*1d190*/  STG.E.64 desc[UR36][R4.64+0x8], R14 ;  /* 0x0000080e04007986 */ /* 0x000fe8000c101b24 */
        /* <DEDUP_REMOVED lines=11> */
[----:B---3--:R-:W-:Y:S01]  /*1d250*/  IMAD.MOV.U32 R24, RZ, RZ, R7 ;  /* 0x000000ffff187224 */ /* 0x008fe200078e0007 */
[----:B------:R-:W-:Y:S02]  /*1d260*/  SHF.L.U32 R11, R7, 0x4, RZ ;  /* 0x00000004070b7819 */ /* 0x000fe400000006ff */
[----:B0-----:R-:W-:Y:S01]  /*1d270*/  MOV R21, R6 ;  /* 0x0000000600157202 */ /* 0x001fe20000000f00 */
[----:B------:R-:W-:Y:S02]  /*1d280*/  IMAD.SHL.U32 R12, R8, 0x2, RZ ;  /* 0x00000002080c7824 */ /* 0x000fe400078e00ff */
        /* <DEDUP_REMOVED lines=35> */
[----:B------:R-:W1:Y:S01]  /*1d4c0*/  F2I.TRUNC.NTZ R3, R3 ;  /* 0x0000000300037305 */ /* 0x000e62000020f100 */
[----:B0-----:R-:W-:Y:S05]  /*1d4d0*/  BRA `(.L_x_383) ;  /* 0x0000000400687947 */ /* 0x001fea0003800000 */
.L_x_382:
        /* <DEDUP_REMOVED lines=13> */
[----:B------:R1:W-:Y:S04]  /*1d5b0*/  STG.E.64 desc[UR36][R4.64+0x10], R28 ;  /* 0x0000101c04007986 */ /* 0x0003e8000c101b24 */
[----:B------:R-:W-:-:S05]  /*1d5c0*/  I2FP.F32.U32 R3, R2 ;  /* 0x0000000200037245 */ /* 0x000fca0000201000 */
        /* <DEDUP_REMOVED lines=14> */
[----:B-1----:R-:W-:Y:S02]  /*1d6b0*/  IMAD.MOV.U32 R28, RZ, RZ, R3 ;  /* 0x000000ffff1c7224 */ /* 0x002fe400078e0003 */
[----:B-----5:R-:W-:Y:S01]  /*1d6c0*/  IMAD.MOV.U32 R20, RZ, RZ, R7 ;  /* 0x000000ffff147224 */ /* 0x020fe200078e0007 */
[----:B------:R-:W-:-:S02]  /*1d6d0*/  LOP3.LUT R14, R10, R14, R13, 0x96, !PT ;  /* 0x0000000e0a0e7212 */ /* 0x000fc400078e960d */
[----:B------:R-:W-:Y:S02]  /*1d6e0*/  MOV R13, R6 ;  /* 0x00000006000d7202 */ /* 0x000fe40000000f00 */
[----:B------:R-:W-:Y:S01]  /*1d6f0*/  LOP3.LUT R29, R14, R3, RZ, 0x3c, !PT ;  /* 0x000000030e1d7212 */ /* 0x000fe200078e3cff */
[----:B------:R0:W-:Y:S03]  /*1d700*/  STG.E.64 desc[UR36][R4.64+0x8], R20 ;  /* 0x0000081404007986 */ /* 0x0001e6000c101b24 */
[----:B------:R-:W-:Y:S01]  /*1d710*/  IADD3 R8, PT, PT, R29, R12, RZ ;  /* 0x0000000c1d087210 */ /* 0x000fe20007ffe0ff */
[----:B------:R-:W-:Y:S03]  /*1d720*/  STG.E.64 desc[UR36][R4.64+0x10], R28 ;  /* 0x0000101c04007986 */ /* 0x000fe6000c101b24 */
[----:B------:R-:W-:Y:S01]  /*1d730*/  I2FP.F32.U32 R9, R8 ;  /* 0x0000000800097245 */ /* 0x000fe20000201000 */
[----:B------:R-:W-:Y:S04]  /*1d740*/  STG.E.64 desc[UR36][R4.64], R12 ;  /* 0x0000000c04007986 */ /* 0x000fe8000c101b24 */
[----:B------:R-:W-:-:S04]  /*1d750*/  FFMA R9, R9, R0, 1.1641532182693481445e-10 ;  /* 0x2f00000009097423 */ /* 0x000fc80000000000 */
[----:B------:R-:W-:-:S06]  /*1d760*/  FMUL R9, R9, 6 ;  /* 0x40c0000009097820 */ /* 0x000fcc0000400000 */
[----:B------:R-:W2:Y:S02]  /*1d770*/  F2I.TRUNC.NTZ R9, R9 ;  /* 0x0000000900097305 */ /* 0x000ea4000020f100 */
[----:B--2---:R-:W-:-:S05]  /*1d780*/  VIADD R11, R9, 0x1 ;  /* 0x00000001090b7836 */ /* 0x004fca0000000000 */
        /* <DEDUP_REMOVED lines=34> */
[----:B------:R-:W-:-:S04]  /*1d9b0*/  SHF.L.U32 R12, R2, 0x1, RZ ;  /* 0x00000001020c7819 */ /* 0x000fc800000006ff */
[----:B------:R-:W-:Y:S01]  /*1d9c0*/  LOP3.LUT R12, R2, R12, R7, 0x96, !PT ;  /* 0x0000000c020c7212 */ /* 0x000fe200078e9607 */
[----:B-----5:R-:W-:-:S03]  /*1d9d0*/  IMAD.MOV.U32 R7, RZ, RZ, R8 ;  /* 0x000000ffff077224 */ /* 0x020fc600078e0008 */
[----:B------:R-:W-:Y:S01]  /*1d9e0*/  LOP3.LUT R15, R12, R11, RZ, 0x3c, !PT ;  /* 0x0000000b0c0f7212 */ /* 0x000fe200078e3cff */
[----:B------:R-:W-:Y:S01]  /*1d9f0*/  IMAD.MOV.U32 R12, RZ, RZ, R9 ;  /* 0x000000ffff0c7224 */ /* 0x000fe200078e0009 */
[----:B------:R0:W-:Y:S03]  /*1da00*/  STG.E.64 desc[UR36][R4.64], R6 ;  /* 0x0000000604007986 */ /* 0x0001e6000c101b24 */
[----:B------:R-:W-:Y:S01]  /*1da10*/  IMAD.IADD R2, R15, 0x1, R6 ;  /* 0x000000010f027824 */ /* 0x000fe200078e0206 */
[----:B------:R0:W-:Y:S04]  /*1da20*/  STG.E.64 desc[UR36][R4.64+0x10], R14 ;  /* 0x0000100e04007986 */ /* 0x0001e8000c101b24 */
[----:B--2---:R-:W-:Y:S01]  /*1da30*/  I2FP.F32.U32 R3, R2 ;  /* 0x0000000200037245 */ /* 0x004fe20000201000 */
[----:B------:R0:W-:Y:S04]  /*1da40*/  STG.E.64 desc[UR36][R4.64+0x8], R12 ;  /* 0x0000080c04007986 */ /* 0x0001e8000c101b24 */
[----:B------:R-:W-:-:S04]  /*1da50*/  FFMA R3, R3, R0, 1.1641532182693481445e-10 ;  /* 0x2f00000003037423 */ /* 0x000fc80000000000 */
[----:B------:R-:W-:-:S06]  /*1da60*/  FMUL R3, R3, 6 ;  /* 0x40c0000003037820 */ /* 0x000fcc0000400000 */
[----:B0-----:R-:W2:Y:S02]  /*1da70*/  F2I.TRUNC.NTZ R3, R3 ;  /* 0x0000000300037305 */ /* 0x001ea4000020f100 */
.L_x_383:
[----:B-12---:R-:W-:Y:S01]  /*1da80*/  VIADD R3, R3, 0x1 ;  /* 0x0000000103037836 */ /* 0x006fe20000000000 */
[----:B------:R-:W-:-:S04]  /*1da90*/  MOV R5, 0xffffffff ;  /* 0xffffffff00057802 */ /* 0x000fc80000000f00 */
[----:B------:R0:W-:Y:S04]  /*1daa0*/  STG.E desc[UR36][R16.64], R3 ;  /* 0x0000000310007986 */ /* 0x0001e8000c101924 */
[----:B------:R0:W-:Y:S02]  /*1dab0*/  STG.E desc[UR36][R26.64], R5 ;  /* 0x000000051a007986 */ /* 0x0001e4000c101924 */
.L_x_381:
[----:B------:R-:W-:Y:S05]  /*1dac0*/  BSYNC.RECONVERGENT B1 ;  /* 0x0000000000017941 */ /* 0x000fea0003800200 */
.L_x_361:
[----:B0---4-:R-:W0:Y:S02]  /*1dad0*/  LDC.64 R2, c[0x0][0x3a0] ;  /* 0x0000e800ff027b82 */ /* 0x011e240000000a00 */
[----:B0-----:R-:W1:Y:S02]  /*1dae0*/  LDG.E R0, desc[UR36][R2.64] ;  /* 0x0000002402007981 */ /* 0x001e64000c1e1900 */
[----:B-123--:R-:W-:-:S05]  /*1daf0*/  VIADD R5, R0, 0x1 ;  /* 0x0000000100057836 */ /* 0x00efca0000000000 */
[----:B------:R0:W-:Y:S01]  /*1db00*/  STG.E desc[UR36][R2.64], R5 ;  /* 0x0000000502007986 */ /* 0x0001e2000c101924 */
[----:B------:R-:W-:Y:S05]  /*1db10*/  BRA `(.L_x_243) ;  /* 0x0000004000247947 */ /* 0x000fea0003800000 */
.L_x_244:
[----:B------:R-:W-:-:S05]  /*1db20*/  IMAD.IADD R5, R5, 0x1, -R3 ;  /* 0x0000000105057824 */ /* 0x000fca00078e0a03 */
[----:B------:R-:W-:-:S13]  /*1db30*/  ISETP.NE.AND P0, PT, R5, R28, PT ;  /* 0x0000001c0500720c */ /* 0x000fda0003f05270 */
[----:B------:R-:W-:Y:S05]  /*1db40*/  @P0 BRA `(.L_x_243) ;  /* 0x0000004000180947 */ /* 0x000fea0003800000 */
[----:B------:R-:W2:Y:S04]  /*1db50*/  LDG.E R0, desc[UR36][R16.64] ;  /* 0x0000002410007981 */ /* 0x000ea8000c1e1900 */
[----:B------:R-:W2:Y:S02]  /*1db60*/  LDS R7, [R7] ;  /* 0x0000000007077984 */ /* 0x000ea40000000800 */
[----:B--2---:R-:W-:-:S13]  /*1db70*/  ISETP.NE.AND P0, PT, R7, R0, PT ;  /* 0x000000000700720c */ /* 0x004fda0003f05270 */
        /* <DEDUP_REMOVED lines=8> */
[----:B------:R-:W2:Y:S01]  /*1dc00*/  LDG.E R0, desc[UR36][R22.64] ;  /* 0x0000002416007981 */ /* 0x000ea2000c1e1900 */
[----:B------:R-:W-:-:S05]  /*1dc10*/  IMAD.MOV R5, RZ, RZ, -R3 ;  /* 0x000000ffff057224 */ /* 0x000fca00078e0a03 */
[----:B------:R-:W-:Y:S02]  /*1dc20*/  LEA R26, R5, R28, 0x1 ;  /* 0x0000001c051a7211 */ /* 0x000fe400078e08ff */
[----:B--2---:R-:W-:-:S13]  /*1dc30*/  ISETP.NE.AND P0, PT, R7, R0, PT ;  /* 0x000000000700720c */ /* 0x004fda0003f05270 */
[----:B------:R-:W-:Y:S05]  /*1dc40*/  @P0 BRA `(.L_x_243) ;  /* 0x0000003c00d80947 */ /* 0x000fea0003800000 */
[----:B------:R-:W-:-:S06]  /*1dc50*/  IMAD.WIDE R4, R3, 0x4, R22 ;  /* 0x0000000403047825 */ /* 0x000fcc00078e0216 */
        /* <DEDUP_REMOVED lines=8> */
[----:B------:R-:W-:Y:S01]  /*1dce0*/  MOV R8, 0x218 ;  /* 0x0000021800087802 */ /* 0x000fe20000000f00 */
[----:B------:R-:W0:Y:S01]  /*1dcf0*/  LDCU.64 UR4, c[0x4][0x1f8] ;  /* 0x01003f00ff0477ac */ /* 0x000e220008000a00 */
[----:B------:R-:W-:Y:S02]  /*1dd00*/  SHF.R.S32.HI R31, RZ, 0x1f, R2 ;  /* 0x0000001fff1f7819 */ /* 0x000fe40000011402 */
[----:B------:R-:W-:Y:S02]  /*1dd10*/  CS2R R6, SRZ ;  /* 0x0000000000067805 */ /* 0x000fe4000001ff00 */
[----:B------:R-:W-:Y:S01]  /*1dd20*/  MOV R30, R2 ;  /* 0x00000002001e7202 */ /* 0x000fe20000000f00 */
[----:B------:R-:W-:Y:S01]  /*1dd30*/  IMAD.IADD R27, R28, 0x1, -R3 ;  /* 0x000000011c1b7824 */ /* 0x000fe200078e0a03 */
[----:B------:R-:W1:Y:S01]  /*1dd40*/  LDC.64 R8, c[0x4][R8] ;  /* 0x0100000008087b82 */ /* 0x000e620000000a00 */
[----:B0-----:R-:W-:Y:S02]  /*1dd50*/  IMAD.U32 R4, RZ, RZ, UR4 ;  /* 0x00000004ff047e24 */ /* 0x001fe4000f8e00ff */
[----:B------:R-:W-:-:S07]  /*1dd60*/  IMAD.U32 R5, RZ, RZ, UR5 ;  /* 0x00000005ff057e24 */ /* 0x000fce000f8e00ff */
[----:B------:R-:W-:-:S07]  /*1dd70*/  LEPC R20, `(.L_x_384) ;  /* 0x000000001014794e */ /* 0x000fce0000000000 */
[----:B-1----:R-:W-:Y:S05]  /*1dd80*/  CALL.ABS.NOINC R8 ;  /* 0x0000000008007343 */ /* 0x002fea0003c00000 */
.L_x_384:
[----:B------:R-:W0:Y:S01]  /*1dd90*/  LDC.64 R4, c[0x0][0x3b0] ;  /* 0x0000ec00ff047b82 */ /* 0x000e220000000a00 */
[----:B------:R-:W-:Y:S02]  /*1dda0*/  HFMA2 R14, -RZ, RZ, 3.115234375, -0.127197265625 ;  /* 0x423bb012ff0e7431 */ /* 0x000fe400000001ff */
[----:B------:R-:W-:Y:S01]  /*1ddb0*/  IMAD.MOV.U32 R12, RZ, RZ, 0x3198c20f ;  /* 0x3198c20fff0c7424 */ /* 0x000fe200078e00ff */
[----:B------:R-:W-:Y:S01]  /*1ddc0*/  ISETP.NE.AND P0, PT, R2, RZ, PT ;  /* 0x000000ff0200720c */ /* 0x000fe20003f05270 */
[----:B------:R-:W-:Y:S01]  /*1ddd0*/  IMAD.MOV.U32 R13, RZ, RZ, 0x5efdb30c ;  /* 0x5efdb30cff0d7424 */ /* 0x000fe200078e00ff */
[----:B------:R-:W-:Y:S01]  /*1dde0*/  UMOV UR4, 0x400 ;  /* 0x0000040000047882 */ /* 0x000fe20000000000 */
[----:B------:R-:W-:Y:S01]  /*1ddf0*/  IMAD.MOV.U32 R15, RZ, RZ, -0x75bd8fc ;  /* 0xf8a42704ff0f7424 */ /* 0x000fe200078e00ff */
[----:B------:R-:W-:Y:S01]  /*1de00*/  BSSY.RECONVERGENT B0, `(.L_x_385) ;  /* 0x00000ea000007945 */ /* 0x000fe20003800200 */
[----:B------:R-:W1:Y:S01]  /*1de10*/  S2UR UR5, SR_CgaCtaId ;  /* 0x00000000000579c3 */ /* 0x000e620000008800 */
[----:B------:R-:W-:-:S02]  /*1de20*/  IMAD.MOV.U32 R20, RZ, RZ, -0x23270784 ;  /* 0xdcd8f87cff147424 */ /* 0x000fc400078e00ff */
[----:B------:R-:W-:Y:S02]  /*1de30*/  HFMA2 R7, -RZ, RZ, -310, -36736 ;  /* 0xdcd8f87cff077431 */ /* 0x000fe400000001ff */
[----:B------:R-:W-:Y:S01]  /*1de40*/  IMAD.MOV.U32 R21, RZ, RZ, 0x57fa2510 ;  /* 0x57fa2510ff157424 */ /* 0x000fe200078e00ff */
[----:B------:R-:W-:Y:S01]  /*1de50*/  MOV R0, 0x5efdb30c ;  /* 0x5efdb30c00007802 */ /* 0x000fe20000000f00 */
[----:B------:R-:W-:Y:S02]  /*1de60*/  IMAD.MOV.U32 R6, RZ, RZ, -0x75bd8fc ;  /* 0xf8a42704ff067424 */ /* 0x000fe400078e00ff */
[----:B------:R-:W-:Y:S02]  /*1de70*/  IMAD.MOV.U32 R11, RZ, RZ, 0x423bb012 ;  /* 0x423bb012ff0b7424 */ /* 0x000fe400078e00ff */
[----:B------:R-:W-:Y:S01]  /*1de80*/  IMAD.MOV.U32 R8, RZ, RZ, 0x57fa2510 ;  /* 0x57fa2510ff087424 */ /* 0x000fe200078e00ff */
        /* <DEDUP_REMOVED lines=10> */
[----:B------:R-:W-:Y:S02]  /*1df30*/  IMAD.MOV.U32 R0, RZ, RZ, 0x5efdb30c ;  /* 0x5efdb30cff007424 */ /* 0x000fe400078e00ff */
[----:B------:R-:W-:Y:S02]  /*1df40*/  IMAD.MOV.U32 R11, RZ, RZ, 0x423bb012 ;  /* 0x423bb012ff0b7424 */ /* 0x000fe400078e00ff */
[----:B------:R-:W-:Y:S02]  /*1df50*/  IMAD.MOV.U32 R7, RZ, RZ, -0x23270784 ;  /* 0xdcd8f87cff077424 */ /* 0x000fe400078e00ff */
[----:B------:R-:W-:-:S07]  /*1df60*/  IMAD.MOV.U32 R8, RZ, RZ, 0x57fa2510 ;  /* 0x57fa2510ff087424 */ /* 0x000fce00078e00ff */
.L_x_394:
[----:B------:R-:W-:Y:S01]  /*1df70*/  LOP3.LUT P0, RZ, R30, 0x3, RZ, 0xc0, !PT ;  /* 0x000000031eff7812 */ /* 0x000fe2000780c0ff */
[----:B------:R-:W-:-:S12]  /*1df80*/  BSSY.RECONVERGENT B1, `(.L_x_387) ;  /* 0x00000cb000017945 */ /* 0x000fd80003800200 */
[----:B-1----:R-:W-:Y:S05]  /*1df90*/  @!P0 BRA `(.L_x_388) ;  /* 0x0000000c00248947 */ /* 0x002fea0003800000 */
[----:B0-----:R-:W0:Y:S01]  /*1dfa0*/  LDC.64 R4, c[0x4][RZ] ;  /* 0x01000000ff047b82 */ /* 0x001e220000000a00 */
[----:B------:R-:W-:Y:S02]  /*1dfb0*/  IMAD.MOV.U32 R9, RZ, RZ, RZ ;  /* 0x000000ffff097224 */ /* 0x000fe400078e00ff */
[----:B0-----:R-:W-:-:S07]  /*1dfc0*/  IMAD.WIDE.U32 R4, R3, 0xc80, R4 ;  /* 0x00000c8003047825 */ /* 0x001fce00078e0004 */
.L_x_393:
[----:B------:R-:W-:Y:S01]  /*1dfd0*/  BSSY.RECONVERGENT B2, `(.L_x_389) ;  /* 0x00000bb000027945 */ /* 0x000fe20003800200 */
[----:B-1----:R-:W-:Y:S02]  /*1dfe0*/  MOV R0, RZ ;  /* 0x000000ff00007202 */ /* 0x002fe40000000f00 */
[----:B------:R-:W-:Y:S01]  /*1dff0*/  CS2R R10, SRZ ;  /* 0x00000000000a7805 */ /* 0x000fe2000001ff00 */
[----:B------:R-:W-:Y:S01]  /*1e000*/  IMAD.MOV.U32 R8, RZ, RZ, RZ ;  /* 0x000000ffff087224 */ /* 0x000fe200078e00ff */
[----:B------:R-:W-:-:S07]  /*1e010*/  CS2R R6, SRZ ;  /* 0x0000000000067805 */ /* 0x000fce000001ff00 */
.L_x_392:
[----:B------:R-:W0:Y:S02]  /*1e020*/  LDC.64 R12, c[0x0][0x3b0] ;  /* 0x0000ec00ff0c7b82 */ /* 0x000e240000000a00 */
[----:B0-----:R-:W-:-:S05]  /*1e030*/  IMAD.WIDE.U32 R12, R10, 0x4, R12 ;  /* 0x000000040a0c7825 */ /* 0x001fca00078e000c */
[----:B------:R0:W5:Y:S01]  /*1e040*/  LDG.E R14, desc[UR36][R12.64+0x4] ;  /* 0x000004240c0e7981 */ /* 0x000162000c1e1900 */
[----:B------:R-:W-:Y:S01]  /*1e050*/  BSSY.RECONVERGENT B3, `(.L_x_390) ;  /* 0x00000af000037945 */ /* 0x000fe20003800200 */
[----:B------:R-:W-:-:S07]  /*1e060*/  IMAD.MOV.U32 R15, RZ, RZ, RZ ;  /* 0x000000ffff0f7224 */ /* 0x000fce00078e00ff */
.L_x_391:
        /* <DEDUP_REMOVED lines=162> */
[----:B------:R-:W-:-:S04]  /*1ea90*/  IADD3 R15, PT, PT, R15, 0x10, RZ ;  /* 0x000000100f0f7810 */ /* 0x000fc80007ffe0ff */
        /* <DEDUP_REMOVED lines=11> */
.L_x_390:
[----:B------:R-:W-:-:S05]  /*1eb50*/  VIADD R10, R10, 0x1 ;  /* 0x000000010a0a7836 */ /* 0x000fca0000000000 */
[----:B------:R-:W-:-:S13]  /*1eb60*/  ISETP.NE.AND P0, PT, R10, 0x5, PT ;  /* 0x000000050a00780c */ /* 0x000fda0003f05270 */
[----:B------:R-:W-:Y:S05]  /*1eb70*/  @P0 BRA `(.L_x_392) ;  /* 0xfffffff400280947 */ /* 0x000fea000383ffff */
[----:B------:R-:W-:Y:S05]  /*1eb80*/  BSYNC.RECONVERGENT B2 ;  /* 0x0000000000027941 */ /* 0x000fea0003800200 */
.L_x_389:
        /* <DEDUP_REMOVED lines=10> */
.L_x_388:
[----:B------:R-:W-:Y:S05]  /*1ec30*/  BSYNC.RECONVERGENT B1 ;  /* 0x0000000000017941 */ /* 0x000fea0003800200 */
.L_x_387:
[C---:B------:R-:W-:Y:S01]  /*1ec40*/  ISETP.GT.U32.AND P0, PT, R30.reuse, 0x3, PT ;  /* 0x000000031e00780c */ /* 0x040fe20003f04070 */
[----:B------:R-:W-:Y:S01]  /*1ec50*/  VIADD R3, R3, 0x1 ;  /* 0x0000000103037836 */ /* 0x000fe20000000000 */
[--C-:B------:R-:W-:Y:S02]  /*1ec60*/  SHF.R.U64 R30, R30, 0x2, R31.reuse ;  /* 0x000000021e1e7819 */ /* 0x100fe4000000121f */
[----:B------:R-:W-:Y:S02]  /*1ec70*/  ISETP.GT.U32.AND.EX P0, PT, R31, RZ, PT, P0 ;  /* 0x000000ff1f00720c */ /* 0x000fe40003f04100 */
[----:B------:R-:W-:-:S11]  /*1ec80*/  SHF.R.U32.HI R31, RZ, 0x2, R31 ;  /* 0x00000002ff1f7819 */ /* 0x000fd6000001161f */
[----:B------:R-:W-:Y:S05]  /*1ec90*/  @P0 BRA `(.L_x_394) ;  /* 0xfffffff000b40947 */ /* 0x000fea000383ffff */
.L_x_386:
[----:B------:R-:W-:Y:S05]  /*1eca0*/  BSYNC.RECONVERGENT B0 ;  /* 0x0000000000007941 */ /* 0x000fea0003800200 */
.L_x_385:
[----:B------:R-:W2:Y:S01]  /*1ecb0*/  LDC R3, c[0x0][0x388] ;  /* 0x0000e200ff037b82 */ /* 0x000ea20000000800 */
[----:B01----:R-:W-:Y:S01]  /*1ecc0*/  IMAD.MOV.U32 R12, RZ, RZ, RZ ;  /* 0x000000ffff0c7224 */ /* 0x003fe200078e00ff */
[----:B------:R-:W-:Y:S01]  /*1ecd0*/  IABS R9, R2 ;  /* 0x0000000200097213 */ /* 0x000fe20000000000 */
[----:B------:R-:W-:Y:S04]  /*1ece0*/  BSSY.RECONVERGENT B1, `(.L_x_395) ;  /* 0x00002e8000017945 */ /* 0x000fe80003800200 */
[----:B------:R-:W-:Y:S01]  /*1ecf0*/  BSSY.RELIABLE B0, `(.L_x_396) ;  /* 0x000022b000007945 */ /* 0x000fe20003800100 */
[----:B--2---:R-:W-:-:S04]  /*1ed00*/  IABS R10, R3 ;  /* 0x00000003000a7213 */ /* 0x004fc80000000000 */
[----:B------:R-:W0:Y:S08]  /*1ed10*/  I2F.RP R4, R10 ;  /* 0x0000000a00047306 */ /* 0x000e300000209400 */
[----:B0-----:R-:W0:Y:S02]  /*1ed20*/  MUFU.RCP R4, R4 ;  /* 0x0000000400047308 */ /* 0x001e240000001000 */
[----:B0-----:R-:W-:-:S06]  /*1ed30*/  IADD3 R13, PT, PT, R4, 0xffffffe, RZ ;  /* 0x0ffffffe040d7810 */ /* 0x001fcc0007ffe0ff */
[----:B------:R-:W0:Y:S02]  /*1ed40*/  F2I.FTZ.U32.TRUNC.NTZ R13, R13 ;  /* 0x0000000d000d7305 */ /* 0x000e24000021f000 */
[----:B0-----:R-:W-:-:S04]  /*1ed50*/  IMAD.MOV R5, RZ, RZ, -R13 ;  /* 0x000000ffff057224 */ /* 0x001fc800078e0a0d */
[----:B------:R-:W-:-:S04]  /*1ed60*/  IMAD R5, R5, R10, RZ ;  /* 0x0000000a05057224 */ /* 0x000fc800078e02ff */
[----:B------:R-:W-:Y:S01]  /*1ed70*/  IMAD.HI.U32 R12, R13, R5, R12 ;  /* 0x000000050d0c7227 */ /* 0x000fe200078e000c */
[----:B------:R-:W-:-:S03]  /*1ed80*/  LOP3.LUT R13, RZ, R3, RZ, 0x33, !PT ;  /* 0x00000003ff0d7212 */ /* 0x000fc600078e33ff */
[----:B------:R-:W-:-:S04]  /*1ed90*/  IMAD.MOV.U32 R5, RZ, RZ, R9 ;  /* 0x000000ffff057224 */ /* 0x000fc800078e0009 */
[----:B------:R-:W-:-:S05]  /*1eda0*/  IMAD.HI.U32 R14, R12, R5, RZ ;  /* 0x000000050c0e7227 */ /* 0x000fca00078e00ff */
[----:B------:R-:W-:-:S05]  /*1edb0*/  IADD3 R4, PT, PT, -R14, RZ, RZ ;  /* 0x000000ff0e047210 */ /* 0x000fca0007ffe1ff */
[C---:B------:R-:W-:Y:S02]  /*1edc0*/  IMAD R9, R10.reuse, R4, R5 ;  /* 0x000000040a097224 */ /* 0x040fe400078e0205 */
[----:B------:R-:W0:Y:S03]  /*1edd0*/  LDC.64 R4, c[0x0][0x3b0] ;  /* 0x0000ec00ff047b82 */ /* 0x000e260000000a00 */
[----:B------:R-:W-:-:S13]  /*1ede0*/  ISETP.GT.U32.AND P0, PT, R10, R9, PT ;  /* 0x000000090a00720c */ /* 0x000fda0003f04070 */
[----:B------:R-:W-:Y:S02]  /*1edf0*/  @!P0 IMAD.IADD R9, R9, 0x1, -R10 ;  /* 0x0000000109098824 */ /* 0x000fe400078e0a0a */
[----:B------:R-:W-:Y:S01]  /*1ee00*/  @!P0 VIADD R14, R14, 0x1 ;  /* 0x000000010e0e8836 */ /* 0x000fe20000000000 */
[----:B------:R-:W-:Y:S02]  /*1ee10*/  ISETP.NE.AND P0, PT, R3, RZ, PT ;  /* 0x000000ff0300720c */ /* 0x000fe40003f05270 */
[----:B------:R-:W-:Y:S02]  /*1ee20*/  ISETP.GE.U32.AND P1, PT, R9, R10, PT ;  /* 0x0000000a0900720c */ /* 0x000fe40003f26070 */
[----:B------:R-:W-:Y:S01]  /*1ee30*/  LOP3.LUT R9, R2, R3, RZ, 0x3c, !PT ;  /* 0x0000000302097212 */ /* 0x000fe200078e3cff */
[----:B0-----:R0:W-:Y:S03]  /*1ee40*/  STG.E.64 desc[UR36][R4.64+0x18], RZ ;  /* 0x000018ff04007986 */ /* 0x0011e6000c101b24 */
[----:B------:R-:W-:Y:S01]  /*1ee50*/  ISETP.GE.AND P2, PT, R9, RZ, PT ;  /* 0x000000ff0900720c */ /* 0x000fe20003f46270 */
[----:B------:R0:W-:Y:S04]  /*1ee60*/  STG.E desc[UR36][R4.64+0x20], RZ ;  /* 0x000020ff04007986 */ /* 0x0001e8000c101924 */
[----:B------:R0:W-:Y:S02]  /*1ee70*/  STG.E.64 desc[UR36][R4.64+0x28], RZ ;  /* 0x000028ff04007986 */ /* 0x0001e4000c101b24 */
[----:B------:R-:W-:-:S06]  /*1ee80*/  @P1 VIADD R14, R14, 0x1 ;  /* 0x000000010e0e1836 */ /* 0x000fcc0000000000 */
[----:B------:R-:W-:-:S04]  /*1ee90*/  @!P2 IADD3 R14, PT, PT, -R14, RZ, RZ ;  /* 0x000000ff0e0ea210 */ /* 0x000fc80007ffe1ff */
[----:B------:R-:W-:-:S04]  /*1eea0*/  SEL R9, R13, R14, !P0 ;  /* 0x0000000e0d097207 */ /* 0x000fc80004000000 */
[----:B------:R-:W-:Y:S01]  /*1eeb0*/  ISETP.NE.AND P1, PT, R9, RZ, PT ;  /* 0x000000ff0900720c */ /* 0x000fe20003f25270 */
[----:B------:R-:W-:-:S04]  /*1eec0*/  IMAD.MOV R14, RZ, RZ, -R9 ;  /* 0x000000ffff0e7224 */ /* 0x000fc800078e0a09 */
[----:B------:R-:W-:-:S08]  /*1eed0*/  IMAD R2, R3, R14, R2 ;  /* 0x0000000e03027224 */ /* 0x000fd000078e0202 */
[----:B0-----:R-:W-:Y:S05]  /*1eee0*/  @!P1 BRA `(.L_x_397) ;  /* 0x00000020002c9947 */ /* 0x001fea0003800000 */
        /* <DEDUP_REMOVED lines=70> */
[C---:B------:R-:W-:Y:S01]  /*1f350*/  IADD3 R6, PT, PT, R0.reuse, -0x1, RZ ;  /* 0xffffffff00067810 */ /* 0x040fe20007ffe0ff */
[----:B------:R-:W-:Y:S01]  /*1f360*/  IMAD.MOV.U32 R8, RZ, RZ, RZ ;  /* 0x000000ffff087224 */ /* 0x000fe200078e00ff */
[----:B------:R-:W-:Y:S02]  /*1f370*/  LOP3.LUT R16, R0, 0x7, RZ, 0xc0, !PT ;  /* 0x0000000700107812 */ /* 0x000fe400078ec0ff */
[----:B------:R-:W-:Y:S02]  /*1f380*/  ISETP.GE.U32.AND P0, PT, R6, 0x7, PT ;  /* 0x000000070600780c */ /* 0x000fe40003f06070 */
[----:B------:R-:W-:-:S11]  /*1f390*/  ISETP.NE.AND P1, PT, R16, RZ, PT ;  /* 0x000000ff1000720c */ /* 0x000fd60003f25270 */
[----:B------:R-:W-:Y:S05]  /*1f3a0*/  @!P0 BRA `(.L_x_399) ;  /* 0x0000000000cc8947 */ /* 0x000fea0003800000 */
[----:B------:R-:W-:Y:S01]  /*1f3b0*/  BSSY.RECONVERGENT B2, `(.L_x_399) ;  /* 0x0000032000027945 */ /* 0x000fe20003800200 */
[----:B------:R-:W-:Y:S01]  /*1f3c0*/  LOP3.LUT R8, R0, 0x7ffffff8, RZ, 0xc0, !PT ;  /* 0x7ffffff800087812 */ /* 0x000fe200078ec0ff */
[----:B------:R-:W-:-:S07]  /*1f3d0*/  IMAD.MOV.U32 R17, RZ, RZ, RZ ;  /* 0x000000ffff117224 */ /* 0x000fce00078e00ff */
.L_x_400:
        /* <DEDUP_REMOVED lines=48> */
.L_x_399:
        /* <DEDUP_REMOVED lines=27> */
[----:B------:R-:W-:Y:S01]  /*1f890*/  IMAD.WIDE R6, R3, 0x4, R6 ;  /* 0x0000000403067825 */ /* 0x000fe200078e0206 */
[----:B------:R-:W-:-:S04]  /*1f8a0*/  IADD3 R8, PT, PT, R8, 0x4, RZ ;  /* 0x0000000408087810 */ /* 0x000fc80007ffe0ff */
[----:B---3--:R2:W-:Y:S03]  /*1f8b0*/  STG.E desc[UR36][R6.64], R11 ;  /* 0x0000000b06007986 */ /* 0x0085e6000c101924 */
.L_x_401:
        /* <DEDUP_REMOVED lines=23> */
.L_x_398:
[----:B------:R-:W-:Y:S01]  /*1fa30*/  ISETP.GE.AND P0, PT, R9, 0x2, PT ;  /* 0x000000020900780c */ /* 0x000fe20003f06270 */
[----:B------:R-:W-:-:S12]  /*1fa40*/  BSSY.RECONVERGENT B2, `(.L_x_402) ;  /* 0x0000152000027945 */ /* 0x000fd80003800200 */
[----:B------:R-:W-:Y:S05]  /*1fa50*/  @!P0 BRA `(.L_x_403) ;  /* 0x0000001400408947 */ /* 0x000fea0003800000 */
[----:B------:R-:W0:Y:S01]  /*1fa60*/  LDCU UR4, c[0x0][0x3ac] ;  /* 0x00007580ff0477ac */ /* 0x000e220008000800 */
[----:B-1----:R-:W-:Y:S01]  /*1fa70*/  VIADD R10, R9, 0xffffffff ;  /* 0xffffffff090a7836 */ /* 0x002fe20000000000 */
[----:B0-----:R-:W-:-:S09]  /*1fa80*/  UISETP.NE.AND UP0, UPT, UR4, 0x1, UPT ;  /* 0x000000010400788c */ /* 0x001fd2000bf05270 */
[----:B------:R-:W-:Y:S05]  /*1fa90*/  BRA.U UP0, `(.L_x_404) ;  /* 0x0000000900d87547 */ /* 0x000fea000b800000 */
[----:B------:R-:W-:Y:S01]  /*1faa0*/  VIADD R9, R9, 0xfffffffe ;  /* 0xfffffffe09097836 */ /* 0x000fe20000000000 */
[----:B------:R-:W-:Y:S01]  /*1fab0*/  LOP3.LUT R0, R10, 0x3, RZ, 0xc0, !PT ;  /* 0x000000030a007812 */ /* 0x000fe200078ec0ff */
[----:B------:R-:W-:Y:S01]  /*1fac0*/  BSSY.RECONVERGENT B3, `(.L_x_405) ;  /* 0x0000071000037945 */ /* 0x000fe20003800200 */
[----:B------:R-:W-:Y:S02]  /*1fad0*/  HFMA2 R8, -RZ, RZ, 0, 0 ;  /* 0x00000000ff087431 */ /* 0x000fe400000001ff */
[----:B------:R-:W-:Y:S02]  /*1fae0*/  ISETP.GE.U32.AND P0, PT, R9, 0x3, PT ;  /* 0x000000030900780c */ /* 0x000fe40003f06070 */
[----:B------:R-:W-:-:S11]  /*1faf0*/  ISETP.NE.AND P1, PT, R0, RZ, PT ;  /* 0x000000ff0000720c */ /* 0x000fd60003f25270 */
[----:B------:R-:W-:Y:S05]  /*1fb00*/  @!P0 BRA `(.L_x_406) ;  /* 0x0000000400b08947 */ /* 0x000fea0003800000 */
[----:B--23--:R-:W0:Y:S01]  /*1fb10*/  LDC.64 R6, c[0x0][0x380] ;  /* 0x0000e000ff067b82 */ /* 0x00ce220000000a00 */
[----:B------:R-:W-:Y:S01]  /*1fb20*/  LOP3.LUT R8, R10, 0xfffffffc, RZ, 0xc0, !PT ;  /* 0xfffffffc0a087812 */ /* 0x000fe200078ec0ff */
[----:B------:R-:W-:-:S07]  /*1fb30*/  IMAD.MOV.U32 R9, RZ, RZ, RZ ;  /* 0x000000ffff097224 */ /* 0x000fce00078e00ff */
.L_x_407:
[----:B------:R-:W2:Y:S04]  /*1fb40*/  LDG.E.64 R16, desc[UR36][R4.64] ;  /* 0x0000002404107981 */ /* 0x000ea8000c1e1b00 */
[----:B-1----:R-:W3:Y:S04]  /*1fb50*/  LDG.E.64 R12, desc[UR36][R4.64+0x10] ;  /* 0x00001024040c7981 */ /* 0x002ee8000c1e1b00 */
[----:B------:R-:W4:Y:S01]  /*1fb60*/  LDG.E.64 R14, desc[UR36][R4.64+0x8] ;  /* 0x00000824040e7981 */ /* 0x000f22000c1e1b00 */
[----:B------:R-:W-:-:S04]  /*1fb70*/  IMAD R21, R9, R3, R2 ;  /* 0x0000000309157224 */ /* 0x000fc800078e0202 */
[----:B0-----:R-:W-:Y:S01]  /*1fb80*/  IMAD.WIDE R20, R21, 0x4, R6 ;  /* 0x0000000415147825 */ /* 0x001fe200078e0206 */
[----:B--2---:R-:W-:Y:S02]  /*1fb90*/  SHF.R.U32.HI R10, RZ, 0x2, R17 ;  /* 0x00000002ff0a7819 */ /* 0x004fe40000011611 */
[----:B------:R-:W-:Y:S02]  /*1fba0*/  IADD3 R16, PT, PT, R16, 0x587c5, RZ ;  /* 0x000587c510107810 */ /* 0x000fe40007ffe0ff */
[----:B------:R-:W-:Y:S01]  /*1fbb0*/  LOP3.LUT R10, R10, R17, RZ, 0x3c, !PT ;  /* 0x000000110a0a7212 */ /* 0x000fe200078e3cff */
[----:B---3--:R-:W-:Y:S01]  /*1fbc0*/  IMAD.SHL.U32 R11, R13, 0x10, RZ ;  /* 0x000000100d0b7824 */ /* 0x008fe200078e00ff */
[----:B------:R-:W-:Y:S01]  /*1fbd0*/  MOV R22, R13 ;  /* 0x0000000d00167202 */ /* 0x000fe20000000f00 */
[----:B------:R-:W-:Y:S02]  /*1fbe0*/  IMAD.MOV.U32 R29, RZ, RZ, R12 ;  /* 0x000000ffff1d7224 */ /* 0x000fe400078e000c */
[----:B------:R-:W-:-:S02]  /*1fbf0*/  IMAD.SHL.U32 R17, R10, 0x2, RZ ;  /* 0x000000020a117824 */ /* 0x000fc400078e00ff */
        /* <DEDUP_REMOVED lines=68> */
[----:B0-----:R-:W-:-:S04]  /*20040*/  IMAD.WIDE R20, R3, 0x4, R20 ;  /* 0x0000000403147825 */ /* 0x001fc800078e0214 */
[----:B------:R-:W-:-:S05]  /*20050*/  VIADD R9, R9, 0x4 ;  /* 0x0000000409097836 */ /* 0x000fca0000000000 */
        /* <DEDUP_REMOVED lines=10> */
[----:B------:R-:W-:Y:S02]  /*20100*/  LOP3.LUT R11, R24, R13, RZ, 0x3c, !PT ;  /* 0x0000000d180b7212 */ /* 0x000fe400078e3cff */
[----:B------:R-:W-:-:S03]  /*20110*/  MOV R24, R15 ;  /* 0x0000000f00187202 */ /* 0x000fc60000000f00 */
        /* <DEDUP_REMOVED lines=11> */
.L_x_406:
[----:B------:R-:W-:Y:S05]  /*201d0*/  BSYNC.RECONVERGENT B3 ;  /* 0x0000000000037941 */ /* 0x000fea0003800200 */
.L_x_405:
        /* <DEDUP_REMOVED lines=10> */
[----:B---3--:R-:W-:Y:S01]  /*20280*/  IMAD.MOV.U32 R23, RZ, RZ, R10 ;  /* 0x000000ffff177224 */ /* 0x008fe200078e000a */
[----:B------:R-:W-:Y:S01]  /*20290*/  SHF.L.U32 R7, R11, 0x4, RZ ;  /* 0x000000040b077819 */ /* 0x000fe200000006ff */
[----:B----4-:R-:W-:Y:S01]  /*202a0*/  IMAD.MOV.U32 R22, RZ, RZ, R13 ;  /* 0x000000ffff167224 */ /* 0x010fe200078e000d */
[----:B------:R-:W-:Y:S01]  /*202b0*/  MOV R15, R12 ;  /* 0x0000000c000f7202 */ /* 0x000fe20000000f00 */
[----:B------:R-:W-:-:S03]  /*202c0*/  IMAD.SHL.U32 R9, R6, 0x2, RZ ;  /* 0x0000000206097824 */ /* 0x000fc600078e00ff */
[----:B------:R0:W-:Y:S02]  /*202d0*/  STG.E.64 desc[UR36][R4.64+0x8], R22 ;  /* 0x0000081604007986 */ /* 0x0001e4000c101b24 */
[----:B------:R-:W-:Y:S01]  /*202e0*/  LOP3.LUT R6, R6, R9, R7, 0x96, !PT ;  /* 0x0000000906067212 */ /* 0x000fe200078e9607 */
[----:B------:R-:W-:Y:S01]  /*202f0*/  HFMA2 R9, -RZ, RZ, 0.1171875, 0 ;  /* 0x2f800000ff097431 */ /* 0x000fe200000001ff */
[----:B------:R0:W-:Y:S02]  /*20300*/  STG.E.64 desc[UR36][R4.64], R14 ;  /* 0x0000000e04007986 */ /* 0x0001e4000c101b24 */
[----:B------:R-:W-:-:S05]  /*20310*/  LOP3.LUT R17, R6, R11, RZ, 0x3c, !PT ;  /* 0x0000000b06117212 */ /* 0x000fca00078e3cff */
        /* <DEDUP_REMOVED lines=12> */
[----:B------:R-:W-:Y:S02]  /*203e0*/  VIADD R8, R8, 0x1 ;  /* 0x0000000108087836 */ /* 0x000fe40000000000 */
[----:B------:R-:W-:-:S07]  /*203f0*/  IMAD.MOV.U32 R21, RZ, RZ, 0x1 ;  /* 0x00000001ff157424 */ /* 0x000fce00078e00ff */
.L_x_410:
        /* <DEDUP_REMOVED lines=11> */
[----:B---3--:R-:W-:Y:S01]  /*204b0*/  IMAD.MOV.U32 R25, RZ, RZ, R12 ;  /* 0x000000ffff197224 */ /* 0x008fe200078e000c */
[----:B------:R-:W-:Y:S02]  /*204c0*/  SHF.L.U32 R15, R13, 0x4, RZ ;  /* 0x000000040d0f7819 */ /* 0x000fe400000006ff */
[----:B----4-:R-:W-:Y:S01]  /*204d0*/  MOV R24, R11 ;  /* 0x0000000b00187202 */ /* 0x010fe20000000f00 */
[----:B------:R-:W-:-:S04]  /*204e0*/  IMAD.SHL.U32 R17, R16, 0x2, RZ ;  /* 0x0000000210117824 */ /* 0x000fc800078e00ff */
[----:B------:R4:W-:Y:S01]  /*204f0*/  STG.E.64 desc[UR36][R4.64+0x8], R24 ;  /* 0x0000081804007986 */ /* 0x0009e2000c101b24 */
[----:B------:R-:W-:-:S04]  /*20500*/  LOP3.LUT R16, R16, R17, R15, 0x96, !PT ;  /* 0x0000001110107212 */ /* 0x000fc800078e960f */
        /* <DEDUP_REMOVED lines=10> */
[----:B0-----:R-:W-:-:S05]  /*205b0*/  IADD3 R11, PT, PT, R20, 0x1, RZ ;  /* 0x00000001140b7810 */ /* 0x001fca0007ffe0ff */
[----:B------:R4:W-:Y:S01]  /*205c0*/  STG.E desc[UR36][R22.64], R11 ;  /* 0x0000000b16007986 */ /* 0x0009e2000c101924 */
[----:B------:R-:W-:Y:S05]  /*205d0*/  @P0 BRA `(.L_x_410) ;  /* 0xfffffffc00880947 */ /* 0x000fea000383ffff */
.L_x_409:
[----:B------:R-:W-:Y:S05]  /*205e0*/  BSYNC.RECONVERGENT B3 ;  /* 0x0000000000037941 */ /* 0x000fea0003800200 */
.L_x_408:
[----:B------:R-:W-:Y:S05]  /*205f0*/  BRA `(.L_x_403) ;  /* 0x0000000800587947 */ /* 0x000fea0003800000 */
.L_x_404:
        /* <DEDUP_REMOVED lines=10> */
.L_x_413:
        /* <DEDUP_REMOVED lines=105> */
.L_x_412:
[----:B------:R-:W-:Y:S05]  /*20d30*/  BSYNC.RECONVERGENT B3 ;  /* 0x0000000000037941 */ /* 0x000fea0003800200 */
.L_x_411:
[----:B------:R-:W-:Y:S05]  /*20d40*/  @!P1 BRA `(.L_x_403) ;  /* 0x0000000000849947 */ /* 0x000fea0003800000 */
[----:B--23--:R-:W0:Y:S01]  /*20d50*/  LDC.64 R6, c[0x0][0x380] ;  /* 0x0000e000ff067b82 */ /* 0x00ce220000000a00 */
[----:B------:R-:W-:-:S07]  /*20d60*/  HFMA2 R9, -RZ, RZ, 0, 0 ;  /* 0x00000000ff097431 */ /* 0x000fce00000001ff */
.L_x_414:
[----:B----4-:R-:W2:Y:S04]  /*20d70*/  LDG.E.64 R14, desc[UR36][R4.64] ;  /* 0x00000024040e7981 */ /* 0x010ea8000c1e1b00 */
[----:B-1----:R-:W3:Y:S04]  /*20d80*/  LDG.E.64 R12, desc[UR36][R4.64+0x10] ;  /* 0x00001024040c7981 */ /* 0x002ee8000c1e1b00 */
[----:B------:R-:W4:Y:S01]  /*20d90*/  LDG.E.64 R10, desc[UR36][R4.64+0x8] ;  /* 0x00000824040a7981 */ /* 0x000f22000c1e1b00 */
[C---:B------:R-:W-:Y:S01]  /*20da0*/  IMAD R21, R8.reuse, R3, R2 ;  /* 0x0000000308157224 */ /* 0x040fe200078e0202 */
[----:B------:R-:W-:Y:S01]  /*20db0*/  IADD3 R8, PT, PT, R8, 0x1, RZ ;  /* 0x0000000108087810 */ /* 0x000fe20007ffe0ff */
[----:B------:R-:W-:-:S02]  /*20dc0*/  VIADD R9, R9, 0x1 ;  /* 0x0000000109097836 */ /* 0x000fc40000000000 */
[----:B0-----:R-:W-:-:S03]  /*20dd0*/  IMAD.WIDE R20, R21, 0x4, R6 ;  /* 0x0000000415147825 */ /* 0x001fc600078e0206 */
[----:B------:R-:W-:Y:S02]  /*20de0*/  ISETP.NE.AND P0, PT, R9, R0, PT ;  /* 0x000000000900720c */ /* 0x000fe40003f05270 */
        /* <DEDUP_REMOVED lines=23> */
.L_x_403:
[----:B------:R-:W-:Y:S05]  /*20f60*/  BSYNC.RECONVERGENT B2 ;  /* 0x0000000000027941 */ /* 0x000fea0003800200 */
.L_x_402:
[----:B------:R-:W-:-:S05]  /*20f70*/  IMAD.MOV.U32 R3, RZ, RZ, -0x1 ;  /* 0xffffffffff037424 */ /* 0x000fca00078e00ff */
[----:B------:R0:W-:Y:S01]  /*20f80*/  STG.E desc[UR36][R18.64], R3 ;  /* 0x0000000312007986 */ /* 0x0001e2000c101924 */
[----:B------:R-:W-:Y:S05]  /*20f90*/  BRA `(.L_x_415) ;  /* 0x0000000800f07947 */ /* 0x000fea0003800000 */
.L_x_397:
[----:B------:R-:W-:Y:S05]  /*20fa0*/  BSYNC.RELIABLE B0 ;  /* 0x0000000000007941 */ /* 0x000fea0003800100 */
.L_x_396:
        /* <DEDUP_REMOVED lines=10> */
[----:B------:R-:W-:-:S03]  /*21050*/  IMAD.MOV.U32 R0, RZ, RZ, 0x2f800000 ;  /* 0x2f800000ff007424 */ /* 0x000fc600078e00ff */
[----:B------:R-:W-:-:S04]  /*21060*/  LOP3.LUT R9, R9, R8, RZ, 0x3c, !PT ;  /* 0x0000000809097212 */ /* 0x000fc800078e3cff */
[----:B------:R-:W-:Y:S01]  /*21070*/  IADD3 R10, PT, PT, R9, 0x319e49d4, RZ ;  /* 0x319e49d4090a7810 */ /* 0x000fe20007ffe0ff */
[----:B------:R-:W-:Y:S03]  /*21080*/  STG.E.64 desc[UR36][R4.64+0x10], R8 ;  /* 0x0000100804007986 */ /* 0x000fe6000c101b24 */
        /* <DEDUP_REMOVED lines=22> */
[----:B------:R-:W-:Y:S01]  /*211f0*/  STG.E.64 desc[UR36][R4.64], R26 ;  /* 0x0000001a04007986 */ /* 0x000fe2000c101b24 */
[----:B------:R-:W-:-:S03]  /*21200*/  IMAD.IADD R6, R29, 0x1, R26 ;  /* 0x000000011d067824 */ /* 0x000fc600078e021a */
[----:B------:R-:W-:Y:S02]  /*21210*/  STG.E.64 desc[UR36][R4.64+0x10], R28 ;  /* 0x0000101c04007986 */ /* 0x000fe4000c101b24 */
[----:B------:R-:W-:Y:S02]  /*21220*/  I2FP.F32.U32 R7, R6 ;  /* 0x0000000600077245 */ /* 0x000fe40000201000 */
[----:B------:R0:W-:Y:S03]  /*21230*/  STG.E.64 desc[UR36][R4.64+0x8], R20 ;  /* 0x0000081404007986 */ /* 0x0001e6000c101b24 */
        /* <DEDUP_REMOVED lines=13> */
[C---:B------:R-:W-:Y:S02]  /*21310*/  IMAD.SHL.U32 R14, R10.reuse, 0x2, RZ ;  /* 0x000000020a0e7824 */ /* 0x040fe400078e00ff */
[----:B------:R-:W-:Y:S02]  /*21320*/  IMAD.MOV.U32 R22, RZ, RZ, R9 ;  /* 0x000000ffff167224 */ /* 0x000fe400078e0009 */
[----:B----4-:R-:W-:Y:S01]  /*21330*/  IMAD.MOV.U32 R20, RZ, RZ, R7 ;  /* 0x000000ffff147224 */ /* 0x010fe200078e0007 */
[----:B------:R-:W-:-:S02]  /*21340*/  LOP3.LUT R14, R10, R14, R13, 0x96, !PT ;  /* 0x0000000e0a0e7212 */ /* 0x000fc400078e960d */
[----:B------:R-:W-:Y:S02]  /*21350*/  MOV R13, R6 ;  /* 0x00000006000d7202 */ /* 0x000fe40000000f00 */
[----:B------:R-:W-:Y:S01]  /*21360*/  LOP3.LUT R23, R14, R9, RZ, 0x3c, !PT ;  /* 0x000000090e177212 */ /* 0x000fe200078e3cff */
[----:B------:R-:W-:Y:S03]  /*21370*/  STG.E.64 desc[UR36][R4.64+0x8], R20 ;  /* 0x0000081404007986 */ /* 0x000fe6000c101b24 */
[----:B-1----:R-:W-:Y:S01]  /*21380*/  IADD3 R2, PT, PT, R23, R12, RZ ;  /* 0x0000000c17027210 */ /* 0x002fe20007ffe0ff */
[----:B------:R-:W-:Y:S03]  /*21390*/  STG.E.64 desc[UR36][R4.64+0x10], R22 ;  /* 0x0000101604007986 */ /* 0x000fe6000c101b24 */
[----:B------:R-:W-:Y:S01]  /*213a0*/  I2FP.F32.U32 R3, R2 ;  /* 0x0000000200037245 */ /* 0x000fe20000201000 */
[----:B------:R-:W-:Y:S04]  /*213b0*/  STG.E.64 desc[UR36][R4.64], R12 ;  /* 0x0000000c04007986 */ /* 0x000fe8000c101b24 */
        /* <DEDUP_REMOVED lines=12> */
[----:B0-----:R-:W-:Y:S02]  /*21480*/  IMAD.MOV.U32 R7, RZ, RZ, R14 ;  /* 0x000000ffff077224 */ /* 0x001fe400078e000e */
[C---:B------:R-:W-:Y:S02]  /*21490*/  IMAD.SHL.U32 R6, R2.reuse, 0x2, RZ ;  /* 0x0000000202067824 */ /* 0x040fe400078e00ff */
[----:B------:R-:W-:Y:S02]  /*214a0*/  IMAD.MOV.U32 R12, RZ, RZ, R15 ;  /* 0x000000ffff0c7224 */ /* 0x000fe400078e000f */
[----:B----4-:R-:W-:Y:S01]  /*214b0*/  IMAD.MOV.U32 R9, RZ, RZ, R10 ;  /* 0x000000ffff097224 */ /* 0x010fe200078e000a */
[----:B------:R-:W-:-:S04]  /*214c0*/  LOP3.LUT R6, R2, R6, R3, 0x96, !PT ;  /* 0x0000000602067212 */ /* 0x000fc800078e9603 */
[----:B------:R-:W-:Y:S01]  /*214d0*/  LOP3.LUT R13, R6, R15, RZ, 0x3c, !PT ;  /* 0x0000000f060d7212 */ /* 0x000fe200078e3cff */
[----:B------:R0:W-:Y:S01]  /*214e0*/  STG.E.64 desc[UR36][R4.64], R8 ;  /* 0x0000000804007986 */ /* 0x0001e2000c101b24 */
[----:B------:R-:W-:-:S03]  /*214f0*/  MOV R6, R11 ;  /* 0x0000000b00067202 */ /* 0x000fc60000000f00 */
        /* <DEDUP_REMOVED lines=8> */
.L_x_416:
[----:B------:R-:W-:Y:S01]  /*21580*/  SHF.R.U32.HI R9, RZ, 0x2, R0 ;  /* 0x00000002ff097819 */ /* 0x000fe20000011600 */
[----:B------:R-:W-:Y:S01]  /*21590*/  IMAD.MOV.U32 R27, RZ, RZ, R11 ;  /* 0x000000ffff1b7224 */ /* 0x000fe200078e000b */
[----:B------:R-:W-:Y:S01]  /*215a0*/  MOV R28, R8 ;  /* 0x00000008001c7202 */ /* 0x000fe20000000f00 */
[----:B------:R-:W-:Y:S01]  /*215b0*/  IMAD.MOV.U32 R26, RZ, RZ, 0x319e49d4 ;  /* 0x319e49d4ff1a7424 */ /* 0x000fe200078e00ff */
[----:B------:R-:W-:Y:S01]  /*215c0*/  LOP3.LUT R9, R9, R0, RZ, 0x3c, !PT ;  /* 0x0000000009097212 */ /* 0x000fe200078e3cff */
[----:B------:R-:W-:Y:S01]  /*215d0*/  IMAD.SHL.U32 R0, R8, 0x10, RZ ;  /* 0x0000001008007824 */ /* 0x000fe200078e00ff */
        /* <DEDUP_REMOVED lines=25> */
[----:B------:R0:W-:Y:S01]  /*21770*/  STG.E.64 desc[UR36][R4.64+0x8], R22 ;  /* 0x0000081604007986 */ /* 0x0001e2000c101b24 */
[----:B------:R-:W-:Y:S01]  /*21780*/  LOP3.LUT R20, R12, R20, R15, 0x96, !PT ;  /* 0x000000140c147212 */ /* 0x000fe200078e960f */
[----:B------:R-:W-:-:S03]  /*21790*/  IMAD.MOV.U32 R15, RZ, RZ, R10 ;  /* 0x000000ffff0f7224 */ /* 0x000fc600078e000a */
        /* <DEDUP_REMOVED lines=19> */
[----:B------:R-:W-:-:S04]  /*218d0*/  SHF.L.U32 R20, R10, 0x1, RZ ;  /* 0x000000010a147819 */ /* 0x000fc800000006ff */
[----:B------:R-:W-:Y:S01]  /*218e0*/  LOP3.LUT R20, R10, R20, R13, 0x96, !PT ;  /* 0x000000140a147212 */ /* 0x000fe200078e960d */
[----:B----4-:R-:W-:-:S03]  /*218f0*/  IMAD.MOV.U32 R13, RZ, RZ, R6 ;  /* 0x000000ffff0d7224 */ /* 0x010fc600078e0006 */
        /* <DEDUP_REMOVED lines=20> */
[----:B------:R-:W-:Y:S02]  /*21a40*/  IMAD.MOV.U32 R12, RZ, RZ, R15 ;  /* 0x000000ffff0c7224 */ /* 0x000fe400078e000f */
[----:B------:R-:W-:Y:S02]  /*21a50*/  IMAD.SHL.U32 R6, R2, 0x2, RZ ;  /* 0x0000000202067824 */ /* 0x000fe400078e00ff */
[----:B---3--:R-:W-:-:S03]  /*21a60*/  IMAD.MOV.U32 R9, RZ, RZ, R10 ;  /* 0x000000ffff097224 */ /* 0x008fc600078e000a */
[----:B------:R-:W-:Y:S02]  /*21a70*/  LOP3.LUT R6, R2, R6, R3, 0x96, !PT ;  /* 0x0000000602067212 */ /* 0x000fe400078e9603 */
[----:B------:R0:W-:Y:S02]  /*21a80*/  STG.E.64 desc[UR36][R4.64], R8 ;  /* 0x0000000804007986 */ /* 0x0001e4000c101b24 */
[----:B------:R-:W-:Y:S01]  /*21a90*/  LOP3.LUT R13, R6, R15, RZ, 0x3c, !PT ;  /* 0x0000000f060d7212 */ /* 0x000fe200078e3cff */
[----:B------:R-:W-:-:S03]  /*21aa0*/  IMAD.MOV.U32 R6, RZ, RZ, R11 ;  /* 0x000000ffff067224 */ /* 0x000fc600078e000b */
[----:B------:R-:W-:Y:S01]  /*21ab0*/  IADD3 R2, PT, PT, R13, R8, RZ ;  /* 0x000000080d027210 */ /* 0x000fe20007ffe0ff */
[----:B------:R0:W-:Y:S03]  /*21ac0*/  STG.E.64 desc[UR36][R4.64+0x10], R12 ;  /* 0x0000100c04007986 */ /* 0x0001e6000c101b24 */
[----:B------:R-:W-:Y:S01]  /*21ad0*/  I2FP.F32.U32 R3, R2 ;  /* 0x0000000200037245 */ /* 0x000fe20000201000 */
[----:B------:R0:W-:Y:S04]  /*21ae0*/  STG.E.64 desc[UR36][R4.64+0x8], R6 ;  /* 0x0000080604007986 */ /* 0x0001e8000c101b24 */
[----:B------:R-:W-:-:S04]  /*21af0*/  FFMA R3, R3, R0, 1.1641532182693481445e-10 ;  /* 0x2f00000003037423 */ /* 0x000fc80000000000 */
[----:B------:R-:W-:-:S06]  /*21b00*/  FMUL R3, R3, 6 ;  /* 0x40c0000003037820 */ /* 0x000fcc0000400000 */
[----:B0-----:R-:W2:Y:S02]  /*21b10*/  F2I.TRUNC.NTZ R3, R3 ;  /* 0x0000000300037305 */ /* 0x001ea4000020f100 */
.L_x_417:
[----:B-12---:R-:W-:Y:S01]  /*21b20*/  IADD3 R3, PT, PT, R3, 0x1, RZ ;  /* 0x0000000103037810 */ /* 0x006fe20007ffe0ff */
[----:B------:R-:W-:-:S04]  /*21b30*/  IMAD.MOV.U32 R5, RZ, RZ, -0x1 ;  /* 0xffffffffff057424 */ /* 0x000fc800078e00ff */
[----:B------:R0:W-:Y:S04]  /*21b40*/  STG.E desc[UR36][R18.64], R3 ;  /* 0x0000000312007986 */ /* 0x0001e8000c101924 */
[----:B------:R0:W-:Y:S02]  /*21b50*/  STG.E desc[UR36][R24.64], R5 ;  /* 0x0000000518007986 */ /* 0x0001e4000c101924 */
.L_x_415:
[----:B------:R-:W-:Y:S05]  /*21b60*/  BSYNC.RECONVERGENT B1 ;  /* 0x0000000000017941 */ /* 0x000fea0003800200 */
.L_x_395:
[----:B0-----:R-:W0:Y:S02]  /*21b70*/  LDC.64 R2, c[0x0][0x3a0] ;  /* 0x0000e800ff027b82 */ /* 0x001e240000000a00 */
[----:B0-----:R-:W1:Y:S02]  /*21b80*/  LDG.E R0, desc[UR36][R2.64] ;  /* 0x0000002402007981 */ /* 0x001e64000c1e1900 */
[----:B-1--4-:R-:W-:-:S05]  /*21b90*/  VIADD R5, R0, 0x1 ;  /* 0x0000000100057836 */ /* 0x012fca0000000000 */
[----:B------:R0:W-:Y:S02]  /*21ba0*/  STG.E desc[UR36][R2.64], R5 ;  /* 0x0000000502007986 */ /* 0x0001e4000c101924 */
.L_x_243:
[----:B------:R-:W-:Y:S05]  /*21bb0*/  WARPSYNC.ALL ;  /* 0x0000000000007948 */ /* 0x000fea0003800000 */
[----:B------:R-:W-:Y:S06]  /*21bc0*/  BAR.SYNC.DEFER_BLOCKING 0x0 ;  /* 0x0000000000007b1d */ /* 0x000fec0000010000 */
[----:B------:R-:W-:Y:S05]  /*21bd0*/  EXIT ;  /* 0x000000000000794d */ /* 0x000fea0003800000 */
.L_x_418:
        /* <DEDUP_REMOVED lines=10> */
.L_x_680:


//--------------------- .text._Z11explotarTNTPiiiiiiiS_iP17curandStateXORWOW --------------------------
	.section	.text._Z11explotarTNTPiiiiiiiS_iP17curandStateXORWOW,"ax",@progbits
	.align	128
        .global         _Z11explotarTNTPiiiiiiiS_iP17curandStateXORWOW
        .type           _Z11explotarTNTPiiiiiiiS_iP17curandStateXORWOW,@function
        .size           _Z11explotarTNTPiiiiiiiS_iP17curandStateXORWOW,(.L_x_681 - _Z11explotarTNTPiiiiiiiS_iP17curandStateXORWOW)
        .other          _Z11explotarTNTPiiiiiiiS_iP17curandStateXORWOW,@"STO_CUDA_ENTRY STV_DEFAULT"
_Z11explotarTNTPiiiiiiiS_iP17curandStateXORWOW:
.text._Z11explotarTNTPiiiiiiiS_iP17curandStateXORWOW:
[----:B------:R-:W0:Y:S01]  /*0000*/  LDC R1, c[0x0][0x37c] ;  /* 0x0000df00ff017b82 */ /* 0x000e220000000800 */
[----:B------:R-:W1:Y:S01]  /*0010*/  S2R R16, SR_TID.X ;  /* 0x0000000000107919 */ /* 0x000e620000002100 */
[----:B------:R-:W1:Y:S01]  /*0020*/  LDCU UR6, c[0x0][0x360] ;  /* 0x00006c00ff0677ac */ /* 0x000e620008000800 */
[----:B------:R-:W1:Y:S01]  /*0030*/  S2R R3, SR_CTAID.X ;  /* 0x0000000000037919 */ /* 0x000e620000002500 */
[----:B------:R-:W2:Y:S01]  /*0040*/  LDCU UR7, c[0x0][0x364] ;  /* 0x00006c80ff0777ac */ /* 0x000ea20008000800 */
[----:B------:R-:W2:Y:S01]  /*0050*/  S2R R0, SR_TID.Y ;  /* 0x0000000000007919 */ /* 0x000ea20000002200 */
[----:B------:R-:W3:Y:S01]  /*0060*/  LDCU UR8, c[0x0][0x388] ;  /* 0x00007100ff0877ac */ /* 0x000ee20008000800 */
[----:B------:R-:W2:Y:S01]  /*0070*/  S2R R5, SR_CTAID.Y ;  /* 0x0000000000057919 */ /* 0x000ea20000002600 */
[----:B------:R-:W3:Y:S01]  /*0080*/  LDCU UR4, c[0x0][0x394] ;  /* 0x00007280ff0477ac */ /* 0x000ee20008000800 */
[----:B------:R-:W3:Y:S02]  /*0090*/  LDCU UR5, c[0x0][0x398] ;  /* 0x00007300ff0577ac */ /* 0x000ee40008000800 */
[----:B---3--:R-:W-:Y:S01]  /*00a0*/  UIMAD UR4, UR8, UR4, UR5 ;  /* 0x00000004080472a4 */ /* 0x008fe2000f8e0205 */
[----:B-1----:R-:W-:-:S02]  /*00b0*/  IMAD R16, R3, UR6, R16 ;  /* 0x0000000603107c24 */ /* 0x002fc4000f8e0210 */
[----:B--2---:R-:W-:-:S04]  /*00c0*/  IMAD R3, R5, UR7, R0 ;  /* 0x0000000705037c24 */ /* 0x004fc8000f8e0200 */
[----:B------:R-:W-:-:S05]  /*00d0*/  IMAD R16, R3, UR8, R16 ;  /* 0x0000000803107c24 */ /* 0x000fca000f8e0210 */
[----:B------:R-:W-:-:S13]  /*00e0*/  ISETP.NE.AND P0, PT, R16, UR4, PT ;  /* 0x0000000410007c0c */ /* 0x000fda000bf05270 */
[----:B0-----:R-:W-:Y:S05]  /*00f0*/  @P0 EXIT ;  /* 0x000000000000094d */ /* 0x001fea0003800000 */
[----:B------:R-:W0:Y:S01]  /*0100*/  LDC.64 R2, c[0x0][0x380] ;  /* 0x0000e000ff027b82 */ /* 0x000e220000000a00 */
[----:B------:R-:W1:Y:S01]  /*0110*/  LDCU.64 UR36, c[0x0][0x358] ;  /* 0x00006b00ff2477ac */ /* 0x000e620008000a00 */
[----:B0-----:R-:W-:-:S06]  /*0120*/  IMAD.WIDE R2, R16, 0x4, R2 ;  /* 0x0000000410027825 */ /* 0x001fcc00078e0202 */
[----:B-1----:R-:W2:Y:S02]  /*0130*/  LDG.E R2, desc[UR36][R2.64] ;  /* 0x0000002402027981 */ /* 0x002ea4000c1e1900 */
        /* <DEDUP_REMOVED lines=10> */
.L_x_419:
[----:B------:R-:W0:Y:S01]  /*01e0*/  LDC R2, c[0x0][0x388] ;  /* 0x0000e200ff027b82 */ /* 0x000e220000000800 */
[----:B------:R-:W-:Y:S01]  /*01f0*/  IADD3 R3, PT, PT, R16, -0x1, RZ ;  /* 0xffffffff10037810 */ /* 0x000fe20007ffe0ff */
[----:B------:R-:W-:Y:S01]  /*0200*/  IMAD.MOV.U32 R4, RZ, RZ, RZ ;  /* 0x000000ffff047224 */ /* 0x000fe200078e00ff */
[----:B------:R-:W1:Y:S01]  /*0210*/  LDCU UR5, c[0x0][0x394] ;  /* 0x00007280ff0577ac */ /* 0x000e620008000800 */
[----:B------:R-:W-:Y:S01]  /*0220*/  BSSY.RECONVERGENT B0, `(.L_x_420) ;  /* 0x000018e000007945 */ /* 0x000fe20003800200 */
[----:B------:R-:W-:Y:S01]  /*0230*/  IABS R8, R3 ;  /* 0x0000000300087213 */ /* 0x000fe20000000000 */
[----:B------:R-:W-:Y:S01]  /*0240*/  IMAD.MOV.U32 R18, RZ, RZ, RZ ;  /* 0x000000ffff127224 */ /* 0x000fe200078e00ff */
[----:B------:R-:W2:Y:S01]  /*0250*/  LDCU UR4, c[0x0][0x38c] ;  /* 0x00007180ff0477ac */ /* 0x000ea20008000800 */
[----:B0-----:R-:W-:Y:S01]  /*0260*/  IABS R0, R2 ;  /* 0x0000000200007213 */ /* 0x001fe20000000000 */
[----:B--2---:R-:W-:-:S03]  /*0270*/  UIADD3 UR4, UPT, UPT, UR4, -0x1, URZ ;  /* 0xffffffff04047890 */ /* 0x004fc6000fffe0ff */
        /* <DEDUP_REMOVED lines=10> */
[----:B------:R-:W-:-:S05]  /*0320*/  IMAD R5, R0, R8, R7 ;  /* 0x0000000800057224 */ /* 0x000fca00078e0207 */
[----:B------:R-:W-:-:S13]  /*0330*/  ISETP.GT.U32.AND P1, PT, R0, R5, PT ;  /* 0x000000050000720c */ /* 0x000fda0003f24070 */
[----:B------:R-:W-:Y:S01]  /*0340*/  @!P1 IMAD.IADD R5, R5, 0x1, -R0 ;  /* 0x0000000105059824 */ /* 0x000fe200078e0a00 */
[----:B------:R-:W-:Y:S02]  /*0350*/  @!P1 IADD3 R6, PT, PT, R6, 0x1, RZ ;  /* 0x0000000106069810 */ /* 0x000fe40007ffe0ff */
[----:B------:R-:W-:Y:S02]  /*0360*/  ISETP.NE.AND P1, PT, R2, RZ, PT ;  /* 0x000000ff0200720c */ /* 0x000fe40003f25270 */
[----:B------:R-:W-:Y:S02]  /*0370*/  ISETP.GE.U32.AND P0, PT, R5, R0, PT ;  /* 0x000000000500720c */ /* 0x000fe40003f06070 */
[----:B------:R-:W-:-:S04]  /*0380*/  LOP3.LUT R5, R3, R2, RZ, 0x3c, !PT ;  /* 0x0000000203057212 */ /* 0x000fc800078e3cff */
[----:B------:R-:W-:Y:S02]  /*0390*/  ISETP.GE.AND P2, PT, R5, RZ, PT ;  /* 0x000000ff0500720c */ /* 0x000fe40003f46270 */
[----:B------:R-:W-:-:S05]  /*03a0*/  LOP3.LUT R5, RZ, R2, RZ, 0x33, !PT ;  /* 0x00000002ff057212 */ /* 0x000fca00078e33ff */
[----:B------:R-:W-:Y:S01]  /*03b0*/  @P0 VIADD R6, R6, 0x1 ;  /* 0x0000000106060836 */ /* 0x000fe20000000000 */
[----:B------:R-:W-:-:S05]  /*03c0*/  ISETP.GT.AND P0, PT, R16, RZ, PT ;  /* 0x000000ff1000720c */ /* 0x000fca0003f04270 */
[----:B------:R-:W-:-:S05]  /*03d0*/  @!P2 IMAD.MOV R6, RZ, RZ, -R6 ;  /* 0x000000ffff06a224 */ /* 0x000fca00078e0a06 */
[----:B------:R-:W-:-:S04]  /*03e0*/  SEL R6, R5, R6, !P1 ;  /* 0x0000000605067207 */ /* 0x000fc80004800000 */
[----:B-1----:R-:W-:-:S04]  /*03f0*/  ISETP.EQ.AND P0, PT, R6, UR5, P0 ;  /* 0x0000000506007c0c */ /* 0x002fc80008702270 */
[----:B------:R-:W-:-:S05]  /*0400*/  SEL R8, RZ, 0xffffffff, !P0 ;  /* 0xffffffffff087807 */ /* 0x000fca0004000000 */
[--C-:B------:R-:W-:Y:S02]  /*0410*/  IMAD.IADD R9, R3, 0x1, R8.reuse ;  /* 0x0000000103097824 */ /* 0x100fe400078e0208 */
[----:B------:R-:W-:-:S03]  /*0420*/  IMAD.IADD R8, R16, 0x1, R8 ;  /* 0x0000000110087824 */ /* 0x000fc600078e0208 */
        /* <DEDUP_REMOVED lines=10> */
[----:B------:R-:W-:Y:S01]  /*04d0*/  @P0 VIADD R3, R3, 0x1 ;  /* 0x0000000103030836 */ /* 0x000fe20000000000 */
[----:B------:R-:W-:-:S03]  /*04e0*/  ISETP.GT.AND P0, PT, R8, RZ, PT ;  /* 0x000000ff0800720c */ /* 0x000fc60003f04270 */
[----:B------:R-:W-:-:S05]  /*04f0*/  @!P3 IMAD.MOV R3, RZ, RZ, -R3 ;  /* 0x000000ffff03b224 */ /* 0x000fca00078e0a03 */
[----:B------:R-:W-:-:S04]  /*0500*/  SEL R3, R5, R3, !P1 ;  /* 0x0000000305037207 */ /* 0x000fc80004800000 */
[----:B------:R-:W-:-:S04]  /*0510*/  ISETP.EQ.AND P0, PT, R3, UR5, P0 ;  /* 0x0000000503007c0c */ /* 0x000fc80008702270 */
[----:B------:R-:W-:-:S04]  /*0520*/  SEL R10, RZ, 0xffffffff, !P0 ;  /* 0xffffffffff0a7807 */ /* 0x000fc80004000000 */
[-C--:B------:R-:W-:Y:S02]  /*0530*/  IADD3 R9, PT, PT, R9, R10.reuse, RZ ;  /* 0x0000000a09097210 */ /* 0x080fe40007ffe0ff */
[----:B------:R-:W-:Y:S02]  /*0540*/  IADD3 R10, PT, PT, R8, R10, RZ ;  /* 0x0000000a080a7210 */ /* 0x000fe40007ffe0ff */
        /* <DEDUP_REMOVED lines=11> */
[----:B------:R-:W-:-:S03]  /*0600*/  ISETP.GT.AND P0, PT, R10, RZ, PT ;  /* 0x000000ff0a00720c */ /* 0x000fc60003f04270 */
[----:B------:R-:W-:-:S05]  /*0610*/  @!P3 IMAD.MOV R3, RZ, RZ, -R3 ;  /* 0x000000ffff03b224 */ /* 0x000fca00078e0a03 */
[----:B------:R-:W-:-:S04]  /*0620*/  SEL R3, R5, R3, !P1 ;  /* 0x0000000305037207 */ /* 0x000fc80004800000 */
[----:B------:R-:W-:-:S04]  /*0630*/  ISETP.EQ.AND P0, PT, R3, UR5, P0 ;  /* 0x0000000503007c0c */ /* 0x000fc80008702270 */
[----:B------:R-:W-:-:S05]  /*0640*/  SEL R11, RZ, 0xffffffff, !P0 ;  /* 0xffffffffff0b7807 */ /* 0x000fca0004000000 */
[--C-:B------:R-:W-:Y:S02]  /*0650*/  IMAD.IADD R3, R9, 0x1, R11.reuse ;  /* 0x0000000109037824 */ /* 0x100fe400078e020b */
[----:B------:R-:W-:-:S03]  /*0660*/  IMAD.IADD R10, R10, 0x1, R11 ;  /* 0x000000010a0a7824 */ /* 0x000fc600078e020b */
[----:B------:R-:W-:Y:S01]  /*0670*/  IABS R7, R3 ;  /* 0x0000000300077213 */ /* 0x000fe20000000000 */
[----:B------:R-:W-:Y:S01]  /*0680*/  VIADD R11, R10, 0xffffffff ;  /* 0xffffffff0a0b7836 */ /* 0x000fe20000000000 */
        /* <DEDUP_REMOVED lines=8> */
[----:B------:R-:W-:Y:S02]  /*0710*/  ISETP.GE.U32.AND P0, PT, R7, R0, PT ;  /* 0x000000000700720c */ /* 0x000fe40003f06070 */
[----:B------:R-:W-:-:S05]  /*0720*/  IABS R7, R16 ;  /* 0x0000001000077213 */ /* 0x000fca0000000000 */
[----:B------:R-:W-:-:S06]  /*0730*/  IMAD.HI.U32 R3, R4, R7, RZ ;  /* 0x0000000704037227 */ /* 0x000fcc00078e00ff */
[----:B------:R-:W-:Y:S01]  /*0740*/  @P0 VIADD R6, R6, 0x1 ;  /* 0x0000000106060836 */ /* 0x000fe20000000000 */
[----:B------:R-:W-:-:S03]  /*0750*/  ISETP.GT.AND P0, PT, R10, RZ, PT ;  /* 0x000000ff0a00720c */ /* 0x000fc60003f04270 */
[----:B------:R-:W-:-:S05]  /*0760*/  @!P3 IMAD.MOV R6, RZ, RZ, -R6 ;  /* 0x000000ffff06b224 */ /* 0x000fca00078e0a06 */
[----:B------:R-:W-:-:S04]  /*0770*/  SEL R6, R5, R6, !P1 ;  /* 0x0000000605067207 */ /* 0x000fc80004800000 */
[----:B------:R-:W-:Y:S01]  /*0780*/  ISETP.EQ.AND P0, PT, R6, UR5, P0 ;  /* 0x0000000506007c0c */ /* 0x000fe20008702270 */
[----:B------:R-:W-:-:S04]  /*0790*/  IMAD.MOV R6, RZ, RZ, -R3 ;  /* 0x000000ffff067224 */ /* 0x000fc800078e0a03 */
[----:B------:R-:W-:-:S05]  /*07a0*/  IMAD R7, R0, R6, R7 ;  /* 0x0000000600077224 */ /* 0x000fca00078e0207 */
[----:B------:R-:W-:-:S03]  /*07b0*/  ISETP.GT.U32.AND P2, PT, R0, R7, PT ;  /* 0x000000070000720c */ /* 0x000fc60003f44070 */
[----:B------:R-:W-:-:S04]  /*07c0*/  @!P0 IADD3 R11, PT, PT, R10, RZ, RZ ;  /* 0x000000ff0a0b8210 */ /* 0x000fc80007ffe0ff */
[----:B------:R-:W-:-:S05]  /*07d0*/  IABS R9, R11 ;  /* 0x0000000b00097213 */ /* 0x000fca0000000000 */
[----:B------:R-:W-:Y:S01]  /*07e0*/  IMAD.HI.U32 R6, R4, R9, RZ ;  /* 0x0000000904067227 */ /* 0x000fe200078e00ff */
[----:B------:R-:W-:-:S03]  /*07f0*/  @!P2 IADD3 R3, PT, PT, R3, 0x1, RZ ;  /* 0x000000010303a810 */ /* 0x000fc60007ffe0ff */
[----:B------:R-:W-:Y:S02]  /*0800*/  IMAD.MOV R8, RZ, RZ, -R6 ;  /* 0x000000ffff087224 */ /* 0x000fe400078e0a06 */
[----:B------:R-:W-:Y:S02]  /*0810*/  @!P2 IMAD.IADD R7, R7, 0x1, -R0 ;  /* 0x000000010707a824 */ /* 0x000fe400078e0a00 */
[----:B------:R-:W-:-:S03]  /*0820*/  IMAD R9, R0, R8, R9 ;  /* 0x0000000800097224 */ /* 0x000fc600078e0209 */
[----:B------:R-:W-:Y:S02]  /*0830*/  ISETP.GE.U32.AND P0, PT, R7, R0, PT ;  /* 0x000000000700720c */ /* 0x000fe40003f06070 */
[----:B------:R-:W-:Y:S02]  /*0840*/  ISETP.GT.U32.AND P4, PT, R0, R9, PT ;  /* 0x000000090000720c */ /* 0x000fe40003f84070 */
[----:B------:R-:W-:-:S04]  /*0850*/  LOP3.LUT R7, R16, R2, RZ, 0x3c, !PT ;  /* 0x0000000210077212 */ /* 0x000fc800078e3cff */
[----:B------:R-:W-:Y:S02]  /*0860*/  ISETP.GE.AND P3, PT, R7, RZ, PT ;  /* 0x000000ff0700720c */ /* 0x000fe40003f66270 */
[----:B------:R-:W-:-:S03]  /*0870*/  LOP3.LUT R7, R11, R2, RZ, 0x3c, !PT ;  /* 0x000000020b077212 */ /* 0x000fc600078e3cff */
[----:B------:R-:W-:Y:S01]  /*0880*/  @P0 VIADD R3, R3, 0x1 ;  /* 0x0000000103030836 */ /* 0x000fe20000000000 */
[----:B------:R-:W-:Y:S01]  /*0890*/  ISETP.GE.AND P5, PT, R7, RZ, PT ;  /* 0x000000ff0700720c */ /* 0x000fe20003fa6270 */
[----:B------:R-:W-:Y:S02]  /*08a0*/  @!P4 IMAD.IADD R9, R9, 0x1, -R0 ;  /* 0x000000010909c824 */ /* 0x000fe400078e0a00 */
[----:B------:R-:W-:Y:S02]  /*08b0*/  @!P4 VIADD R6, R6, 0x1 ;  /* 0x000000010606c836 */ /* 0x000fe40000000000 */
[----:B------:R-:W-:Y:S01]  /*08c0*/  VIADD R7, R16, 0x1 ;  /* 0x0000000110077836 */ /* 0x000fe20000000000 */
[----:B------:R-:W-:Y:S01]  /*08d0*/  ISETP.GE.U32.AND P2, PT, R9, R0, PT ;  /* 0x000000000900720c */ /* 0x000fe20003f46070 */
[----:B------:R-:W-:-:S05]  /*08e0*/  @!P3 IMAD.MOV R3, RZ, RZ, -R3 ;  /* 0x000000ffff03b224 */ /* 0x000fca00078e0a03 */
[----:B------:R-:W-:-:S04]  /*08f0*/  SEL R3, R5, R3, !P1 ;  /* 0x0000000305037207 */ /* 0x000fc80004800000 */
[----:B------:R-:W-:-:S03]  /*0900*/  ISETP.NE.AND P0, PT, R3, UR5, PT ;  /* 0x0000000503007c0c */ /* 0x000fc6000bf05270 */
[----:B------:R-:W-:-:S05]  /*0910*/  @P2 IADD3 R6, PT, PT, R6, 0x1, RZ ;  /* 0x0000000106062810 */ /* 0x000fca0007ffe0ff */
[----:B------:R-:W-:-:S05]  /*0920*/  @!P5 IMAD.MOV R6, RZ, RZ, -R6 ;  /* 0x000000ffff06d224 */ /* 0x000fca00078e0a06 */
[----:B------:R-:W-:Y:S01]  /*0930*/  SEL R6, R5, R6, !P1 ;  /* 0x0000000605067207 */ /* 0x000fe20004800000 */
[----:B------:R-:W-:Y:S01]  /*0940*/  @P0 IMAD.MOV R7, RZ, RZ, R16 ;  /* 0x000000ffff070224 */ /* 0x000fe200078e0210 */
[----:B------:R-:W-:Y:S02]  /*0950*/  ISETP.NE.AND P0, PT, R3, RZ, PT ;  /* 0x000000ff0300720c */ /* 0x000fe40003f05270 */
[----:B------:R-:W-:Y:S02]  /*0960*/  ISETP.NE.AND P2, PT, R6, UR4, PT ;  /* 0x0000000406007c0c */ /* 0x000fe4000bf45270 */
[----:B------:R-:W-:Y:S02]  /*0970*/  IABS R13, R7 ;  /* 0x00000007000d7213 */ /* 0x000fe40000000000 */
[C---:B------:R-:W-:Y:S02]  /*0980*/  SEL R6, R2.reuse, RZ, P2 ;  /* 0x000000ff02067207 */ /* 0x040fe40001000000 */
[----:B------:R-:W-:Y:S01]  /*0990*/  SEL R9, R2, RZ, P0 ;  /* 0x000000ff02097207 */ /* 0x000fe20000000000 */
[----:B------:R-:W-:Y:S01]  /*09a0*/  IMAD.HI.U32 R3, R4, R13, RZ ;  /* 0x0000000d04037227 */ /* 0x000fe200078e00ff */
[----:B------:R-:W-:-:S03]  /*09b0*/  IADD3 R11, PT, PT, R11, R6, RZ ;  /* 0x000000060b0b7210 */ /* 0x000fc60007ffe0ff */
[----:B------:R-:W-:Y:S01]  /*09c0*/  IMAD.IADD R9, R16, 0x1, -R9 ;  /* 0x0000000110097824 */ /* 0x000fe200078e0a09 */
[----:B------:R-:W-:Y:S01]  /*09d0*/  IABS R15, R11 ;  /* 0x0000000b000f7213 */ /* 0x000fe20000000000 */
[----:B------:R-:W-:-:S03]  /*09e0*/  IMAD.MOV R8, RZ, RZ, -R3 ;  /* 0x000000ffff087224 */ /* 0x000fc600078e0a03 */
[----:B------:R-:W-:Y:S01]  /*09f0*/  IABS R17, R9 ;  /* 0x0000000900117213 */ /* 0x000fe20000000000 */
[----:B------:R-:W-:-:S04]  /*0a00*/  IMAD.HI.U32 R6, R4, R15, RZ ;  /* 0x0000000f04067227 */ /* 0x000fc800078e00ff */
[----:B------:R-:W-:Y:S02]  /*0a10*/  IMAD.MOV R10, RZ, RZ, -R6 ;  /* 0x000000ffff0a7224 */ /* 0x000fe400078e0a06 */
[C---:B------:R-:W-:Y:S02]  /*0a20*/  IMAD R13, R0.reuse, R8, R13 ;  /* 0x00000008000d7224 */ /* 0x040fe400078e020d */
[----:B------:R-:W-:Y:S02]  /*0a30*/  IMAD R15, R0, R10, R15 ;  /* 0x0000000a000f7224 */ /* 0x000fe400078e020f */
[----:B------:R-:W-:Y:S01]  /*0a40*/  IMAD.HI.U32 R8, R4, R17, RZ ;  /* 0x0000001104087227 */ /* 0x000fe200078e00ff */
[C---:B------:R-:W-:Y:S02]  /*0a50*/  ISETP.GT.U32.AND P5, PT, R0.reuse, R13, PT ;  /* 0x0000000d0000720c */ /* 0x040fe40003fa4070 */
[----:B------:R-:W-:Y:S02]  /*0a60*/  ISETP.GT.U32.AND P6, PT, R0, R15, PT ;  /* 0x0000000f0000720c */ /* 0x000fe40003fc4070 */
[----:B------:R-:W-:-:S05]  /*0a70*/  IADD3 R10, PT, PT, -R8, RZ, RZ ;  /* 0x000000ff080a7210 */ /* 0x000fca0007ffe1ff */
[----:B------:R-:W-:Y:S01]  /*0a80*/  IMAD R17, R0, R10, R17 ;  /* 0x0000000a00117224 */ /* 0x000fe200078e0211 */
[----:B------:R-:W-:-:S03]  /*0a90*/  LOP3.LUT R10, R7, R2, RZ, 0x3c, !PT ;  /* 0x00000002070a7212 */ /* 0x000fc600078e3cff */
[--C-:B------:R-:W-:Y:S01]  /*0aa0*/  @!P5 IMAD.IADD R13, R13, 0x1, -R0.reuse ;  /* 0x000000010d0dd824 */ /* 0x100fe200078e0a00 */
[----:B------:R-:W-:Y:S01]  /*0ab0*/  ISETP.GT.U32.AND P0, PT, R0, R17, PT ;  /* 0x000000110000720c */ /* 0x000fe20003f04070 */
[----:B------:R-:W-:Y:S01]  /*0ac0*/  @!P6 IMAD.IADD R15, R15, 0x1, -R0 ;  /* 0x000000010f0fe824 */ /* 0x000fe200078e0a00 */
[----:B------:R-:W-:Y:S01]  /*0ad0*/  ISETP.GE.AND P3, PT, R10, RZ, PT ;  /* 0x000000ff0a00720c */ /* 0x000fe20003f66270 */
[----:B------:R-:W-:Y:S01]  /*0ae0*/  @!P5 VIADD R3, R3, 0x1 ;  /* 0x000000010303d836 */ /* 0x000fe20000000000 */
[-C--:B------:R-:W-:Y:S01]  /*0af0*/  ISETP.GE.U32.AND P4, PT, R13, R0.reuse, PT ;  /* 0x000000000d00720c */ /* 0x080fe20003f86070 */
[----:B------:R-:W-:Y:S01]  /*0b00*/  @!P6 VIADD R6, R6, 0x1 ;  /* 0x000000010606e836 */ /* 0x000fe20000000000 */
[----:B------:R-:W-:Y:S02]  /*0b10*/  ISETP.GE.U32.AND P2, PT, R15, R0, PT ;  /* 0x000000000f00720c */ /* 0x000fe40003f46070 */
[----:B------:R-:W-:-:S04]  /*0b20*/  LOP3.LUT R10, R11, R2, RZ, 0x3c, !PT ;  /* 0x000000020b0a7212 */ /* 0x000fc800078e3cff */
[----:B------:R-:W-:Y:S01]  /*0b30*/  ISETP.GE.AND P5, PT, R10, RZ, PT ;  /* 0x000000ff0a00720c */ /* 0x000fe20003fa6270 */
[----:B------:R-:W-:Y:S01]  /*0b40*/  @!P0 VIADD R8, R8, 0x1 ;  /* 0x0000000108088836 */ /* 0x000fe20000000000 */
[----:B------:R-:W-:Y:S02]  /*0b50*/  @!P0 IADD3 R17, PT, PT, R17, -R0, RZ ;  /* 0x8000000011118210 */ /* 0x000fe40007ffe0ff */
[----:B------:R-:W-:Y:S01]  /*0b60*/  LOP3.LUT R10, R9, R2, RZ, 0x3c, !PT ;  /* 0x00000002090a7212 */ /* 0x000fe200078e3cff */
[----:B------:R-:W-:Y:S01]  /*0b70*/  @P4 VIADD R3, R3, 0x1 ;  /* 0x0000000103034836 */ /* 0x000fe20000000000 */
[----:B------:R-:W-:Y:S01]  /*0b80*/  ISETP.GE.U32.AND P4, PT, R17, R0, PT ;  /* 0x000000001100720c */ /* 0x000fe20003f86070 */
[----:B------:R-:W-:-:S03]  /*0b90*/  @P2 VIADD R6, R6, 0x1 ;  /* 0x0000000106062836 */ /* 0x000fc60000000000 */
[----:B------:R-:W-:Y:S02]  /*0ba0*/  @!P3 IADD3 R3, PT, PT, -R3, RZ, RZ ;  /* 0x000000ff0303b210 */ /* 0x000fe40007ffe1ff */
[----:B------:R-:W-:Y:S01]  /*0bb0*/  ISETP.GE.AND P3, PT, R10, RZ, PT ;  /* 0x000000ff0a00720c */ /* 0x000fe20003f66270 */
[----:B------:R-:W-:Y:S01]  /*0bc0*/  @!P5 IMAD.MOV R6, RZ, RZ, -R6 ;  /* 0x000000ffff06d224 */ /* 0x000fe200078e0a06 */
[----:B------:R-:W-:-:S04]  /*0bd0*/  SEL R3, R5, R3, !P1 ;  /* 0x0000000305037207 */ /* 0x000fc80004800000 */
[----:B------:R-:W-:Y:S01]  /*0be0*/  SEL R6, R5, R6, !P1 ;  /* 0x0000000605067207 */ /* 0x000fe20004800000 */
[----:B------:R-:W-:Y:S01]  /*0bf0*/  @P4 VIADD R8, R8, 0x1 ;  /* 0x0000000108084836 */ /* 0x000fe20000000000 */
[----:B------:R-:W-:Y:S01]  /*0c00*/  ISETP.NE.AND P0, PT, R3, UR5, PT ;  /* 0x0000000503007c0c */ /* 0x000fe2000bf05270 */
[----:B------:R-:W-:Y:S01]  /*0c10*/  VIADD R3, R7, 0x1 ;  /* 0x0000000107037836 */ /* 0x000fe20000000000 */
[----:B------:R-:W-:-:S03]  /*0c20*/  ISETP.NE.AND P2, PT, R6, UR4, PT ;  /* 0x0000000406007c0c */ /* 0x000fc6000bf45270 */
[----:B------:R-:W-:Y:S02]  /*0c30*/  @!P3 IADD3 R8, PT, PT, -R8, RZ, RZ ;  /* 0x000000ff0808b210 */ /* 0x000fe40007ffe1ff */
[----:B------:R-:W-:Y:S02]  /*0c40*/  SEL R6, R2, RZ, P2 ;  /* 0x000000ff02067207 */ /* 0x000fe40001000000 */
[----:B------:R-:W-:-:S03]  /*0c50*/  SEL R8, R5, R8, !P1 ;  /* 0x0000000805087207 */ /* 0x000fc60004800000 */
[----:B------:R-:W-:Y:S02]  /*0c60*/  IMAD.IADD R11, R11, 0x1, R6 ;  /* 0x000000010b0b7824 */ /* 0x000fe400078e0206 */
[----:B------:R-:W-:Y:S01]  /*0c70*/  @P0 IMAD.MOV R3, RZ, RZ, R7 ;  /* 0x000000ffff030224 */ /* 0x000fe200078e0207 */
[----:B------:R-:W-:Y:S02]  /*0c80*/  ISETP.NE.AND P0, PT, R8, RZ, PT ;  /* 0x000000ff0800720c */ /* 0x000fe40003f05270 */
[----:B------:R-:W-:Y:S02]  /*0c90*/  IABS R13, R11 ;  /* 0x0000000b000d7213 */ /* 0x000fe40000000000 */
[----:B------:R-:W-:Y:S02]  /*0ca0*/  IABS R7, R3 ;  /* 0x0000000300077213 */ /* 0x000fe40000000000 */
[----:B------:R-:W-:Y:S01]  /*0cb0*/  SEL R6, R2, RZ, P0 ;  /* 0x000000ff02067207 */ /* 0x000fe20000000000 */
[----:B------:R-:W-:-:S03]  /*0cc0*/  IMAD.HI.U32 R8, R4, R13, RZ ;  /* 0x0000000d04087227 */ /* 0x000fc600078e00ff */
[----:B------:R-:W-:Y:S01]  /*0cd0*/  IADD3 R9, PT, PT, R9, -R6, RZ ;  /* 0x8000000609097210 */ /* 0x000fe20007ffe0ff */
[----:B------:R-:W-:-:S03]  /*0ce0*/  IMAD.HI.U32 R6, R4, R7, RZ ;  /* 0x0000000704067227 */ /* 0x000fc600078e00ff */
[----:B------:R-:W-:Y:S01]  /*0cf0*/  IABS R15, R9 ;  /* 0x00000009000f7213 */ /* 0x000fe20000000000 */
[----:B------:R-:W-:Y:S02]  /*0d00*/  IMAD.MOV R10, RZ, RZ, -R8 ;  /* 0x000000ffff0a7224 */ /* 0x000fe400078e0a08 */
[----:B------:R-:W-:Y:S02]  /*0d10*/  IMAD.MOV R12, RZ, RZ, -R6 ;  /* 0x000000ffff0c7224 */ /* 0x000fe400078e0a06 */
[C---:B------:R-:W-:Y:S02]  /*0d20*/  IMAD R13, R0.reuse, R10, R13 ;  /* 0x0000000a000d7224 */ /* 0x040fe400078e020d */
[----:B------:R-:W-:Y:S02]  /*0d30*/  IMAD R7, R0, R12, R7 ;  /* 0x0000000c00077224 */ /* 0x000fe400078e0207 */
[----:B------:R-:W-:Y:S01]  /*0d40*/  IMAD.HI.U32 R10, R4, R15, RZ ;  /* 0x0000000f040a7227 */ /* 0x000fe200078e00ff */
[----:B------:R-:W-:-:S02]  /*0d50*/  ISETP.GT.U32.AND P2, PT, R0, R13, PT ;  /* 0x0000000d0000720c */ /* 0x000fc40003f44070 */
[----:B------:R-:W-:Y:S01]  /*0d60*/  ISETP.GT.U32.AND P5, PT, R0, R7, PT ;  /* 0x000000070000720c */ /* 0x000fe20003fa4070 */
[----:B------:R-:W-:-:S04]  /*0d70*/  IMAD.MOV R12, RZ, RZ, -R10 ;  /* 0x000000ffff0c7224 */ /* 0x000fc800078e0a0a */
[----:B------:R-:W-:Y:S01]  /*0d80*/  IMAD R15, R0, R12, R15 ;  /* 0x0000000c000f7224 */ /* 0x000fe200078e020f */
[----:B------:R-:W-:-:S04]  /*0d90*/  LOP3.LUT R12, R11, R2, RZ, 0x3c, !PT ;  /* 0x000000020b0c7212 */ /* 0x000fc800078e3cff */
[----:B------:R-:W-:Y:S01]  /*0da0*/  ISETP.GT.U32.AND P0, PT, R0, R15, PT ;  /* 0x0000000f0000720c */ /* 0x000fe20003f04070 */
[----:B------:R-:W-:Y:S01]  /*0db0*/  @!P2 VIADD R8, R8, 0x1 ;  /* 0x000000010808a836 */ /* 0x000fe20000000000 */
[-C--:B------:R-:W-:Y:S01]  /*0dc0*/  @!P2 IADD3 R13, PT, PT, R13, -R0.reuse, RZ ;  /* 0x800000000d0da210 */ /* 0x080fe20007ffe0ff */
[----:B------:R-:W-:Y:S01]  /*0dd0*/  @!P5 IMAD.IADD R7, R7, 0x1, -R0 ;  /* 0x000000010707d824 */ /* 0x000fe200078e0a00 */
[----:B------:R-:W-:Y:S01]  /*0de0*/  ISETP.GE.AND P2, PT, R12, RZ, PT ;  /* 0x000000ff0c00720c */ /* 0x000fe20003f46270 */
[----:B------:R-:W-:Y:S01]  /*0df0*/  @!P5 VIADD R6, R6, 0x1 ;  /* 0x000000010606d836 */ /* 0x000fe20000000000 */
[-C--:B------:R-:W-:Y:S02]  /*0e00*/  ISETP.GE.U32.AND P6, PT, R13, R0.reuse, PT ;  /* 0x000000000d00720c */ /* 0x080fe40003fc6070 */
[----:B------:R-:W-:Y:S02]  /*0e10*/  ISETP.GE.U32.AND P4, PT, R7, R0, PT ;  /* 0x000000000700720c */ /* 0x000fe40003f86070 */
[----:B------:R-:W-:-:S03]  /*0e20*/  LOP3.LUT R7, R3, R2, RZ, 0x3c, !PT ;  /* 0x0000000203077212 */ /* 0x000fc600078e3cff */
[----:B------:R-:W-:Y:S02]  /*0e30*/  @!P0 IMAD.IADD R15, R15, 0x1, -R0 ;  /* 0x000000010f0f8824 */ /* 0x000fe400078e0a00 */
[----:B------:R-:W-:-:S03]  /*0e40*/  @!P0 VIADD R10, R10, 0x1 ;  /* 0x000000010a0a8836 */ /* 0x000fc60000000000 */
[----:B------:R-:W-:Y:S02]  /*0e50*/  ISETP.GE.U32.AND P3, PT, R15, R0, PT ;  /* 0x000000000f00720c */ /* 0x000fe40003f66070 */
[----:B------:R-:W-:Y:S01]  /*0e60*/  @P6 IADD3 R8, PT, PT, R8, 0x1, RZ ;  /* 0x0000000108086810 */ /* 0x000fe20007ffe0ff */
[----:B------:R-:W-:Y:S01]  /*0e70*/  @P4 VIADD R6, R6, 0x1 ;  /* 0x0000000106064836 */ /* 0x000fe20000000000 */
[----:B------:R-:W-:Y:S02]  /*0e80*/  ISETP.GE.AND P6, PT, R7, RZ, PT ;  /* 0x000000ff0700720c */ /* 0x000fe40003fc6270 */
[----:B------:R-:W-:Y:S01]  /*0e90*/  LOP3.LUT R7, R9, R2, RZ, 0x3c, !PT ;  /* 0x0000000209077212 */ /* 0x000fe200078e3cff */
[----:B------:R-:W-:-:S03]  /*0ea0*/  @!P2 IMAD.MOV R8, RZ, RZ, -R8 ;  /* 0x000000ffff08a224 */ /* 0x000fc600078e0a08 */
[----:B------:R-:W-:Y:S01]  /*0eb0*/  ISETP.GE.AND P4, PT, R7, RZ, PT ;  /* 0x000000ff0700720c */ /* 0x000fe20003f86270 */
[----:B------:R-:W-:Y:S01]  /*0ec0*/  VIADD R7, R3, 0x1 ;  /* 0x0000000103077836 */ /* 0x000fe20000000000 */
[----:B------:R-:W-:Y:S02]  /*0ed0*/  SEL R8, R5, R8, !P1 ;  /* 0x0000000805087207 */ /* 0x000fe40004800000 */
[----:B------:R-:W-:Y:S02]  /*0ee0*/  @P3 IADD3 R10, PT, PT, R10, 0x1, RZ ;  /* 0x000000010a0a3810 */ /* 0x000fe40007ffe0ff */
[----:B------:R-:W-:Y:S01]  /*0ef0*/  ISETP.NE.AND P2, PT, R8, UR4, PT ;  /* 0x0000000408007c0c */ /* 0x000fe2000bf45270 */
[----:B------:R-:W-:-:S05]  /*0f00*/  @!P6 IMAD.MOV R6, RZ, RZ, -R6 ;  /* 0x000000ffff06e224 */ /* 0x000fca00078e0a06 */
[----:B------:R-:W-:Y:S01]  /*0f10*/  SEL R6, R5, R6, !P1 ;  /* 0x0000000605067207 */ /* 0x000fe20004800000 */
[----:B------:R-:W-:-:S03]  /*0f20*/  @!P4 IMAD.MOV R10, RZ, RZ, -R10 ;  /* 0x000000ffff0ac224 */ /* 0x000fc600078e0a0a */
[----:B------:R-:W-:Y:S02]  /*0f30*/  ISETP.NE.AND P0, PT, R6, UR5, PT ;  /* 0x0000000506007c0c */ /* 0x000fe4000bf05270 */
[----:B------:R-:W-:Y:S02]  /*0f40*/  SEL R10, R5, R10, !P1 ;  /* 0x0000000a050a7207 */ /* 0x000fe40004800000 */
[----:B------:R-:W-:Y:S02]  /*0f50*/  SEL R6, R2, RZ, P2 ;  /* 0x000000ff02067207 */ /* 0x000fe40001000000 */
[----:B------:R-:W-:Y:S02]  /*0f60*/  ISETP.NE.AND P2, PT, R10, RZ, PT ;  /* 0x000000ff0a00720c */ /* 0x000fe40003f45270 */
[----:B------:R-:W-:Y:S02]  /*0f70*/  IADD3 R11, PT, PT, R11, R6, RZ ;  /* 0x000000060b0b7210 */ /* 0x000fe40007ffe0ff */
[----:B------:R-:W-:-:S02]  /*0f80*/  SEL R6, R2, RZ, P2 ;  /* 0x000000ff02067207 */ /* 0x000fc40001000000 */
[----:B------:R-:W-:Y:S01]  /*0f90*/  IABS R15, R11 ;  /* 0x0000000b000f7213 */ /* 0x000fe20000000000 */
[----:B------:R-:W-:Y:S02]  /*0fa0*/  @P0 IMAD.MOV R7, RZ, RZ, R3 ;  /* 0x000000ffff070224 */ /* 0x000fe400078e0203 */
[----:B------:R-:W-:Y:S02]  /*0fb0*/  IMAD.IADD R9, R9, 0x1, -R6 ;  /* 0x0000000109097824 */ /* 0x000fe400078e0a06 */
[----:B------:R-:W-:Y:S01]  /*0fc0*/  IMAD.HI.U32 R6, R4, R15, RZ ;  /* 0x0000000f04067227 */ /* 0x000fe200078e00ff */
[----:B------:R-:W-:Y:S02]  /*0fd0*/  IABS R13, R7 ;  /* 0x00000007000d7213 */ /* 0x000fe40000000000 */
[----:B------:R-:W-:Y:S02]  /*0fe0*/  IABS R17, R9 ;  /* 0x0000000900117213 */ /* 0x000fe40000000000 */
[----:B------:R-:W-:Y:S01]  /*0ff0*/  IADD3 R10, PT, PT, -R6, RZ, RZ ;  /* 0x000000ff060a7210 */ /* 0x000fe20007ffe1ff */
[----:B------:R-:W-:-:S04]  /*1000*/  IMAD.HI.U32 R3, R4, R13, RZ ;  /* 0x0000000d04037227 */ /* 0x000fc800078e00ff */
[----:B------:R-:W-:Y:S02]  /*1010*/  IMAD R15, R0, R10, R15 ;  /* 0x0000000a000f7224 */ /* 0x000fe400078e020f */
[----:B------:R-:W-:-:S03]  /*1020*/  IMAD.HI.U32 R8, R4, R17, RZ ;  /* 0x0000001104087227 */ /* 0x000fc600078e00ff */
[C---:B------:R-:W-:Y:S01]  /*1030*/  ISETP.GT.U32.AND P2, PT, R0.reuse, R15, PT ;  /* 0x0000000f0000720c */ /* 0x040fe20003f44070 */
[----:B------:R-:W-:Y:S02]  /*1040*/  IMAD.MOV R10, RZ, RZ, -R3 ;  /* 0x000000ffff0a7224 */ /* 0x000fe400078e0a03 */
[----:B------:R-:W-:Y:S02]  /*1050*/  IMAD.MOV R12, RZ, RZ, -R8 ;  /* 0x000000ffff0c7224 */ /* 0x000fe400078e0a08 */
[C---:B------:R-:W-:Y:S01]  /*1060*/  IMAD R13, R0.reuse, R10, R13 ;  /* 0x0000000a000d7224 */ /* 0x040fe200078e020d */
[----:B------:R-:W-:Y:S01]  /*1070*/  LOP3.LUT R10, R7, R2, RZ, 0x3c, !PT ;  /* 0x00000002070a7212 */ /* 0x000fe200078e3cff */
[C---:B------:R-:W-:Y:S01]  /*1080*/  IMAD R17, R0.reuse, R12, R17 ;  /* 0x0000000c00117224 */ /* 0x040fe200078e0211 */
[----:B------:R-:W-:Y:S02]  /*1090*/  LOP3.LUT R12, R11, R2, RZ, 0x3c, !PT ;  /* 0x000000020b0c7212 */ /* 0x000fe400078e3cff */
[----:B------:R-:W-:-:S02]  /*10a0*/  ISETP.GT.U32.AND P5, PT, R0, R13, PT ;  /* 0x0000000d0000720c */ /* 0x000fc40003fa4070 */
[----:B------:R-:W-:Y:S01]  /*10b0*/  ISETP.GT.U32.AND P0, PT, R0, R17, PT ;  /* 0x000000110000720c */ /* 0x000fe20003f04070 */
[----:B------:R-:W-:Y:S02]  /*10c0*/  @!P2 IMAD.IADD R15, R15, 0x1, -R0 ;  /* 0x000000010f0fa824 */ /* 0x000fe400078e0a00 */
[----:B------:R-:W-:Y:S01]  /*10d0*/  @!P2 VIADD R6, R6, 0x1 ;  /* 0x000000010606a836 */ /* 0x000fe20000000000 */
[----:B------:R-:W-:Y:S02]  /*10e0*/  ISETP.GE.AND P2, PT, R12, RZ, PT ;  /* 0x000000ff0c00720c */ /* 0x000fe40003f46270 */
[----:B------:R-:W-:Y:S02]  /*10f0*/  ISETP.GE.U32.AND P6, PT, R15, R0, PT ;  /* 0x000000000f00720c */ /* 0x000fe40003fc6070 */
[----:B------:R-:W-:-:S03]  /*1100*/  LOP3.LUT R12, R9, R2, RZ, 0x3c, !PT ;  /* 0x00000002090c7212 */ /* 0x000fc600078e3cff */
[-C--:B------:R-:W-:Y:S02]  /*1110*/  @!P5 IADD3 R13, PT, PT, R13, -R0.reuse, RZ ;  /* 0x800000000d0dd210 */ /* 0x080fe40007ffe0ff */
[----:B------:R-:W-:Y:S01]  /*1120*/  @!P0 IMAD.IADD R17, R17, 0x1, -R0 ;  /* 0x0000000111118824 */ /* 0x000fe200078e0a00 */
[----:B------:R-:W-:Y:S01]  /*1130*/  @!P5 IADD3 R3, PT, PT, R3, 0x1, RZ ;  /* 0x000000010303d810 */ /* 0x000fe20007ffe0ff */
[----:B------:R-:W-:Y:S01]  /*1140*/  @!P0 VIADD R8, R8, 0x1 ;  /* 0x0000000108088836 */ /* 0x000fe20000000000 */
[-C--:B------:R-:W-:Y:S02]  /*1150*/  ISETP.GE.U32.AND P4, PT, R13, R0.reuse, PT ;  /* 0x000000000d00720c */ /* 0x080fe40003f86070 */
[----:B------:R-:W-:Y:S01]  /*1160*/  ISETP.GE.U32.AND P3, PT, R17, R0, PT ;  /* 0x000000001100720c */ /* 0x000fe20003f66070 */
[----:B------:R-:W-:Y:S01]  /*1170*/  @P6 VIADD R6, R6, 0x1 ;  /* 0x0000000106066836 */ /* 0x000fe20000000000 */
[----:B------:R-:W-:Y:S02]  /*1180*/  ISETP.GE.AND P6, PT, R10, RZ, PT ;  /* 0x000000ff0a00720c */ /* 0x000fe40003fc6270 */
[----:B------:R-:W-:-:S02]  /*1190*/  ISETP.GE.AND P5, PT, R12, RZ, PT ;  /* 0x000000ff0c00720c */ /* 0x000fc40003fa6270 */
[----:B------:R-:W-:Y:S02]  /*11a0*/  @!P2 IADD3 R6, PT, PT, -R6, RZ, RZ ;  /* 0x000000ff0606a210 */ /* 0x000fe40007ffe1ff */
[----:B------:R-:W-:Y:S02]  /*11b0*/  IADD3 R12, PT, PT, R7, 0x1, RZ ;  /* 0x00000001070c7810 */ /* 0x000fe40007ffe0ff */
[----:B------:R-:W-:Y:S01]  /*11c0*/  SEL R6, R5, R6, !P1 ;  /* 0x0000000605067207 */ /* 0x000fe20004800000 */
[----:B------:R-:W-:Y:S02]  /*11d0*/  @P4 VIADD R3, R3, 0x1 ;  /* 0x0000000103034836 */ /* 0x000fe40000000000 */
[----:B------:R-:W-:Y:S01]  /*11e0*/  @P3 VIADD R8, R8, 0x1 ;  /* 0x0000000108083836 */ /* 0x000fe20000000000 */
[----:B------:R-:W-:Y:S01]  /*11f0*/  ISETP.NE.AND P2, PT, R6, UR4, PT ;  /* 0x0000000406007c0c */ /* 0x000fe2000bf45270 */
[----:B------:R-:W-:Y:S02]  /*1200*/  @!P6 IMAD.MOV R3, RZ, RZ, -R3 ;  /* 0x000000ffff03e224 */ /* 0x000fe400078e0a03 */
[----:B------:R-:W-:Y:S01]  /*1210*/  @!P5 IMAD.MOV R8, RZ, RZ, -R8 ;  /* 0x000000ffff08d224 */ /* 0x000fe200078e0a08 */
[----:B------:R-:W-:-:S02]  /*1220*/  SEL R6, R2, RZ, P2 ;  /* 0x000000ff02067207 */ /* 0x000fc40001000000 */
[C---:B------:R-:W-:Y:S02]  /*1230*/  SEL R3, R5.reuse, R3, !P1 ;  /* 0x0000000305037207 */ /* 0x040fe40004800000 */
[----:B------:R-:W-:Y:S02]  /*1240*/  SEL R8, R5, R8, !P1 ;  /* 0x0000000805087207 */ /* 0x000fe40004800000 */
[----:B------:R-:W-:Y:S01]  /*1250*/  ISETP.NE.AND P0, PT, R3, UR5, PT ;  /* 0x0000000503007c0c */ /* 0x000fe2000bf05270 */
[----:B------:R-:W-:Y:S01]  /*1260*/  IMAD.IADD R3, R11, 0x1, R6 ;  /* 0x000000010b037824 */ /* 0x000fe200078e0206 */
[----:B------:R-:W-:-:S04]  /*1270*/  ISETP.NE.AND P3, PT, R8, RZ, PT ;  /* 0x000000ff0800720c */ /* 0x000fc80003f65270 */
[----:B------:R-:W-:Y:S02]  /*1280*/  SEL R8, R2, RZ, P3 ;  /* 0x000000ff02087207 */ /* 0x000fe40001800000 */
[----:B------:R-:W-:-:S03]  /*1290*/  IABS R6, R3 ;  /* 0x0000000300067213 */ /* 0x000fc60000000000 */
[----:B------:R-:W-:Y:S02]  /*12a0*/  IMAD.IADD R15, R9, 0x1, -R8 ;  /* 0x00000001090f7824 */ /* 0x000fe400078e0a08 */
[----:B------:R-:W-:Y:S02]  /*12b0*/  @P0 IMAD.MOV R12, RZ, RZ, R7 ;  /* 0x000000ffff0c0224 */ /* 0x000fe400078e0207 */
[----:B------:R-:W-:Y:S01]  /*12c0*/  IMAD.MOV.U32 R7, RZ, RZ, R6 ;  /* 0x000000ffff077224 */ /* 0x000fe200078e0006 */
[----:B------:R-:W-:Y:S02]  /*12d0*/  IABS R11, R15 ;  /* 0x0000000f000b7213 */ /* 0x000fe40000000000 */
[----:B------:R-:W-:Y:S01]  /*12e0*/  IABS R13, R12 ;  /* 0x0000000c000d7213 */ /* 0x000fe20000000000 */
[----:B------:R-:W-:-:S04]  /*12f0*/  IMAD.HI.U32 R6, R4, R7, RZ ;  /* 0x0000000704067227 */ /* 0x000fc800078e00ff */
[----:B------:R-:W-:Y:S01]  /*1300*/  IMAD.HI.U32 R8, R4, R11, RZ ;  /* 0x0000000b04087227 */ /* 0x000fe200078e00ff */
[----:B------:R-:W-:-:S03]  /*1310*/  IADD3 R9, PT, PT, -R6, RZ, RZ ;  /* 0x000000ff06097210 */ /* 0x000fc60007ffe1ff */
[----:B------:R-:W-:-:S04]  /*1320*/  IMAD.HI.U32 R4, R4, R13, RZ ;  /* 0x0000000d04047227 */ /* 0x000fc800078e00ff */
[----:B------:R-:W-:Y:S02]  /*1330*/  IMAD.MOV R10, RZ, RZ, -R8 ;  /* 0x000000ffff0a7224 */ /* 0x000fe400078e0a08 */
[C---:B------:R-:W-:Y:S02]  /*1340*/  IMAD R7, R0.reuse, R9, R7 ;  /* 0x0000000900077224 */ /* 0x040fe400078e0207 */
[----:B------:R-:W-:Y:S02]  /*1350*/  IMAD.MOV R4, RZ, RZ, -R4 ;  /* 0x000000ffff047224 */ /* 0x000fe400078e0a04 */
[C---:B------:R-:W-:Y:S01]  /*1360*/  IMAD R9, R0.reuse, R10, R11 ;  /* 0x0000000a00097224 */ /* 0x040fe200078e020b */
[C---:B------:R-:W-:Y:S01]  /*1370*/  ISETP.GT.U32.AND P6, PT, R0.reuse, R7, PT ;  /* 0x000000070000720c */ /* 0x040fe20003fc4070 */
[C---:B------:R-:W-:Y:S01]  /*1380*/  IMAD R11, R0.reuse, R4, R13 ;  /* 0x00000004000b7224 */ /* 0x040fe200078e020d */
[----:B------:R-:W-:Y:S02]  /*1390*/  LOP3.LUT R4, R3, R2, RZ, 0x3c, !PT ;  /* 0x0000000203047212 */ /* 0x000fe400078e3cff */
[----:B------:R-:W-:-:S02]  /*13a0*/  ISETP.GT.U32.AND P5, PT, R0, R9, PT ;  /* 0x000000090000720c */ /* 0x000fc40003fa4070 */
[----:B------:R-:W-:-:S07]  /*13b0*/  ISETP.GT.U32.AND P0, PT, R0, R11, PT ;  /* 0x0000000b0000720c */ /* 0x000fce0003f04070 */
[--C-:B------:R-:W-:Y:S02]  /*13c0*/  @!P6 IMAD.IADD R7, R7, 0x1, -R0.reuse ;  /* 0x000000010707e824 */ /* 0x100fe400078e0a00 */
[----:B------:R-:W-:Y:S02]  /*13d0*/  @!P6 VIADD R6, R6, 0x1 ;  /* 0x000000010606e836 */ /* 0x000fe40000000000 */
[-C--:B------:R-:W-:Y:S01]  /*13e0*/  @!P5 IADD3 R9, PT, PT, R9, -R0.reuse, RZ ;  /* 0x800000000909d210 */ /* 0x080fe20007ffe0ff */
[----:B------:R-:W-:Y:S01]  /*13f0*/  @!P5 VIADD R8, R8, 0x1 ;  /* 0x000000010808d836 */ /* 0x000fe20000000000 */
[-C--:B------:R-:W-:Y:S01]  /*1400*/  ISETP.GE.U32.AND P4, PT, R7, R0.reuse, PT ;  /* 0x000000000700720c */ /* 0x080fe20003f86070 */
[----:B------:R-:W-:Y:S01]  /*1410*/  @!P0 IMAD.IADD R11, R11, 0x1, -R0 ;  /* 0x000000010b0b8824 */ /* 0x000fe200078e0a00 */
[----:B------:R-:W-:Y:S02]  /*1420*/  ISETP.GE.U32.AND P3, PT, R9, R0, PT ;  /* 0x000000000900720c */ /* 0x000fe40003f66070 */
[----:B------:R-:W-:-:S02]  /*1430*/  ISETP.GE.AND P0, PT, R4, RZ, PT ;  /* 0x000000ff0400720c */ /* 0x000fc40003f06270 */
[----:B------:R-:W-:Y:S02]  /*1440*/  LOP3.LUT R4, R15, R2, RZ, 0x3c, !PT ;  /* 0x000000020f047212 */ /* 0x000fe400078e3cff */
[----:B------:R-:W-:Y:S02]  /*1450*/  ISETP.GT.U32.AND P2, PT, R0, R11, PT ;  /* 0x0000000b0000720c */ /* 0x000fe40003f44070 */
[----:B------:R-:W-:-:S03]  /*1460*/  ISETP.GE.AND P5, PT, R4, RZ, PT ;  /* 0x000000ff0400720c */ /* 0x000fc60003fa6270 */
[----:B------:R-:W-:Y:S02]  /*1470*/  @P4 IADD3 R6, PT, PT, R6, 0x1, RZ ;  /* 0x0000000106064810 */ /* 0x000fe40007ffe0ff */
[----:B------:R-:W-:Y:S01]  /*1480*/  @P3 VIADD R8, R8, 0x1 ;  /* 0x0000000108083836 */ /* 0x000fe20000000000 */
[----:B------:R-:W-:Y:S02]  /*1490*/  ISETP.GE.AND P3, PT, R12, RZ, PT ;  /* 0x000000ff0c00720c */ /* 0x000fe40003f66270 */
[----:B------:R-:W-:-:S03]  /*14a0*/  @!P0 IMAD.MOV R6, RZ, RZ, -R6 ;  /* 0x000000ffff068224 */ /* 0x000fc600078e0a06 */
[----:B------:R-:W-:Y:S02]  /*14b0*/  @!P2 IMAD.IADD R11, R11, 0x1, -R0 ;  /* 0x000000010b0ba824 */ /* 0x000fe400078e0a00 */
[----:B------:R-:W-:Y:S02]  /*14c0*/  @!P5 IADD3 R8, PT, PT, -R8, RZ, RZ ;  /* 0x000000ff0808d210 */ /* 0x000fe40007ffe1ff */
[C---:B------:R-:W-:Y:S02]  /*14d0*/  SEL R7, R5.reuse, R6, !P1 ;  /* 0x0000000605077207 */ /* 0x040fe40004800000 */
[----:B------:R-:W-:Y:S02]  /*14e0*/  SEL R0, R5, R8, !P1 ;  /* 0x0000000805007207 */ /* 0x000fe40004800000 */
[----:B------:R-:W-:Y:S02]  /*14f0*/  @!P3 IMAD.MOV R11, RZ, RZ, -R11 ;  /* 0x000000ffff0bb224 */ /* 0x000fe400078e0a0b */
[----:B------:R-:W-:-:S02]  /*1500*/  IMAD.MOV R4, RZ, RZ, -R7 ;  /* 0x000000ffff047224 */ /* 0x000fc400078e0a07 */
[----:B------:R-:W-:Y:S01]  /*1510*/  IMAD.IADD R0, R7, 0x1, -R0 ;  /* 0x0000000107007824 */ /* 0x000fe200078e0a00 */
[----:B------:R-:W-:Y:S01]  /*1520*/  SEL R5, R5, R11, !P1 ;  /* 0x0000000b05057207 */ /* 0x000fe20004800000 */
[----:B------:R-:W-:-:S03]  /*1530*/  IMAD R2, R2, R4, R3 ;  /* 0x0000000402027224 */ /* 0x000fc600078e0203 */
[----:B------:R-:W-:Y:S01]  /*1540*/  IADD3 R15, PT, PT, R0, 0x1, RZ ;  /* 0x00000001000f7810 */ /* 0x000fe20007ffe0ff */
[----:B------:R-:W-:-:S03]  /*1550*/  IMAD.IADD R16, R5, 0x1, -R2 ;  /* 0x0000000105107824 */ /* 0x000fc600078e0a02 */
[C---:B------:R-:W-:Y:S02]  /*1560*/  LOP3.LUT R22, R15.reuse, 0x3, RZ, 0xc0, !PT ;  /* 0x000000030f167812 */ /* 0x040fe400078ec0ff */
[----:B------:R-:W-:-:S07]  /*1570*/  LOP3.LUT R15, R15, 0xfffffffc, RZ, 0xc0, !PT ;  /* 0xfffffffc0f0f7812 */ /* 0x000fce00078ec0ff */
.L_x_427:
[----:B------:R-:W-:Y:S01]  /*1580*/  ISETP.GE.AND P0, PT, R0, RZ, PT ;  /* 0x000000ff0000720c */ /* 0x000fe20003f06270 */
[----:B------:R-:W-:-:S12]  /*1590*/  BSSY.RECONVERGENT B1, `(.L_x_421) ;  /* 0x0000052000017945 */ /* 0x000fd80003800200 */
[----:B012---:R-:W-:Y:S05]  /*15a0*/  @!P0 BRA `(.L_x_422) ;  /* 0x0000000400408947 */ /* 0x007fea0003800000 */
[----:B------:R-:W-:Y:S01]  /*15b0*/  ISETP.GE.U32.AND P0, PT, R0, 0x3, PT ;  /* 0x000000030000780c */ /* 0x000fe20003f06070 */
[----:B------:R-:W-:Y:S01]  /*15c0*/  BSSY.RECONVERGENT B2, `(.L_x_423) ;  /* 0x000002d000027945 */ /* 0x000fe20003800200 */
[----:B------:R-:W-:Y:S02]  /*15d0*/  HFMA2 R12, -RZ, RZ, 0, 0 ;  /* 0x00000000ff0c7431 */ /* 0x000fe400000001ff */
[----:B------:R-:W-:-:S09]  /*15e0*/  IMAD.IADD R14, R3, 0x1, R18 ;  /* 0x00000001030e7824 */ /* 0x000fd200078e0212 */
[----:B------:R-:W-:Y:S05]  /*15f0*/  @!P0 BRA `(.L_x_424) ;  /* 0x0000000000a48947 */ /* 0x000fea0003800000 */
[----:B------:R-:W0:Y:S01]  /*1600*/  LDC R17, c[0x0][0x388] ;  /* 0x0000e200ff117b82 */ /* 0x000e220000000800 */
[----:B------:R-:W-:Y:S01]  /*1610*/  BSSY.RECONVERGENT B3, `(.L_x_425) ;  /* 0x0000026000037945 */ /* 0x000fe20003800200 */
[----:B------:R-:W-:-:S06]  /*1620*/  IMAD.MOV.U32 R20, RZ, RZ, RZ ;  /* 0x000000ffff147224 */ /* 0x000fcc00078e00ff */
[----:B------:R-:W1:Y:S02]  /*1630*/  LDC.64 R4, c[0x0][0x380] ;  /* 0x0000e000ff047b82 */ /* 0x000e640000000a00 */
.L_x_426:
[----:B--2---:R-:W-:-:S05]  /*1640*/  LOP3.LUT R13, RZ, R20, RZ, 0x33, !PT ;  /* 0x00000014ff0d7212 */ /* 0x004fca00078e33ff */
[----:B------:R-:W-:-:S04]  /*1650*/  IMAD.IADD R6, R13, 0x1, -R0 ;  /* 0x000000010d067824 */ /* 0x000fc800078e0a00 */
[----:B0-----:R-:W-:-:S04]  /*1660*/  IMAD R11, R6, R17, R14 ;  /* 0x00000011060b7224 */ /* 0x001fc800078e020e */
[----:B-1----:R-:W-:-:S05]  /*1670*/  IMAD.WIDE R10, R11, 0x4, R4 ;  /* 0x000000040b0a7825 */ /* 0x002fca00078e0204 */
[----:B------:R-:W2:Y:S01]  /*1680*/  LDG.E R23, desc[UR36][R10.64] ;  /* 0x000000240a177981 */ /* 0x000ea2000c1e1900 */
[----:B------:R-:W-:Y:S02]  /*1690*/  IMAD.IADD R19, R0, 0x1, R20 ;  /* 0x0000000100137824 */ /* 0x000fe400078e0214 */
[----:B------:R-:W-:-:S03]  /*16a0*/  IMAD R21, R20, R17, RZ ;  /* 0x0000001114157224 */ /* 0x000fc600078e02ff */
[----:B------:R-:W-:Y:S02]  /*16b0*/  IADD3 R6, PT, PT, -R19, -0x2, RZ ;  /* 0xfffffffe13067810 */ /* 0x000fe40007ffe1ff */
[----:B------:R-:W-:-:S03]  /*16c0*/  IADD3 R7, PT, PT, R14, -R21, RZ ;  /* 0x800000150e077210 */ /* 0x000fc60007ffe0ff */
[----:B------:R-:W-:Y:S02]  /*16d0*/  IMAD R9, R6, R17, R14 ;  /* 0x0000001106097224 */ /* 0x000fe400078e020e */
[----:B------:R-:W-:-:S04]  /*16e0*/  IMAD.WIDE R6, R7, 0x4, R4 ;  /* 0x0000000407067825 */ /* 0x000fc800078e0204 */
[----:B------:R-:W-:Y:S01]  /*16f0*/  IMAD.WIDE R8, R9, 0x4, R4 ;  /* 0x0000000409087825 */ /* 0x000fe200078e0204 */
[----:B--2---:R0:W-:Y:S04]  /*1700*/  STG.E desc[UR36][R6.64], R23 ;  /* 0x0000001706007986 */ /* 0x0041e8000c101924 */
[----:B------:R-:W2:Y:S01]  /*1710*/  LDG.E R25, desc[UR36][R8.64] ;  /* 0x0000002408197981 */ /* 0x000ea2000c1e1900 */
[----:B------:R-:W-:Y:S01]  /*1720*/  IADD3 R12, PT, PT, -R19, -0x3, RZ ;  /* 0xfffffffd130c7810 */ /* 0x000fe20007ffe1ff */
[----:B------:R-:W-:-:S04]  /*1730*/  IMAD R11, R13, R17, R14 ;  /* 0x000000110d0b7224 */ /* 0x000fc800078e020e */
[----:B------:R-:W-:Y:S02]  /*1740*/  IMAD R13, R12, R17, R14 ;  /* 0x000000110c0d7224 */ /* 0x000fe400078e020e */
[----:B------:R-:W-:-:S04]  /*1750*/  IMAD.WIDE R10, R11, 0x4, R4 ;  /* 0x000000040b0a7825 */ /* 0x000fc800078e0204 */
[----:B------:R-:W-:Y:S01]  /*1760*/  IMAD.WIDE R12, R13, 0x4, R4 ;  /* 0x000000040d0c7825 */ /* 0x000fe200078e0204 */
[----:B------:R-:W-:Y:S01]  /*1770*/  IADD3 R19, PT, PT, -R19, -0x4, RZ ;  /* 0xfffffffc13137810 */ /* 0x000fe20007ffe1ff */
[----:B--2---:R1:W-:Y:S04]  /*1780*/  STG.E desc[UR36][R10.64], R25 ;  /* 0x000000190a007986 */ /* 0x0043e8000c101924 */
[----:B------:R-:W2:Y:S01]  /*1790*/  LDG.E R13, desc[UR36][R12.64] ;  /* 0x000000240c0d7981 */ /* 0x000ea2000c1e1900 */
[----:B------:R-:W-:Y:S02]  /*17a0*/  IMAD R21, R17, 0x2, R21 ;  /* 0x0000000211157824 */ /* 0x000fe400078e0215 */
[----:B------:R-:W-:Y:S02]  /*17b0*/  IMAD R9, R19, R17, R14 ;  /* 0x0000001113097224 */ /* 0x000fe400078e020e */
[----:B0-----:R-:W-:-:S02]  /*17c0*/  IMAD.IADD R7, R14, 0x1, -R21 ;  /* 0x000000010e077824 */ /* 0x001fc400078e0a15 */
[----:B------:R-:W-:-:S04]  /*17d0*/  IMAD.WIDE R8, R9, 0x4, R4 ;  /* 0x0000000409087825 */ /* 0x000fc800078e0204 */
[----:B------:R-:W-:-:S05]  /*17e0*/  IMAD.WIDE R6, R7, 0x4, R4 ;  /* 0x0000000407067825 */ /* 0x000fca00078e0204 */
[----:B--2---:R2:W-:Y:S04]  /*17f0*/  STG.E desc[UR36][R6.64], R13 ;  /* 0x0000000d06007986 */ /* 0x0045e8000c101924 */
[----:B------:R-:W3:Y:S01]  /*1800*/  LDG.E R9, desc[UR36][R8.64] ;  /* 0x0000002408097981 */ /* 0x000ee2000c1e1900 */
[----:B------:R-:W-:Y:S01]  /*1810*/  IADD3 R21, PT, PT, R14, -R17, -R21 ;  /* 0x800000110e157210 */ /* 0x000fe20007ffe815 */
[----:B------:R-:W-:-:S04]  /*1820*/  VIADD R20, R20, 0x4 ;  /* 0x0000000414147836 */ /* 0x000fc80000000000 */
[----:B-1----:R-:W-:Y:S01]  /*1830*/  IMAD.WIDE R10, R21, 0x4, R4 ;  /* 0x00000004150a7825 */ /* 0x002fe200078e0204 */
[----:B------:R-:W-:-:S04]  /*1840*/  ISETP.NE.AND P0, PT, R20, R15, PT ;  /* 0x0000000f1400720c */ /* 0x000fc80003f05270 */
[----:B---3--:R2:W-:Y:S09]  /*1850*/  STG.E desc[UR36][R10.64], R9 ;  /* 0x000000090a007986 */ /* 0x0085f2000c101924 */
[----:B------:R-:W-:Y:S05]  /*1860*/  @P0 BRA `(.L_x_426) ;  /* 0xfffffffc00740947 */ /* 0x000fea000383ffff */
[----:B------:R-:W-:Y:S05]  /*1870*/  BSYNC.RECONVERGENT B3 ;  /* 0x0000000000037941 */ /* 0x000fea0003800200 */
.L_x_425:
[----:B------:R-:W-:-:S07]  /*1880*/  MOV R12, R15 ;  /* 0x0000000f000c7202 */ /* 0x000fce0000000f00 */
.L_x_424:
[----:B------:R-:W-:Y:S05]  /*1890*/  BSYNC.RECONVERGENT B2 ;  /* 0x0000000000027941 */ /* 0x000fea0003800200 */
.L_x_423:
[----:B------:R-:W-:-:S13]  /*18a0*/  ISETP.NE.AND P0, PT, R22, RZ, PT ;  /* 0x000000ff1600720c */ /* 0x000fda0003f05270 */
[----:B------:R-:W-:Y:S05]  /*18b0*/  @!P0 BRA `(.L_x_422) ;  /* 0x00000000007c8947 */ /* 0x000fea0003800000 */
[----:B--2---:R-:W0:Y:S01]  /*18c0*/  LDC R7, c[0x0][0x388] ;  /* 0x0000e200ff077b82 */ /* 0x004e220000000800 */
[----:B------:R-:W-:-:S05]  /*18d0*/  LOP3.LUT R13, RZ, R12, RZ, 0x33, !PT ;  /* 0x0000000cff0d7212 */ /* 0x000fca00078e33ff */
[----:B------:R-:W-:Y:S02]  /*18e0*/  IMAD.IADD R6, R13, 0x1, -R0 ;  /* 0x000000010d067824 */ /* 0x000fe400078e0a00 */
[----:B------:R-:W1:Y:S02]  /*18f0*/  LDC.64 R4, c[0x0][0x380] ;  /* 0x0000e000ff047b82 */ /* 0x000e640000000a00 */
[----:B0-----:R-:W-:-:S04]  /*1900*/  IMAD R11, R6, R7, R14 ;  /* 0x00000007060b7224 */ /* 0x001fc800078e020e */
[----:B-1----:R-:W-:-:S06]  /*1910*/  IMAD.WIDE R10, R11, 0x4, R4 ;  /* 0x000000040b0a7825 */ /* 0x002fcc00078e0204 */
[----:B------:R-:W2:Y:S01]  /*1920*/  LDG.E R11, desc[UR36][R10.64] ;  /* 0x000000240a0b7981 */ /* 0x000ea2000c1e1900 */
[----:B------:R-:W-:Y:S01]  /*1930*/  IMAD R6, R12, R7, RZ ;  /* 0x000000070c067224 */ /* 0x000fe200078e02ff */
[----:B------:R-:W-:-:S03]  /*1940*/  ISETP.NE.AND P0, PT, R22, 0x1, PT ;  /* 0x000000011600780c */ /* 0x000fc60003f05270 */
[----:B------:R-:W-:-:S04]  /*1950*/  IMAD.IADD R9, R14, 0x1, -R6 ;  /* 0x000000010e097824 */ /* 0x000fc800078e0a06 */
[----:B------:R-:W-:-:S05]  /*1960*/  IMAD.WIDE R8, R9, 0x4, R4 ;  /* 0x0000000409087825 */ /* 0x000fca00078e0204 */
[----:B--2---:R0:W-:Y:S01]  /*1970*/  STG.E desc[UR36][R8.64], R11 ;  /* 0x0000000b08007986 */ /* 0x0041e2000c101924 */
[----:B------:R-:W-:Y:S05]  /*1980*/  @!P0 BRA `(.L_x_422) ;  /* 0x0000000000488947 */ /* 0x000fea0003800000 */
[----:B------:R-:W-:-:S05]  /*1990*/  IMAD.IADD R12, R0, 0x1, R12 ;  /* 0x00000001000c7824 */ /* 0x000fca00078e020c */
[----:B0-----:R-:W-:-:S05]  /*19a0*/  IADD3 R8, PT, PT, -R12, -0x2, RZ ;  /* 0xfffffffe0c087810 */ /* 0x001fca0007ffe1ff */
[----:B------:R-:W-:-:S04]  /*19b0*/  IMAD R9, R8, R7, R14 ;  /* 0x0000000708097224 */ /* 0x000fc800078e020e */
[----:B------:R-:W-:-:S06]  /*19c0*/  IMAD.WIDE R8, R9, 0x4, R4 ;  /* 0x0000000409087825 */ /* 0x000fcc00078e0204 */
[----:B------:R-:W2:Y:S01]  /*19d0*/  LDG.E R9, desc[UR36][R8.64] ;  /* 0x0000002408097981 */ /* 0x000ea2000c1e1900 */
[----:B------:R-:W-:Y:S01]  /*19e0*/  IMAD R11, R13, R7, R14 ;  /* 0x000000070d0b7224 */ /* 0x000fe200078e020e */
[----:B------:R-:W-:-:S03]  /*19f0*/  ISETP.NE.AND P0, PT, R22, 0x2, PT ;  /* 0x000000021600780c */ /* 0x000fc60003f05270 */
[----:B------:R-:W-:-:S05]  /*1a00*/  IMAD.WIDE R10, R11, 0x4, R4 ;  /* 0x000000040b0a7825 */ /* 0x000fca00078e0204 */
[----:B--2---:R1:W-:Y:S05]  /*1a10*/  STG.E desc[UR36][R10.64], R9 ;  /* 0x000000090a007986 */ /* 0x0043ea000c101924 */
[----:B------:R-:W-:Y:S05]  /*1a20*/  @!P0 BRA `(.L_x_422) ;  /* 0x0000000000208947 */ /* 0x000fea0003800000 */
[----:B------:R-:W-:-:S05]  /*1a30*/  IADD3 R8, PT, PT, -R12, -0x3, RZ ;  /* 0xfffffffd0c087810 */ /* 0x000fca0007ffe1ff */
[----:B-1----:R-:W-:-:S04]  /*1a40*/  IMAD R9, R8, R7, R14 ;  /* 0x0000000708097224 */ /* 0x002fc800078e020e */
[----:B------:R-:W-:-:S06]  /*1a50*/  IMAD.WIDE R8, R9, 0x4, R4 ;  /* 0x0000000409087825 */ /* 0x000fcc00078e0204 */
[----:B------:R-:W2:Y:S01]  /*1a60*/  LDG.E R9, desc[UR36][R8.64] ;  /* 0x0000002408097981 */ /* 0x000ea2000c1e1900 */
[----:B------:R-:W-:-:S05]  /*1a70*/  LEA R7, R7, R6, 0x1 ;  /* 0x0000000607077211 */ /* 0x000fca00078e08ff */
[----:B------:R-:W-:-:S04]  /*1a80*/  IMAD.IADD R7, R14, 0x1, -R7 ;  /* 0x000000010e077824 */ /* 0x000fc800078e0a07 */
[----:B------:R-:W-:-:S05]  /*1a90*/  IMAD.WIDE R4, R7, 0x4, R4 ;  /* 0x0000000407047825 */ /* 0x000fca00078e0204 */
[----:B--2---:R3:W-:Y:S02]  /*1aa0*/  STG.E desc[UR36][R4.64], R9 ;  /* 0x0000000904007986 */ /* 0x0047e4000c101924 */
.L_x_422:
[----:B------:R-:W-:Y:S05]  /*1ab0*/  BSYNC.RECONVERGENT B1 ;  /* 0x0000000000017941 */ /* 0x000fea0003800200 */
.L_x_421:
[----:B---3--:R-:W-:-:S04]  /*1ac0*/  IABS R5, R16 ;  /* 0x0000001000057213 */ /* 0x008fc80000000000 */
[C---:B------:R-:W-:Y:S01]  /*1ad0*/  ISETP.NE.AND P0, PT, R18.reuse, R5, PT ;  /* 0x000000051200720c */ /* 0x040fe20003f05270 */
[----:B------:R-:W-:-:S12]  /*1ae0*/  VIADD R18, R18, 0x1 ;  /* 0x0000000112127836 */ /* 0x000fd80000000000 */
[----:B------:R-:W-:Y:S05]  /*1af0*/  @P0 BRA `(.L_x_427) ;  /* 0xfffffff800a00947 */ /* 0x000fea000383ffff */
[----:B------:R-:W-:Y:S05]  /*1b00*/  BSYNC.RECONVERGENT B0 ;  /* 0x0000000000007941 */ /* 0x000fea0003800200 */
.L_x_420:
[----:B------:R-:W3:Y:S01]  /*1b10*/  LDC R3, c[0x0][0x398] ;  /* 0x0000e600ff037b82 */ /* 0x000ee20000000800 */
[----:B------:R-:W-:Y:S07]  /*1b20*/  BSSY.RECONVERGENT B0, `(.L_x_428) ;  /* 0x00001ed000007945 */ /* 0x000fee0003800200 */
[----:B0-----:R-:W0:Y:S01]  /*1b30*/  LDC R8, c[0x0][0x388] ;  /* 0x0000e200ff087b82 */ /* 0x001e220000000800 */
[C---:B---3--:R-:W-:Y:S01]  /*1b40*/  ISETP.GT.AND P0, PT, R3.reuse, -0x5, PT ;  /* 0xfffffffb0300780c */ /* 0x048fe20003f04270 */
[----:B------:R-:W-:-:S03]  /*1b50*/  VIADD R3, R3, 0x4 ;  /* 0x0000000403037836 */ /* 0x000fc60000000000 */
[C---:B0-----:R-:W-:Y:S02]  /*1b60*/  ISETP.GT.AND P0, PT, R8.reuse, 0x1, P0 ;  /* 0x000000010800780c */ /* 0x041fe40000704270 */
[----:B------:R-:W-:Y:S02]  /*1b70*/  IADD3 R4, PT, PT, R8, -0x1, RZ ;  /* 0xffffffff08047810 */ /* 0x000fe40007ffe0ff */
[----:B------:R-:W-:-:S04]  /*1b80*/  SEL R5, RZ, 0x1, !P0 ;  /* 0x00000001ff057807 */ /* 0x000fc80004000000 */
[-C--:B------:R-:W-:Y:S01]  /*1b90*/  ISETP.GE.AND P0, PT, R3, R5.reuse, PT ;  /* 0x000000050300720c */ /* 0x080fe20003f06270 */
[----:B--2---:R-:W-:Y:S02]  /*1ba0*/  IMAD.IADD R6, R2, 0x1, R5 ;  /* 0x0000000102067824 */ /* 0x004fe400078e0205 */
[----:B------:R-:W-:Y:S01]  /*1bb0*/  VIADD R7, R5, 0x1 ;  /* 0x0000000105077836 */ /* 0x000fe20000000000 */
[----:B------:R-:W-:-:S04]  /*1bc0*/  ISETP.GT.AND P0, PT, R4, R5, P0 ;  /* 0x000000050400720c */ /* 0x000fc80000704270 */
[----:B------:R-:W-:-:S13]  /*1bd0*/  ISETP.LT.AND P0, PT, R6, R8, P0 ;  /* 0x000000080600720c */ /* 0x000fda0000701270 */
[----:B------:R-:W-:-:S05]  /*1be0*/  @!P0 IMAD.MOV R7, RZ, RZ, R5 ;  /* 0x000000ffff078224 */ /* 0x000fca00078e0205 */
[----:B------:R-:W-:-:S04]  /*1bf0*/  IADD3 R5, PT, PT, R2, R7, RZ ;  /* 0x0000000702057210 */ /* 0x000fc80007ffe0ff */
[----:B------:R-:W-:Y:S01]  /*1c00*/  ISETP.GE.AND P0, PT, R5, R8, PT ;  /* 0x000000080500720c */ /* 0x000fe20003f06270 */
[----:B------:R-:W-:-:S03]  /*1c10*/  VIADD R5, R7, 0x1 ;  /* 0x0000000107057836 */ /* 0x000fc60000000000 */
[----:B------:R-:W-:-:S04]  /*1c20*/  ISETP.LT.AND P0, PT, R7, R4, !P0 ;  /* 0x000000040700720c */ /* 0x000fc80004701270 */
[----:B------:R-:W-:-:S13]  /*1c30*/  ISETP.LE.AND P0, PT, R7, R3, P0 ;  /* 0x000000030700720c */ /* 0x000fda0000703270 */
[----:B------:R-:W-:-:S04]  /*1c40*/  @!P0 IMAD.MOV R5, RZ, RZ, R7 ;  /* 0x000000ffff058224 */ /* 0x000fc800078e0207 */
[----:B------:R-:W-:Y:S01]  /*1c50*/  IMAD.IADD R6, R2, 0x1, R5 ;  /* 0x0000000102067824 */ /* 0x000fe200078e0205 */
[----:B------:R-:W-:-:S04]  /*1c60*/  IADD3 R7, PT, PT, R5, 0x1, RZ ;  /* 0x0000000105077810 */ /* 0x000fc80007ffe0ff */
[----:B------:R-:W-:-:S04]  /*1c70*/  ISETP.GE.AND P0, PT, R6, R8, PT ;  /* 0x000000080600720c */ /* 0x000fc80003f06270 */
[----:B------:R-:W-:-:S04]  /*1c80*/  ISETP.LT.AND P0, PT, R5, R4, !P0 ;  /* 0x000000040500720c */ /* 0x000fc80004701270 */
[----:B------:R-:W-:-:S13]  /*1c90*/  ISETP.LE.AND P0, PT, R5, R3, P0 ;  /* 0x000000030500720c */ /* 0x000fda0000703270 */
[----:B------:R-:W-:-:S04]  /*1ca0*/  @!P0 IMAD.MOV R7, RZ, RZ, R5 ;  /* 0x000000ffff078224 */ /* 0x000fc800078e0205 */
[----:B------:R-:W-:-:S05]  /*1cb0*/  IMAD.IADD R5, R2, 0x1, R7 ;  /* 0x0000000102057824 */ /* 0x000fca00078e0207 */
[----:B------:R-:W-:Y:S01]  /*1cc0*/  ISETP.GE.AND P0, PT, R5, R8, PT ;  /* 0x000000080500720c */ /* 0x000fe20003f06270 */
[----:B------:R-:W-:-:S03]  /*1cd0*/  VIADD R5, R7, 0x1 ;  /* 0x0000000107057836 */ /* 0x000fc60000000000 */
[----:B------:R-:W-:-:S04]  /*1ce0*/  ISETP.LT.AND P0, PT, R7, R4, !P0 ;  /* 0x000000040700720c */ /* 0x000fc80004701270 */
[----:B------:R-:W-:-:S13]  /*1cf0*/  ISETP.LE.AND P0, PT, R7, R3, P0 ;  /* 0x000000030700720c */ /* 0x000fda0000703270 */
[----:B------:R-:W-:-:S05]  /*1d00*/  @!P0 IADD3 R5, PT, PT, R7, RZ, RZ ;  /* 0x000000ff07058210 */ /* 0x000fca0007ffe0ff */
[----:B------:R-:W-:Y:S02]  /*1d10*/  IMAD.IADD R6, R2, 0x1, R5 ;  /* 0x0000000102067824 */ /* 0x000fe400078e0205 */
[----:B------:R-:W-:-:S03]  /*1d20*/  VIADD R7, R5, 0x1 ;  /* 0x0000000105077836 */ /* 0x000fc60000000000 */
[----:B------:R-:W-:-:S04]  /*1d30*/  ISETP.GE.AND P0, PT, R6, R8, PT ;  /* 0x000000080600720c */ /* 0x000fc80003f06270 */
[----:B------:R-:W-:-:S04]  /*1d40*/  ISETP.LT.AND P0, PT, R5, R4, !P0 ;  /* 0x000000040500720c */ /* 0x000fc80004701270 */
[----:B------:R-:W-:-:S13]  /*1d50*/  ISETP.LE.AND P0, PT, R5, R3, P0 ;  /* 0x000000030500720c */ /* 0x000fda0000703270 */
        /* <DEDUP_REMOVED lines=13> */
[----:B------:R-:W-:Y:S02]  /*1e30*/  IMAD.IADD R5, R2, 0x1, R7 ;  /* 0x0000000102057824 */ /* 0x000fe400078e0207 */
[----:B------:R-:W-:-:S03]  /*1e40*/  VIADD R22, R7, 0x1 ;  /* 0x0000000107167836 */ /* 0x000fc60000000000 */
[----:B------:R-:W-:-:S04]  /*1e50*/  ISETP.GE.AND P0, PT, R5, R8, PT ;  /* 0x000000080500720c */ /* 0x000fc80003f06270 */
[----:B------:R-:W-:-:S04]  /*1e60*/  ISETP.LT.AND P0, PT, R7, R4, !P0 ;  /* 0x000000040700720c */ /* 0x000fc80004701270 */
[----:B------:R-:W-:-:S13]  /*1e70*/  ISETP.LE.AND P0, PT, R7, R3, P0 ;  /* 0x000000030700720c */ /* 0x000fda0000703270 */
[----:B------:R-:W-:-:S04]  /*1e80*/  @!P0 IADD3 R22, PT, PT, R7, RZ, RZ ;  /* 0x000000ff07168210 */ /* 0x000fc80007ffe0ff */
[----:B------:R-:W-:-:S13]  /*1e90*/  ISETP.NE.AND P0, PT, R22, RZ, PT ;  /* 0x000000ff1600720c */ /* 0x000fda0003f05270 */
[----:B------:R-:W-:Y:S05]  /*1ea0*/  @!P0 BRA `(.L_x_429) ;  /* 0x0000001800d08947 */ /* 0x000fea0003800000 */
[----:B------:R-:W0:Y:S02]  /*1eb0*/  LDCU UR4, c[0x0][0x3a8] ;  /* 0x00007500ff0477ac */ /* 0x000e240008000800 */
[----:B0-----:R-:W-:-:S09]  /*1ec0*/  UISETP.NE.AND UP0, UPT, UR4, 0x1, UPT ;  /* 0x000000010400788c */ /* 0x001fd2000bf05270 */
[----:B------:R-:W-:Y:S05]  /*1ed0*/  BRA.U UP0, `(.L_x_430) ;  /* 0x0000000d00687547 */ /* 0x000fea000b800000 */
[----:B------:R-:W-:Y:S02]  /*1ee0*/  VIADD R4, R0, 0x1 ;  /* 0x0000000100047836 */ /* 0x000fe40000000000 */
[----:B------:R-:W-:-:S03]  /*1ef0*/  IMAD.MOV.U32 R23, RZ, RZ, RZ ;  /* 0x000000ffff177224 */ /* 0x000fc600078e00ff */
[C---:B------:R-:W-:Y:S02]  /*1f00*/  LOP3.LUT R3, R4.reuse, 0xfffffffc, RZ, 0xc0, !PT ;  /* 0xfffffffc04037812 */ /* 0x040fe400078ec0ff */
[----:B------:R-:W-:-:S03]  /*1f10*/  LOP3.LUT R4, R4, 0x3, RZ, 0xc0, !PT ;  /* 0x0000000304047812 */ /* 0x000fc600078ec0ff */
[----:B------:R-:W-:-:S07]  /*1f20*/  IMAD.MOV R5, RZ, RZ, -R3 ;  /* 0x000000ffff057224 */ /* 0x000fce00078e0a03 */
.L_x_437:
[----:B------:R-:W-:Y:S01]  /*1f30*/  ISETP.GT.AND P0, PT, R0, -0x1, PT ;  /* 0xffffffff0000780c */ /* 0x000fe20003f04270 */
[----:B------:R-:W-:-:S12]  /*1f40*/  BSSY.RECONVERGENT B1, `(.L_x_431) ;  /* 0x00000cf000017945 */ /* 0x000fd80003800200 */
[----:B0123--:R-:W-:Y:S05]  /*1f50*/  @!P0 BRA `(.L_x_432) ;  /* 0x0000000c00348947 */ /* 0x00ffea0003800000 */
[----:B------:R-:W-:Y:S01]  /*1f60*/  ISETP.GE.U32.AND P0, PT, R0, 0x3, PT ;  /* 0x000000030000780c */ /* 0x000fe20003f06070 */
[----:B------:R-:W-:Y:S01]  /*1f70*/  BSSY.RECONVERGENT B2, `(.L_x_433) ;  /* 0x0000075000027945 */ /* 0x000fe20003800200 */
[----:B------:R-:W-:Y:S01]  /*1f80*/  IADD3 R6, PT, PT, R2, R23, RZ ;  /* 0x0000001702067210 */ /* 0x000fe20007ffe0ff */
[----:B-1----:R-:W-:-:S10]  /*1f90*/  IMAD.MOV.U32 R9, RZ, RZ, RZ ;  /* 0x000000ffff097224 */ /* 0x002fd400078e00ff */
[----:B------:R-:W-:Y:S05]  /*1fa0*/  @!P0 BRA `(.L_x_434) ;  /* 0x0000000400c48947 */ /* 0x000fea0003800000 */
[----:B------:R-:W0:Y:S01]  /*1fb0*/  LDC R7, c[0x0][0x388] ;  /* 0x0000e200ff077b82 */ /* 0x000e220000000800 */
[----:B------:R-:W-:Y:S01]  /*1fc0*/  BSSY.RECONVERGENT B3, `(.L_x_435) ;  /* 0x000006e000037945 */ /* 0x000fe20003800200 */
[----:B------:R-:W-:Y:S02]  /*1fd0*/  IMAD.MOV.U32 R8, RZ, RZ, R6 ;  /* 0x000000ffff087224 */ /* 0x000fe400078e0006 */
[----:B------:R-:W-:-:S07]  /*1fe0*/  IMAD.MOV.U32 R9, RZ, RZ, R5 ;  /* 0x000000ffff097224 */ /* 0x000fce00078e0005 */
.L_x_436:
[----:B-1----:R-:W1:Y:S01]  /*1ff0*/  LDC.64 R26, c[0x0][0x3b0] ;  /* 0x0000ec00ff1a7b82 */ /* 0x002e620000000a00 */
[----:B------:R-:W-:-:S07]  /*2000*/  HFMA2 R24, -RZ, RZ, 0.1171875, 0 ;  /* 0x2f800000ff187431 */ /* 0x000fce00000001ff */
[----:B------:R-:W2:Y:S01]  /*2010*/  LDC.64 R28, c[0x0][0x380] ;  /* 0x0000e000ff1c7b82 */ /* 0x000ea20000000a00 */
[----:B-1----:R-:W3:Y:S04]  /*2020*/  LDG.E.64 R18, desc[UR36][R26.64] ;  /* 0x000000241a127981 */ /* 0x002ee8000c1e1b00 */
[----:B------:R-:W4:Y:S04]  /*2030*/  LDG.E.64 R10, desc[UR36][R26.64+0x10] ;  /* 0x000010241a0a7981 */ /* 0x000f28000c1e1b00 */
[----:B------:R-:W5:Y:S01]  /*2040*/  LDG.E.64 R12, desc[UR36][R26.64+0x8] ;  /* 0x000008241a0c7981 */ /* 0x000f62000c1e1b00 */
[----:B--2---:R-:W-:Y:S01]  /*2050*/  IMAD.WIDE R28, R8, 0x4, R28 ;  /* 0x00000004081c7825 */ /* 0x004fe200078e021c */
[----:B---3--:R-:W-:-:S03]  /*2060*/  SHF.R.U32.HI R14, RZ, 0x2, R19 ;  /* 0x00000002ff0e7819 */ /* 0x008fc60000011613 */
[----:B------:R-:W-:Y:S01]  /*2070*/  VIADD R18, R18, 0x587c5 ;  /* 0x000587c512127836 */ /* 0x000fe20000000000 */
[----:B------:R-:W-:Y:S02]  /*2080*/  LOP3.LUT R14, R14, R19, RZ, 0x3c, !PT ;  /* 0x000000130e0e7212 */ /* 0x000fe400078e3cff */
[----:B----4-:R-:W-:Y:S02]  /*2090*/  SHF.L.U32 R15, R11, 0x4, RZ ;  /* 0x000000040b0f7819 */ /* 0x010fe400000006ff */
[----:B-----5:R-:W-:Y:S01]  /*20a0*/  MOV R19, R12 ;  /* 0x0000000c00137202 */ /* 0x020fe20000000f00 */
[----:B------:R-:W-:-:S04]  /*20b0*/  IMAD.SHL.U32 R16, R14, 0x2, RZ ;  /* 0x000000020e107824 */ /* 0x000fc800078e00ff */
[----:B------:R-:W-:Y:S01]  /*20c0*/  STG.E.64 desc[UR36][R26.64], R18 ;  /* 0x000000121a007986 */ /* 0x000fe2000c101b24 */
[----:B------:R-:W-:-:S04]  /*20d0*/  LOP3.LUT R16, R14, R16, R15, 0x96, !PT ;  /* 0x000000100e107212 */ /* 0x000fc800078e960f */
[----:B------:R-:W-:Y:S01]  /*20e0*/  LOP3.LUT R15, R16, R11, RZ, 0x3c, !PT ;  /* 0x0000000b100f7212 */ /* 0x000fe200078e3cff */
[----:B------:R-:W-:-:S04]  /*20f0*/  IMAD.MOV.U32 R16, RZ, RZ, R13 ;  /* 0x000000ffff107224 */ /* 0x000fc800078e000d */
[----:B------:R-:W-:-:S05]  /*2100*/  IMAD.IADD R14, R15, 0x1, R18 ;  /* 0x000000010f0e7824 */ /* 0x000fca00078e0212 */
[----:B------:R-:W-:Y:S01]  /*2110*/  I2FP.F32.U32 R17, R14 ;  /* 0x0000000e00117245 */ /* 0x000fe20000201000 */
[----:B------:R-:W-:-:S04]  /*2120*/  IMAD.MOV.U32 R14, RZ, RZ, R11 ;  /* 0x000000ffff0e7224 */ /* 0x000fc800078e000b */
[----:B------:R-:W-:Y:S01]  /*2130*/  FFMA R17, R17, R24, 1.1641532182693481445e-10 ;  /* 0x2f00000011117423 */ /* 0x000fe20000000018 */
[----:B------:R-:W-:Y:S03]  /*2140*/  STG.E.64 desc[UR36][R26.64+0x10], R14 ;  /* 0x0000100e1a007986 */ /* 0x000fe6000c101b24 */
        /* <DEDUP_REMOVED lines=38> */
[----:B---3--:R-:W-:-:S03]  /*23b0*/  IMAD.SHL.U32 R14, R11, 0x10, RZ ;  /* 0x000000100b0e7824 */ /* 0x008fc600078e00ff */
[----:B------:R-:W-:Y:S01]  /*23c0*/  SHF.L.U32 R15, R19, 0x1, RZ ;  /* 0x00000001130f7819 */ /* 0x000fe200000006ff */
[----:B----4-:R-:W-:-:S03]  /*23d0*/  IMAD.MOV.U32 R16, RZ, RZ, R13 ;  /* 0x000000ffff107224 */ /* 0x010fc600078e000d */
        /* <DEDUP_REMOVED lines=25> */
[----:B---3--:R-:W-:Y:S01]  /*2570*/  SHF.L.U32 R14, R11, 0x4, RZ ;  /* 0x000000040b0e7819 */ /* 0x008fe200000006ff */
[----:B----4-:R-:W-:Y:S02]  /*2580*/  IMAD.MOV.U32 R16, RZ, RZ, R13 ;  /* 0x000000ffff107224 */ /* 0x010fe400078e000d */
[----:B------:R-:W-:-:S05]  /*2590*/  IMAD.SHL.U32 R15, R21, 0x2, RZ ;  /* 0x00000002150f7824 */ /* 0x000fca00078e00ff */
[----:B------:R-:W-:Y:S01]  /*25a0*/  LOP3.LUT R14, R21, R15, R14, 0x96, !PT ;  /* 0x0000000f150e7212 */ /* 0x000fe200078e960e */
[----:B------:R-:W-:-:S03]  /*25b0*/  IMAD.MOV.U32 R21, RZ, RZ, R12 ;  /* 0x000000ffff157224 */ /* 0x000fc600078e000c */
[----:B------:R-:W-:Y:S02]  /*25c0*/  LOP3.LUT R15, R14, R11, RZ, 0x3c, !PT ;  /* 0x0000000b0e0f7212 */ /* 0x000fe400078e3cff */
[----:B------:R1:W-:Y:S03]  /*25d0*/  STG.E.64 desc[UR36][R26.64], R20 ;  /* 0x000000141a007986 */ /* 0x0003e6000c101b24 */
[----:B------:R-:W-:-:S05]  /*25e0*/  IMAD.IADD R14, R15, 0x1, R20 ;  /* 0x000000010f0e7824 */ /* 0x000fca00078e0214 */
        /* <DEDUP_REMOVED lines=8> */
[----:B0-----:R-:W-:-:S05]  /*2670*/  IADD3 R11, PT, PT, R18, 0x1, RZ ;  /* 0x00000001120b7810 */ /* 0x001fca0007ffe0ff */
[----:B------:R1:W-:Y:S01]  /*2680*/  STG.E desc[UR36][R28.64], R11 ;  /* 0x0000000b1c007986 */ /* 0x0003e2000c101924 */
[----:B------:R-:W-:Y:S05]  /*2690*/  @P0 BRA `(.L_x_436) ;  /* 0xfffffff800540947 */ /* 0x000fea000383ffff */
[----:B------:R-:W-:Y:S05]  /*26a0*/  BSYNC.RECONVERGENT B3 ;  /* 0x0000000000037941 */ /* 0x000fea0003800200 */
.L_x_435:
[----:B------:R-:W-:-:S07]  /*26b0*/  IMAD.MOV.U32 R9, RZ, RZ, R3 ;  /* 0x000000ffff097224 */ /* 0x000fce00078e0003 */
.L_x_434:
[----:B------:R-:W-:Y:S05]  /*26c0*/  BSYNC.RECONVERGENT B2 ;  /* 0x0000000000027941 */ /* 0x000fea0003800200 */
.L_x_433:
[----:B------:R-:W-:-:S13]  /*26d0*/  ISETP.NE.AND P0, PT, R4, RZ, PT ;  /* 0x000000ff0400720c */ /* 0x000fda0003f05270 */
[----:B------:R-:W-:Y:S05]  /*26e0*/  @!P0 BRA `(.L_x_432) ;  /* 0x0000000400508947 */ /* 0x000fea0003800000 */
[----:B-1----:R-:W0:Y:S08]  /*26f0*/  LDC.64 R20, c[0x0][0x3b0] ;  /* 0x0000ec00ff147b82 */ /* 0x002e300000000a00 */
[----:B------:R-:W1:Y:S01]  /*2700*/  LDC.64 R24, c[0x0][0x380] ;  /* 0x0000e000ff187b82 */ /* 0x000e620000000a00 */
[----:B0-----:R-:W2:Y:S04]  /*2710*/  LDG.E.64 R12, desc[UR36][R20.64] ;  /* 0x00000024140c7981 */ /* 0x001ea8000c1e1b00 */
[----:B------:R-:W3:Y:S04]  /*2720*/  LDG.E.64 R10, desc[UR36][R20.64+0x10] ;  /* 0x00001024140a7981 */ /* 0x000ee8000c1e1b00 */
[----:B------:R-:W4:Y:S01]  /*2730*/  LDG.E.64 R16, desc[UR36][R20.64+0x8] ;  /* 0x0000082414107981 */ /* 0x000f22000c1e1b00 */
[----:B------:R-:W-:-:S02]  /*2740*/  ISETP.NE.AND P0, PT, R4, 0x1, PT ;  /* 0x000000010400780c */ /* 0x000fc40003f05270 */
        /* <DEDUP_REMOVED lines=8> */
[----:B------:R-:W-:Y:S02]  /*27d0*/  LOP3.LUT R8, R8, R13, R7, 0x96, !PT ;  /* 0x0000000d08087212 */ /* 0x000fe400078e9607 */
[----:B------:R-:W0:Y:S01]  /*27e0*/  LDC R7, c[0x0][0x388] ;  /* 0x0000e200ff077b82 */ /* 0x000e220000000800 */
[----:B------:R2:W-:Y:S01]  /*27f0*/  STG.E.64 desc[UR36][R20.64+0x8], R18 ;  /* 0x0000081214007986 */ /* 0x0005e2000c101b24 */
[----:B------:R-:W-:Y:S01]  /*2800*/  LOP3.LUT R15, R8, R11, RZ, 0x3c, !PT ;  /* 0x0000000b080f7212 */ /* 0x000fe200078e3cff */
[----:B------:R-:W-:-:S04]  /*2810*/  HFMA2 R8, -RZ, RZ, 0.1171875, 0 ;  /* 0x2f800000ff087431 */ /* 0x000fc800000001ff */
[----:B------:R-:W-:Y:S01]  /*2820*/  IMAD.IADD R13, R15, 0x1, R12 ;  /* 0x000000010f0d7824 */ /* 0x000fe200078e020c */
[----:B------:R2:W-:Y:S04]  /*2830*/  STG.E.64 desc[UR36][R20.64+0x10], R14 ;  /* 0x0000100e14007986 */ /* 0x0005e8000c101b24 */
[----:B------:R-:W-:-:S05]  /*2840*/  I2FP.F32.U32 R13, R13 ;  /* 0x0000000d000d7245 */ /* 0x000fca0000201000 */
[----:B------:R-:W-:-:S04]  /*2850*/  FFMA R13, R13, R8, 1.1641532182693481445e-10 ;  /* 0x2f0000000d0d7423 */ /* 0x000fc80000000008 */
[----:B------:R-:W-:Y:S01]  /*2860*/  FMUL R26, R13, 4 ;  /* 0x408000000d1a7820 */ /* 0x000fe20000400000 */
[----:B------:R-:W-:Y:S01]  /*2870*/  MOV R13, R16 ;  /* 0x00000010000d7202 */ /* 0x000fe20000000f00 */
[----:B0-----:R-:W-:-:S04]  /*2880*/  IMAD R9, R9, R7, R6 ;  /* 0x0000000709097224 */ /* 0x001fc800078e0206 */
[----:B------:R-:W0:Y:S01]  /*2890*/  F2I.TRUNC.NTZ R26, R26 ;  /* 0x0000001a001a7305 */ /* 0x000e22000020f100 */
[----:B-1----:R-:W-:Y:S01]  /*28a0*/  IMAD.WIDE R24, R9, 0x4, R24 ;  /* 0x0000000409187825 */ /* 0x002fe200078e0218 */
[----:B------:R2:W-:Y:S03]  /*28b0*/  STG.E.64 desc[UR36][R20.64], R12 ;  /* 0x0000000c14007986 */ /* 0x0005e6000c101b24 */
[----:B0-----:R-:W-:-:S05]  /*28c0*/  VIADD R9, R26, 0x1 ;  /* 0x000000011a097836 */ /* 0x001fca0000000000 */
[----:B------:R2:W-:Y:S01]  /*28d0*/  STG.E desc[UR36][R24.64], R9 ;  /* 0x0000000918007986 */ /* 0x0005e2000c101924 */
[----:B------:R-:W-:Y:S05]  /*28e0*/  @!P0 BRA `(.L_x_432) ;  /* 0x0000000000d08947 */ /* 0x000fea0003800000 */
[----:B------:R-:W3:Y:S04]  /*28f0*/  LDG.E.64 R16, desc[UR36][R20.64] ;  /* 0x0000002414107981 */ /* 0x000ee8000c1e1b00 */
[----:B------:R-:W4:Y:S04]  /*2900*/  LDG.E.64 R10, desc[UR36][R20.64+0x10] ;  /* 0x00001024140a7981 */ /* 0x000f28000c1e1b00 */
[----:B--2---:R-:W2:Y:S01]  /*2910*/  LDG.E.64 R12, desc[UR36][R20.64+0x8] ;  /* 0x00000824140c7981 */ /* 0x004ea2000c1e1b00 */
[----:B------:R-:W-:Y:S01]  /*2920*/  IMAD.WIDE R24, R7, 0x4, R24 ;  /* 0x0000000407187825 */ /* 0x000fe200078e0218 */
[----:B------:R-:W-:-:S02]  /*2930*/  ISETP.NE.AND P0, PT, R4, 0x2, PT ;  /* 0x000000020400780c */ /* 0x000fc40003f05270 */
[----:B---3--:R-:W-:Y:S02]  /*2940*/  SHF.R.U32.HI R6, RZ, 0x2, R17 ;  /* 0x00000002ff067819 */ /* 0x008fe40000011611 */
[----:B------:R-:W-:Y:S02]  /*2950*/  IADD3 R16, PT, PT, R16, 0x587c5, RZ ;  /* 0x000587c510107810 */ /* 0x000fe40007ffe0ff */
[----:B------:R-:W-:Y:S01]  /*2960*/  LOP3.LUT R6, R6, R17, RZ, 0x3c, !PT ;  /* 0x0000001106067212 */ /* 0x000fe200078e3cff */
[----:B----4-:R-:W-:Y:S02]  /*2970*/  IMAD.SHL.U32 R9, R11, 0x10, RZ ;  /* 0x000000100b097824 */ /* 0x010fe400078e00ff */
[----:B------:R-:W-:Y:S01]  /*2980*/  IMAD.MOV.U32 R15, RZ, RZ, R10 ;  /* 0x000000ffff0f7224 */ /* 0x000fe200078e000a */
[----:B--2---:R-:W-:Y:S01]  /*2990*/  MOV R17, R12 ;  /* 0x0000000c00117202 */ /* 0x004fe20000000f00 */
[----:B------:R-:W-:Y:S02]  /*29a0*/  IMAD.SHL.U32 R14, R6, 0x2, RZ ;  /* 0x00000002060e7824 */ /* 0x000fe400078e00ff */
[----:B------:R-:W-:-:S02]  /*29b0*/  IMAD.MOV.U32 R18, RZ, RZ, R11 ;  /* 0x000000ffff127224 */ /* 0x000fc400078e000b */
        /* <DEDUP_REMOVED lines=10> */
[----:B------:R-:W1:Y:S02]  /*2a60*/  F2I.TRUNC.NTZ R9, R9 ;  /* 0x0000000900097305 */ /* 0x000e64000020f100 */
[----:B-1----:R-:W-:-:S05]  /*2a70*/  VIADD R11, R9, 0x1 ;  /* 0x00000001090b7836 */ /* 0x002fca0000000000 */
[----:B------:R0:W-:Y:S01]  /*2a80*/  STG.E desc[UR36][R24.64], R11 ;  /* 0x0000000b18007986 */ /* 0x0001e2000c101924 */
[----:B------:R-:W-:Y:S05]  /*2a90*/  @!P0 BRA `(.L_x_432) ;  /* 0x0000000000648947 */ /* 0x000fea0003800000 */
[----:B0-----:R-:W2:Y:S04]  /*2aa0*/  LDG.E.64 R14, desc[UR36][R20.64] ;  /* 0x00000024140e7981 */ /* 0x001ea8000c1e1b00 */
[----:B------:R-:W3:Y:S04]  /*2ab0*/  LDG.E.64 R10, desc[UR36][R20.64+0x10] ;  /* 0x00001024140a7981 */ /* 0x000ee8000c1e1b00 */
[----:B------:R-:W4:Y:S01]  /*2ac0*/  LDG.E.64 R12, desc[UR36][R20.64+0x8] ;  /* 0x00000824140c7981 */ /* 0x000f22000c1e1b00 */
[----:B------:R-:W-:Y:S01]  /*2ad0*/  IMAD.WIDE R24, R7, 0x4, R24 ;  /* 0x0000000407187825 */ /* 0x000fe200078e0218 */
[----:B--2---:R-:W-:-:S04]  /*2ae0*/  SHF.R.U32.HI R6, RZ, 0x2, R15 ;  /* 0x00000002ff067819 */ /* 0x004fc8000001160f */
[----:B------:R-:W-:Y:S01]  /*2af0*/  LOP3.LUT R6, R6, R15, RZ, 0x3c, !PT ;  /* 0x0000000f06067212 */ /* 0x000fe200078e3cff */
[----:B---3--:R-:W-:-:S03]  /*2b00*/  IMAD.SHL.U32 R9, R11, 0x10, RZ ;  /* 0x000000100b097824 */ /* 0x008fc600078e00ff */
[----:B------:R-:W-:Y:S01]  /*2b10*/  SHF.L.U32 R15, R6, 0x1, RZ ;  /* 0x00000001060f7819 */ /* 0x000fe200000006ff */
[----:B----4-:R-:W-:-:S03]  /*2b20*/  IMAD.MOV.U32 R7, RZ, RZ, R12 ;  /* 0x000000ffff077224 */ /* 0x010fc600078e000c */
        /* <DEDUP_REMOVED lines=15> */
[----:B------:R3:W-:Y:S02]  /*2c20*/  STG.E desc[UR36][R24.64], R11 ;  /* 0x0000000b18007986 */ /* 0x0007e4000c101924 */
.L_x_432:
[----:B------:R-:W-:Y:S05]  /*2c30*/  BSYNC.RECONVERGENT B1 ;  /* 0x0000000000017941 */ /* 0x000fea0003800200 */
.L_x_431:
[----:B------:R-:W-:-:S04]  /*2c40*/  IADD3 R23, PT, PT, R23, 0x1, RZ ;  /* 0x0000000117177810 */ /* 0x000fc80007ffe0ff */
[----:B------:R-:W-:-:S13]  /*2c50*/  ISETP.GE.U32.AND P0, PT, R23, R22, PT ;  /* 0x000000161700720c */ /* 0x000fda0003f06070 */
[----:B------:R-:W-:Y:S05]  /*2c60*/  @!P0 BRA `(.L_x_437) ;  /* 0xfffffff000b08947 */ /* 0x000fea000383ffff */
[----:B------:R-:W-:Y:S05]  /*2c70*/  BRA `(.L_x_429) ;  /* 0x0000000c005c7947 */ /* 0x000fea0003800000 */
.L_x_430:
[----:B------:R-:W-:Y:S02]  /*2c80*/  VIADD R4, R0, 0x1 ;  /* 0x0000000100047836 */ /* 0x000fe40000000000 */
[----:B-1----:R-:W-:-:S03]  /*2c90*/  IMAD.MOV.U32 R9, RZ, RZ, RZ ;  /* 0x000000ffff097224 */ /* 0x002fc600078e00ff */
[C---:B------:R-:W-:Y:S02]  /*2ca0*/  LOP3.LUT R3, R4.reuse, 0x3, RZ, 0xc0, !PT ;  /* 0x0000000304037812 */ /* 0x040fe400078ec0ff */
[----:B------:R-:W-:-:S07]  /*2cb0*/  LOP3.LUT R4, R4, 0xfffffffc, RZ, 0xc0, !PT ;  /* 0xfffffffc04047812 */ /* 0x000fce00078ec0ff */
.L_x_444:
        /* <DEDUP_REMOVED lines=12> */
.L_x_443:
[----:B--2---:R-:W2:Y:S02]  /*2d80*/  LDC.64 R26, c[0x0][0x3b0] ;  /* 0x0000ec00ff1a7b82 */ /* 0x004ea40000000a00 */
[----:B--2---:R-:W2:Y:S04]  /*2d90*/  LDG.E.64 R18, desc[UR36][R26.64] ;  /* 0x000000241a127981 */ /* 0x004ea8000c1e1b00 */
[----:B------:R-:W3:Y:S04]  /*2da0*/  LDG.E.64 R10, desc[UR36][R26.64+0x10] ;  /* 0x000010241a0a7981 */ /* 0x000ee8000c1e1b00 */
[----:B------:R-:W4:Y:S01]  /*2db0*/  LDG.E.64 R12, desc[UR36][R26.64+0x8] ;  /* 0x000008241a0c7981 */ /* 0x000f22000c1e1b00 */
[----:B0-----:R-:W-:-:S04]  /*2dc0*/  IMAD R29, R7, R6, R5 ;  /* 0x00000006071d7224 */ /* 0x001fc800078e0205 */
[----:B-1----:R-:W-:Y:S01]  /*2dd0*/  IMAD.WIDE R28, R29, 0x4, R24 ;  /* 0x000000041d1c7825 */ /* 0x002fe200078e0218 */
[----:B--2---:R-:W-:Y:S02]  /*2de0*/  SHF.R.U32.HI R8, RZ, 0x2, R19 ;  /* 0x00000002ff087819 */ /* 0x004fe40000011613 */
[----:B------:R-:W-:Y:S02]  /*2df0*/  IADD3 R18, PT, PT, R18, 0x587c5, RZ ;  /* 0x000587c512127810 */ /* 0x000fe40007ffe0ff */
[----:B------:R-:W-:Y:S01]  /*2e00*/  LOP3.LUT R8, R8, R19, RZ, 0x3c, !PT ;  /* 0x0000001308087212 */ /* 0x000fe200078e3cff */
[----:B---3--:R-:W-:Y:S02]  /*2e10*/  IMAD.SHL.U32 R15, R11, 0x10, RZ ;  /* 0x000000100b0f7824 */ /* 0x008fe400078e00ff */
[----:B----4-:R-:W-:Y:S02]  /*2e20*/  IMAD.MOV.U32 R16, RZ, RZ, R13 ;  /* 0x000000ffff107224 */ /* 0x010fe400078e000d */
[----:B------:R-:W-:-:S02]  /*2e30*/  IMAD.SHL.U32 R14, R8, 0x2, RZ ;  /* 0x00000002080e7824 */ /* 0x000fc400078e00ff */
[----:B------:R-:W-:-:S03]  /*2e40*/  IMAD.MOV.U32 R19, RZ, RZ, R12 ;  /* 0x000000ffff137224 */ /* 0x000fc600078e000c */
[----:B------:R-:W-:Y:S01]  /*2e50*/  LOP3.LUT R14, R8, R14, R15, 0x96, !PT ;  /* 0x0000000e080e7212 */ /* 0x000fe200078e960f */
[----:B------:R-:W-:Y:S01]  /*2e60*/  IMAD.MOV.U32 R8, RZ, RZ, 0x2f800000 ;  /* 0x2f800000ff087424 */ /* 0x000fe200078e00ff */
[----:B------:R-:W-:Y:S02]  /*2e70*/  STG.E.64 desc[UR36][R26.64], R18 ;  /* 0x000000121a007986 */ /* 0x000fe4000c101b24 */
[----:B------:R-:W-:-:S05]  /*2e80*/  LOP3.LUT R15, R14, R11, RZ, 0x3c, !PT ;  /* 0x0000000b0e0f7212 */ /* 0x000fca00078e3cff */
        /* <DEDUP_REMOVED lines=44> */
[----:B----4-:R-:W-:Y:S02]  /*3150*/  IMAD.MOV.U32 R16, RZ, RZ, R13 ;  /* 0x000000ffff107224 */ /* 0x010fe400078e000d */
[----:B------:R-:W-:-:S05]  /*3160*/  IMAD.SHL.U32 R15, R19, 0x2, RZ ;  /* 0x00000002130f7824 */ /* 0x000fca00078e00ff */
[----:B------:R-:W-:Y:S02]  /*3170*/  LOP3.LUT R14, R19, R15, R14, 0x96, !PT ;  /* 0x0000000f130e7212 */ /* 0x000fe400078e960e */
[----:B------:R-:W-:Y:S02]  /*3180*/  MOV R19, R12 ;  /* 0x0000000c00137202 */ /* 0x000fe40000000f00 */
[----:B------:R-:W-:-:S03]  /*3190*/  LOP3.LUT R15, R14, R11, RZ, 0x3c, !PT ;  /* 0x0000000b0e0f7212 */ /* 0x000fc600078e3cff */
[----:B------:R-:W-:Y:S01]  /*31a0*/  STG.E.64 desc[UR36][R26.64], R18 ;  /* 0x000000121a007986 */ /* 0x000fe2000c101b24 */
        /* <DEDUP_REMOVED lines=39> */
[----:B------:R-:W-:Y:S05]  /*3420*/  BSYNC.RECONVERGENT B3 ;  /* 0x0000000000037941 */ /* 0x000fea0003800200 */
.L_x_442:
[----:B--2---:R-:W-:-:S07]  /*3430*/  MOV R14, R4 ;  /* 0x00000004000e7202 */ /* 0x004fce0000000f00 */
.L_x_441:
[----:B------:R-:W-:Y:S05]  /*3440*/  BSYNC.RECONVERGENT B2 ;  /* 0x0000000000027941 */ /* 0x000fea0003800200 */
.L_x_440:
[----:B------:R-:W-:-:S13]  /*3450*/  ISETP.NE.AND P0, PT, R3, RZ, PT ;  /* 0x000000ff0300720c */ /* 0x000fda0003f05270 */
[----:B------:R-:W-:Y:S05]  /*3460*/  @!P0 BRA `(.L_x_439) ;  /* 0x0000000400508947 */ /* 0x000fea0003800000 */
[----:B------:R-:W0:Y:S01]  /*3470*/  LDC.64 R10, c[0x0][0x3b0] ;  /* 0x0000ec00ff0a7b82 */ /* 0x000e220000000a00 */
[----:B------:R-:W-:-:S07]  /*3480*/  IMAD.MOV.U32 R23, RZ, RZ, 0x2f800000 ;  /* 0x2f800000ff177424 */ /* 0x000fce00078e00ff */
        /* <DEDUP_REMOVED lines=8> */
[----:B---3--:R-:W-:Y:S02]  /*3510*/  IMAD.SHL.U32 R13, R7, 0x10, RZ ;  /* 0x00000010070d7824 */ /* 0x008fe400078e00ff */
[----:B------:R-:W-:Y:S02]  /*3520*/  IMAD.MOV.U32 R21, RZ, RZ, R6 ;  /* 0x000000ffff157224 */ /* 0x000fe400078e0006 */
[----:B------:R-:W-:-:S05]  /*3530*/  IMAD.SHL.U32 R15, R8, 0x2, RZ ;  /* 0x00000002080f7824 */ /* 0x000fca00078e00ff */
[----:B------:R-:W-:-:S04]  /*3540*/  LOP3.LUT R8, R8, R15, R13, 0x96, !PT ;  /* 0x0000000f08087212 */ /* 0x000fc800078e960d */
[----:B------:R-:W-:Y:S02]  /*3550*/  LOP3.LUT R15, R8, R7, RZ, 0x3c, !PT ;  /* 0x00000007080f7212 */ /* 0x000fe400078e3cff */
[----:B------:R-:W0:Y:S02]  /*3560*/  LDC R8, c[0x0][0x388] ;  /* 0x0000e200ff087b82 */ /* 0x000e240000000800 */
[----:B------:R-:W-:-:S04]  /*3570*/  IADD3 R13, PT, PT, R15, R12, RZ ;  /* 0x0000000c0f0d7210 */ /* 0x000fc80007ffe0ff */
[----:B------:R-:W-:Y:S01]  /*3580*/  I2FP.F32.U32 R20, R13 ;  /* 0x0000000d00147245 */ /* 0x000fe20000201000 */
[----:B----4-:R-:W-:-:S04]  /*3590*/  IMAD.MOV.U32 R13, RZ, RZ, R16 ;  /* 0x000000ffff0d7224 */ /* 0x010fc800078e0010 */
[----:B------:R-:W-:Y:S01]  /*35a0*/  FFMA R20, R20, R23, 1.1641532182693481445e-10 ;  /* 0x2f00000014147423 */ /* 0x000fe20000000017 */
[----:B------:R2:W-:Y:S03]  /*35b0*/  STG.E.64 desc[UR36][R10.64], R12 ;  /* 0x0000000c0a007986 */ /* 0x0005e6000c101b24 */
[----:B------:R-:W-:Y:S01]  /*35c0*/  FMUL R24, R20, 6 ;  /* 0x40c0000014187820 */ /* 0x000fe20000400000 */
[----:B------:R-:W-:-:S05]  /*35d0*/  MOV R20, R17 ;  /* 0x0000001100147202 */ /* 0x000fca0000000f00 */
[----:B------:R-:W3:Y:S01]  /*35e0*/  F2I.TRUNC.NTZ R24, R24 ;  /* 0x0000001800187305 */ /* 0x000ee2000020f100 */
[----:B------:R2:W-:Y:S01]  /*35f0*/  STG.E.64 desc[UR36][R10.64+0x8], R20 ;  /* 0x000008140a007986 */ /* 0x0005e2000c101b24 */
[----:B0-----:R-:W-:Y:S02]  /*3600*/  IMAD R5, R14, R8, R5 ;  /* 0x000000080e057224 */ /* 0x001fe400078e0205 */
[----:B------:R-:W-:Y:S02]  /*3610*/  IMAD.MOV.U32 R14, RZ, RZ, R7 ;  /* 0x000000ffff0e7224 */ /* 0x000fe400078e0007 */
[----:B-1----:R-:W-:-:S03]  /*3620*/  IMAD.WIDE R18, R5, 0x4, R18 ;  /* 0x0000000405127825 */ /* 0x002fc600078e0212 */
[----:B------:R2:W-:Y:S01]  /*3630*/  STG.E.64 desc[UR36][R10.64+0x10], R14 ;  /* 0x0000100e0a007986 */ /* 0x0005e2000c101b24 */
[----:B---3--:R-:W-:-:S05]  /*3640*/  VIADD R5, R24, 0x1 ;  /* 0x0000000118057836 */ /* 0x008fca0000000000 */
[----:B------:R2:W-:Y:S01]  /*3650*/  STG.E desc[UR36][R18.64], R5 ;  /* 0x0000000512007986 */ /* 0x0005e2000c101924 */
[----:B------:R-:W-:Y:S05]  /*3660*/  @!P0 BRA `(.L_x_439) ;  /* 0x0000000000d08947 */ /* 0x000fea0003800000 */
[----:B--2---:R-:W2:Y:S04]  /*3670*/  LDG.E.64 R12, desc[UR36][R10.64] ;  /* 0x000000240a0c7981 */ /* 0x004ea8000c1e1b00 */
[----:B------:R-:W3:Y:S04]  /*3680*/  LDG.E.64 R14, desc[UR36][R10.64+0x10] ;  /* 0x000010240a0e7981 */ /* 0x000ee8000c1e1b00 */
[----:B------:R-:W4:Y:S01]  /*3690*/  LDG.E.64 R6, desc[UR36][R10.64+0x8] ;  /* 0x000008240a067981 */ /* 0x000f22000c1e1b00 */
[----:B------:R-:W-:Y:S01]  /*36a0*/  IMAD.WIDE R20, R8, 0x4, R18 ;  /* 0x0000000408147825 */ /* 0x000fe200078e0212 */
[----:B------:R-:W-:-:S02]  /*36b0*/  ISETP.NE.AND P0, PT, R3, 0x2, PT ;  /* 0x000000020300780c */ /* 0x000fc40003f05270 */
[----:B--2---:R-:W-:Y:S01]  /*36c0*/  SHF.R.U32.HI R16, RZ, 0x2, R13 ;  /* 0x00000002ff107819 */ /* 0x004fe2000001160d */
[----:B------:R-:W-:-:S03]  /*36d0*/  VIADD R12, R12, 0x587c5 ;  /* 0x000587c50c0c7836 */ /* 0x000fc60000000000 */
[----:B------:R-:W-:Y:S01]  /*36e0*/  LOP3.LUT R16, R16, R13, RZ, 0x3c, !PT ;  /* 0x0000000d10107212 */ /* 0x000fe200078e3cff */
[----:B---3--:R-:W-:Y:S01]  /*36f0*/  IMAD.SHL.U32 R5, R15, 0x10, RZ ;  /* 0x000000100f057824 */ /* 0x008fe200078e00ff */
[----:B------:R-:W-:Y:S02]  /*3700*/  MOV R19, R14 ;  /* 0x0000000e00137202 */ /* 0x000fe40000000f00 */
[----:B------:R-:W-:Y:S01]  /*3710*/  SHF.L.U32 R13, R16, 0x1, RZ ;  /* 0x00000001100d7819 */ /* 0x000fe200000006ff */
        /* <DEDUP_REMOVED lines=15> */
[----:B------:R-:W-:Y:S05]  /*3810*/  @!P0 BRA `(.L_x_439) ;  /* 0x0000000000648947 */ /* 0x000fea0003800000 */
[----:B0-----:R-:W2:Y:S04]  /*3820*/  LDG.E.64 R16, desc[UR36][R10.64] ;  /* 0x000000240a107981 */ /* 0x001ea8000c1e1b00 */
[----:B------:R-:W3:Y:S04]  /*3830*/  LDG.E.64 R6, desc[UR36][R10.64+0x10] ;  /* 0x000010240a067981 */ /* 0x000ee8000c1e1b00 */
[----:B------:R-:W4:Y:S01]  /*3840*/  LDG.E.64 R12, desc[UR36][R10.64+0x8] ;  /* 0x000008240a0c7981 */ /* 0x000f22000c1e1b00 */
[----:B------:R-:W-:Y:S01]  /*3850*/  IMAD.WIDE R20, R8, 0x4, R20 ;  /* 0x0000000408147825 */ /* 0x000fe200078e0214 */
[----:B--2---:R-:W-:-:S03]  /*3860*/  SHF.R.U32.HI R14, RZ, 0x2, R17 ;  /* 0x00000002ff0e7819 */ /* 0x004fc60000011611 */
[----:B------:R-:W-:Y:S01]  /*3870*/  VIADD R16, R16, 0x587c5 ;  /* 0x000587c510107836 */ /* 0x000fe20000000000 */
[----:B------:R-:W-:Y:S02]  /*3880*/  LOP3.LUT R14, R14, R17, RZ, 0x3c, !PT ;  /* 0x000000110e0e7212 */ /* 0x000fe400078e3cff */
[----:B---3--:R-:W-:Y:S02]  /*3890*/  SHF.L.U32 R5, R7, 0x4, RZ ;  /* 0x0000000407057819 */ /* 0x008fe400000006ff */
[----:B------:R-:W-:Y:S01]  /*38a0*/  MOV R19, R6 ;  /* 0x0000000600137202 */ /* 0x000fe20000000f00 */
[C---:B------:R-:W-:Y:S02]  /*38b0*/  IMAD.SHL.U32 R15, R14.reuse, 0x2, RZ ;  /* 0x000000020e0f7824 */ /* 0x040fe400078e00ff */
[----:B----4-:R-:W-:Y:S02]  /*38c0*/  IMAD.MOV.U32 R18, RZ, RZ, R13 ;  /* 0x000000ffff127224 */ /* 0x010fe400078e000d */
[----:B------:R-:W-:Y:S01]  /*38d0*/  IMAD.MOV.U32 R17, RZ, RZ, R12 ;  /* 0x000000ffff117224 */ /* 0x000fe200078e000c */
[----:B------:R-:W-:-:S02]  /*38e0*/  LOP3.LUT R14, R14, R15, R5, 0x96, !PT ;  /* 0x0000000f0e0e7212 */ /* 0x000fc400078e9605 */
        /* <DEDUP_REMOVED lines=11> */
[----:B------:R1:W-:Y:S02]  /*39a0*/  STG.E desc[UR36][R20.64], R7 ;  /* 0x0000000714007986 */ /* 0x0003e4000c101924 */
.L_x_439:
[----:B------:R-:W-:Y:S05]  /*39b0*/  BSYNC.RECONVERGENT B1 ;  /* 0x0000000000017941 */ /* 0x000fea0003800200 */
.L_x_438:
[----:B------:R-:W-:-:S05]  /*39c0*/  VIADD R9, R9, 0x1 ;  /* 0x0000000109097836 */ /* 0x000fca0000000000 */
[----:B------:R-:W-:-:S13]  /*39d0*/  ISETP.GE.U32.AND P0, PT, R9, R22, PT ;  /* 0x000000160900720c */ /* 0x000fda0003f06070 */
[----:B------:R-:W-:Y:S05]  /*39e0*/  @!P0 BRA `(.L_x_444) ;  /* 0xfffffff000b48947 */ /* 0x000fea000383ffff */
.L_x_429:
[----:B------:R-:W-:Y:S05]  /*39f0*/  BSYNC.RECONVERGENT B0 ;  /* 0x0000000000007941 */ /* 0x000fea0003800200 */
.L_x_428:
[----:B------:R-:W4:Y:S02]  /*3a00*/  LDC.64 R2, c[0x0][0x3a0] ;  /* 0x0000e800ff027b82 */ /* 0x000f240000000a00 */
[----:B----4-:R-:W2:Y:S02]  /*3a10*/  LDG.E R0, desc[UR36][R2.64] ;  /* 0x0000002402007981 */ /* 0x010ea4000c1e1900 */
[----:B--2---:R-:W-:-:S05]  /*3a20*/  VIADD R5, R0, 0x1 ;  /* 0x0000000100057836 */ /* 0x004fca0000000000 */
[----:B------:R-:W-:Y:S01]  /*3a30*/  STG.E desc[UR36][R2.64], R5 ;  /* 0x0000000502007986 */ /* 0x000fe2000c101924 */
[----:B------:R-:W-:Y:S05]  /*3a40*/  EXIT ;  /* 0x000000000000794d */ /* 0x000fea0003800000 */
.L_x_445:
        /* <DEDUP_REMOVED lines=11> */
.L_x_681:


//--------------------- .text._Z8ponerTNTPiiiiiiS_iiP17curandStateXORWOW --------------------------
	.section	.text._Z8ponerTNTPiiiiiiS_iiP17curandStateXORWOW,"ax",@progbits
	.align	128
        .global         _Z8ponerTNTPiiiiiiS_iiP17curandStateXORWOW
        .type           _Z8ponerTNTPiiiiiiS_iiP17curandStateXORWOW,@function
        .size           _Z8ponerTNTPiiiiiiS_iiP17curandStateXORWOW,(.L_x_682 - _Z8ponerTNTPiiiiiiS_iiP17curandStateXORWOW)
        .other          _Z8ponerTNTPiiiiiiS_iiP17curandStateXORWOW,@"STO_CUDA_ENTRY STV_DEFAULT"
_Z8ponerTNTPiiiiiiS_iiP17curandStateXORWOW:
.text._Z8ponerTNTPiiiiiiS_iiP17curandStateXORWOW:
[----:B------:R-:W0:Y:S01]  /*0000*/  LDC R1, c[0x0][0x37c] ;  /* 0x0000df00ff017b82 */ /* 0x000e220000000800 */
[----:B------:R-:W1:Y:S01]  /*0010*/  S2R R23, SR_TID.X ;  /* 0x0000000000177919 */ /* 0x000e620000002100 */
[----:B------:R-:W2:Y:S06]  /*0020*/  LDCU UR5, c[0x0][0x2fc] ;  /* 0x00005f80ff0577ac */ /* 0x000eac0008000800 */
[----:B------:R-:W3:Y:S01]  /*0030*/  LDC R7, c[0x0][0x388] ;  /* 0x0000e200ff077b82 */ /* 0x000ee20000000800 */
[----:B0-----:R-:W-:Y:S01]  /*0040*/  VIADD R1, R1, 0xfffffff8 ;  /* 0xfffffff801017836 */ /* 0x001fe20000000000 */
[----:B------:R-:W1:Y:S01]  /*0050*/  S2R R0, SR_CTAID.X ;  /* 0x0000000000007919 */ /* 0x000e620000002500 */
[----:B------:R-:W1:Y:S01]  /*0060*/  LDCU UR6, c[0x0][0x360] ;  /* 0x00006c00ff0677ac */ /* 0x000e620008000800 */
[----:B------:R-:W-:Y:S04]  /*0070*/  BSSY.RECONVERGENT B9, `(.L_x_446) ;  /* 0x00015a6000097945 */ /* 0x000fe80003800200 */
[----:B------:R-:W-:Y:S01]  /*0080*/  BSSY.RELIABLE B8, `(.L_x_447) ;  /* 0x0001208000087945 */ /* 0x000fe20003800100 */
[----:B------:R-:W0:Y:S01]  /*0090*/  S2R R22, SR_TID.Y ;  /* 0x0000000000167919 */ /* 0x000e220000002200 */
[----:B------:R-:W0:Y:S01]  /*00a0*/  LDCU UR7, c[0x0][0x364] ;  /* 0x00006c80ff0777ac */ /* 0x000e220008000800 */
[----:B------:R-:W3:Y:S01]  /*00b0*/  LDC R16, c[0x0][0x398] ;  /* 0x0000e600ff107b82 */ /* 0x000ee20000000800 */
[----:B------:R-:W0:Y:S01]  /*00c0*/  S2R R3, SR_CTAID.Y ;  /* 0x0000000000037919 */ /* 0x000e220000002600 */
[----:B------:R-:W3:Y:S01]  /*00d0*/  LDCU UR38, c[0x0][0x394] ;  /* 0x00007280ff2677ac */ /* 0x000ee20008000800 */
[----:B------:R-:W4:Y:S05]  /*00e0*/  LDCU UR4, c[0x0][0x2f8] ;  /* 0x00005f00ff0477ac */ /* 0x000f2a0008000800 */
[----:B------:R-:W5:Y:S01]  /*00f0*/  LDC.64 R28, c[0x0][0x380] ;  /* 0x0000e000ff1c7b82 */ /* 0x000f620000000a00 */
[----:B------:R-:W0:Y:S01]  /*0100*/  LDCU.64 UR36, c[0x0][0x358] ;  /* 0x00006b00ff2477ac */ /* 0x000e220008000a00 */
[----:B---3--:R-:W-:Y:S01]  /*0110*/  IMAD R16, R7, UR38, R16 ;  /* 0x0000002607107c24 */ /* 0x008fe2000f8e0210 */
[----:B----4-:R-:W-:Y:S01]  /*0120*/  IADD3 R2, P1, PT, R1, UR4, RZ ;  /* 0x0000000401027c10 */ /* 0x010fe2000ff3e0ff */
[----:B-1----:R-:W-:-:S04]  /*0130*/  IMAD R23, R0, UR6, R23 ;  /* 0x0000000600177c24 */ /* 0x002fc8000f8e0217 */
[----:B--2---:R-:W-:Y:S02]  /*0140*/  IMAD.X R24, RZ, RZ, UR5, P1 ;  /* 0x00000005ff187e24 */ /* 0x004fe400088e06ff */
[----:B0-----:R-:W-:-:S04]  /*0150*/  IMAD R22, R3, UR7, R22 ;  /* 0x0000000703167c24 */ /* 0x001fc8000f8e0216 */
[----:B------:R-:W-:-:S04]  /*0160*/  IMAD R18, R22, R7, R23 ;  /* 0x0000000716127224 */ /* 0x000fc800078e0217 */
[C---:B-----5:R-:W-:Y:S01]  /*0170*/  IMAD.WIDE R28, R18.reuse, 0x4, R28 ;  /* 0x00000004121c7825 */ /* 0x060fe200078e021c */
[----:B------:R-:W-:-:S13]  /*0180*/  ISETP.NE.AND P0, PT, R18, R16, PT ;  /* 0x000000101200720c */ /* 0x000fda0003f05270 */
[----:B------:R-:W-:Y:S05]  /*0190*/  @!P0 BRA `(.L_x_448) ;  /* 0x0000011c00b08947 */ /* 0x000fea0003800000 */
[----:B------:R-:W0:Y:S01]  /*01a0*/  S2UR UR5, SR_CgaCtaId ;  /* 0x00000000000579c3 */ /* 0x000e220000008800 */
[----:B------:R-:W-:Y:S02]  /*01b0*/  UMOV UR4, 0x400 ;  /* 0x0000040000047882 */ /* 0x000fe40000000000 */
[----:B0-----:R-:W-:-:S06]  /*01c0*/  ULEA UR4, UR5, UR4, 0x18 ;  /* 0x0000000405047291 */ /* 0x001fcc000f8ec0ff */
[----:B------:R-:W-:-:S05]  /*01d0*/  IMAD.U32 R3, RZ, RZ, UR4 ;  /* 0x00000004ff037e24 */ /* 0x000fca000f8e00ff */
[----:B------:R-:W0:Y:S02]  /*01e0*/  LDS.64 R4, [R3] ;  /* 0x0000000003047984 */ /* 0x000e240000000a00 */
[----:B0-----:R-:W-:-:S04]  /*01f0*/  IADD3 R9, PT, PT, R5, 0x1, RZ ;  /* 0x0000000105097810 */ /* 0x001fc80007ffe0ff */
[----:B------:R-:W-:-:S13]  /*0200*/  ISETP.NE.AND P0, PT, R9, R18, PT ;  /* 0x000000120900720c */ /* 0x000fda0003f05270 */
[----:B------:R-:W-:Y:S05]  /*0210*/  @P0 BRA `(.L_x_449) ;  /* 0x0000011c00ac0947 */ /* 0x000fea0003800000 */
[----:B------:R-:W2:Y:S01]  /*0220*/  LDG.E R9, desc[UR36][R28.64] ;  /* 0x000000241c097981 */ /* 0x000ea2000c1e1900 */
[----:B------:R-:W-:Y:S01]  /*0230*/  BSSY.RELIABLE B7, `(.L_x_450) ;  /* 0x0000728000077945 */ /* 0x000fe20003800100 */
[----:B--2---:R-:W-:-:S13]  /*0240*/  ISETP.NE.AND P0, PT, R4, R9, PT ;  /* 0x000000090400720c */ /* 0x004fda0003f05270 */
[----:B------:R-:W-:Y:S05]  /*0250*/  @P0 BRA `(.L_x_451) ;  /* 0x0000007000940947 */ /* 0x000fea0003800000 */
[----:B------:R-:W2:Y:S01]  /*0260*/  LDG.E R9, desc[UR36][R28.64+-0x4] ;  /* 0xfffffc241c097981 */ /* 0x000ea2000c1e1900 */
[----:B------:R-:W-:Y:S01]  /*0270*/  BSSY.RELIABLE B6, `(.L_x_452) ;  /* 0x0000390000067945 */ /* 0x000fe20003800100 */
        /* <DEDUP_REMOVED lines=25> */
[----:B------:R-:W-:-:S03]  /*0410*/  LOP3.LUT R8, R18, R7, RZ, 0x3c, !PT ;  /* 0x0000000712087212 */ /* 0x000fc600078e3cff */
[----:B------:R-:W-:Y:S01]  /*0420*/  IMAD.HI.U32 R9, R6, R11, RZ ;  /* 0x0000000b06097227 */ /* 0x000fe200078e00ff */
[----:B------:R-:W-:Y:S02]  /*0430*/  ISETP.GE.AND P3, PT, R8, RZ, PT ;  /* 0x000000ff0800720c */ /* 0x000fe40003f66270 */
[----:B------:R-:W-:Y:S01]  /*0440*/  LOP3.LUT R8, RZ, R7, RZ, 0x33, !PT ;  /* 0x00000007ff087212 */ /* 0x000fe200078e33ff */
[----:B------:R-:W-:-:S04]  /*0450*/  IMAD.MOV R10, RZ, RZ, -R9 ;  /* 0x000000ffff0a7224 */ /* 0x000fc800078e0a09 */
[----:B------:R-:W-:-:S05]  /*0460*/  IMAD R11, R0, R10, R11 ;  /* 0x0000000a000b7224 */ /* 0x000fca00078e020b */
[----:B------:R-:W-:-:S13]  /*0470*/  ISETP.GT.U32.AND P2, PT, R0, R11, PT ;  /* 0x0000000b0000720c */ /* 0x000fda0003f44070 */
[----:B------:R-:W-:Y:S02]  /*0480*/  @!P2 IMAD.IADD R11, R11, 0x1, -R0 ;  /* 0x000000010b0ba824 */ /* 0x000fe400078e0a00 */
[----:B------:R-:W-:-:S03]  /*0490*/  @!P2 VIADD R9, R9, 0x1 ;  /* 0x000000010909a836 */ /* 0x000fc60000000000 */
[----:B------:R-:W-:-:S13]  /*04a0*/  ISETP.GE.U32.AND P1, PT, R11, R0, PT ;  /* 0x000000000b00720c */ /* 0x000fda0003f26070 */
[----:B------:R-:W-:Y:S02]  /*04b0*/  @P1 IADD3 R9, PT, PT, R9, 0x1, RZ ;  /* 0x0000000109091810 */ /* 0x000fe40007ffe0ff */
[----:B------:R-:W-:-:S03]  /*04c0*/  ISETP.NE.AND P1, PT, R7, RZ, PT ;  /* 0x000000ff0700720c */ /* 0x000fc60003f25270 */
[----:B------:R-:W-:-:S05]  /*04d0*/  @!P3 IMAD.MOV R9, RZ, RZ, -R9 ;  /* 0x000000ffff09b224 */ /* 0x000fca00078e0a09 */
[----:B------:R-:W-:-:S04]  /*04e0*/  SEL R9, R8, R9, !P1 ;  /* 0x0000000908097207 */ /* 0x000fc80004800000 */
[----:B------:R-:W-:-:S13]  /*04f0*/  ISETP.NE.AND P2, PT, R9, UR38, PT ;  /* 0x0000002609007c0c */ /* 0x000fda000bf45270 */
        /* <DEDUP_REMOVED lines=13> */
[----:B------:R-:W-:-:S05]  /*05d0*/  @!P4 IMAD.MOV R9, RZ, RZ, -R9 ;  /* 0x000000ffff09c224 */ /* 0x000fca00078e0a09 */
[----:B------:R-:W-:-:S04]  /*05e0*/  SEL R9, R8, R9, !P1 ;  /* 0x0000000908097207 */ /* 0x000fc80004800000 */
[----:B------:R-:W-:-:S13]  /*05f0*/  ISETP.NE.AND P2, PT, R9, UR38, PT ;  /* 0x0000002609007c0c */ /* 0x000fda000bf45270 */
[----:B------:R-:W-:Y:S05]  /*0600*/  @P2 BRA `(.L_x_453) ;  /* 0x0000003400582947 */ /* 0x000fea0003800000 */
[----:B------:R-:W-:-:S04]  /*0610*/  IADD3 R26, PT, PT, R18, 0x2, RZ ;  /* 0x00000002121a7810 */ /* 0x000fc80007ffe0ff */
        /* <DEDUP_REMOVED lines=35> */
[----:B------:R-:W-:-:S05]  /*0850*/  IMAD R9, R0, R10, R9 ;  /* 0x0000000a00097224 */ /* 0x000fca00078e0209 */
[----:B------:R-:W-:-:S13]  /*0860*/  ISETP.GT.U32.AND P3, PT, R0, R9, PT ;  /* 0x000000090000720c */ /* 0x000fda0003f64070 */
[----:B------:R-:W-:Y:S02]  /*0870*/  @!P3 IMAD.IADD R9, R9, 0x1, -R0 ;  /* 0x000000010909b824 */ /* 0x000fe400078e0a00 */
[----:B------:R-:W-:-:S03]  /*0880*/  @!P3 VIADD R6, R6, 0x1 ;  /* 0x000000010606b836 */ /* 0x000fc60000000000 */
[----:B------:R-:W-:Y:S02]  /*0890*/  ISETP.GE.U32.AND P2, PT, R9, R0, PT ;  /* 0x000000000900720c */ /* 0x000fe40003f46070 */
[----:B------:R-:W-:-:S04]  /*08a0*/  LOP3.LUT R0, R30, R7, RZ, 0x3c, !PT ;  /* 0x000000071e007212 */ /* 0x000fc800078e3cff */
[----:B------:R-:W-:-:S07]  /*08b0*/  ISETP.GE.AND P4, PT, R0, RZ, PT ;  /* 0x000000ff0000720c */ /* 0x000fce0003f86270 */
[----:B------:R-:W-:-:S06]  /*08c0*/  @P2 IADD3 R6, PT, PT, R6, 0x1, RZ ;  /* 0x0000000106062810 */ /* 0x000fcc0007ffe0ff */
[----:B------:R-:W-:-:S05]  /*08d0*/  @!P4 IMAD.MOV R6, RZ, RZ, -R6 ;  /* 0x000000ffff06c224 */ /* 0x000fca00078e0a06 */
[----:B------:R-:W-:-:S04]  /*08e0*/  SEL R6, R8, R6, !P1 ;  /* 0x0000000608067207 */ /* 0x000fc80004800000 */
[----:B------:R-:W-:-:S13]  /*08f0*/  ISETP.NE.AND P1, PT, R6, UR38, PT ;  /* 0x0000002606007c0c */ /* 0x000fda000bf25270 */
[----:B------:R-:W-:Y:S05]  /*0900*/  @!P1 BREAK.RELIABLE B6 ;  /* 0x0000000000069942 */ /* 0x000fea0003800100 */
[----:B------:R-:W-:Y:S05]  /*0910*/  @!P1 BREAK.RELIABLE B7 ;  /* 0x0000000000079942 */ /* 0x000fea0003800100 */
[----:B------:R-:W-:Y:S05]  /*0920*/  @!P1 BREAK.RELIABLE B8 ;  /* 0x0000000000089942 */ /* 0x000fea0003800100 */
[----:B------:R-:W-:Y:S05]  /*0930*/  @P1 BRA `(.L_x_453) ;  /* 0x00000030008c1947 */ /* 0x000fea0003800000 */
[----:B------:R-:W-:Y:S01]  /*0940*/  MOV R0, 0x218 ;  /* 0x0000021800007802 */ /* 0x000fe20000000f00 */
[----:B------:R0:W-:Y:S01]  /*0950*/  STL.64 [R1], R22 ;  /* 0x0000001601007387 */ /* 0x0001e20000100a00 */
[----:B------:R-:W1:Y:S01]  /*0960*/  LDCU.64 UR4, c[0x4][0x1a8] ;  /* 0x01003500ff0477ac */ /* 0x000e620008000a00 */
[----:B------:R-:W-:Y:S01]  /*0970*/  MOV R6, R2 ;  /* 0x0000000200067202 */ /* 0x000fe20000000f00 */
[----:B------:R0:W2:Y:S01]  /*0980*/  LDC.64 R8, c[0x4][R0] ;  /* 0x0100000000087b82 */ /* 0x0000a20000000a00 */
[----:B------:R-:W-:Y:S02]  /*0990*/  IMAD.MOV.U32 R7, RZ, RZ, R24 ;  /* 0x000000ffff077224 */ /* 0x000fe400078e0018 */
[----:B-1----:R-:W-:Y:S02]  /*09a0*/  IMAD.U32 R4, RZ, RZ, UR4 ;  /* 0x00000004ff047e24 */ /* 0x002fe4000f8e00ff */
[----:B0-----:R-:W-:-:S07]  /*09b0*/  IMAD.U32 R5, RZ, RZ, UR5 ;  /* 0x00000005ff057e24 */ /* 0x001fce000f8e00ff */
[----:B------:R-:W-:-:S07]  /*09c0*/  LEPC R20, `(.L_x_454) ;  /* 0x000000001014794e */ /* 0x000fce0000000000 */
[----:B--2---:R-:W-:Y:S05]  /*09d0*/  CALL.ABS.NOINC R8 ;  /* 0x0000000008007343 */ /* 0x004fea0003c00000 */
.L_x_454:
[----:B------:R-:W0:Y:S01]  /*09e0*/  S2UR UR5, SR_CgaCtaId ;  /* 0x00000000000579c3 */ /* 0x000e220000008800 */
[----:B------:R-:W-:Y:S01]  /*09f0*/  UMOV UR4, 0x400 ;  /* 0x0000040000047882 */ /* 0x000fe20000000000 */
[----:B------:R-:W-:-:S06]  /*0a00*/  VIADD R4, R18, 0xffffffff ;  /* 0xffffffff12047836 */ /* 0x000fcc0000000000 */
[----:B------:R-:W1:Y:S01]  /*0a10*/  LDC R0, c[0x0][0x394] ;  /* 0x0000e500ff007b82 */ /* 0x000e620000000800 */
[----:B0-----:R-:W-:-:S06]  /*0a20*/  ULEA UR4, UR5, UR4, 0x18 ;  /* 0x0000000405047291 */ /* 0x001fcc000f8ec0ff */
[----:B------:R-:W-:Y:S01]  /*0a30*/  IMAD.U32 R3, RZ, RZ, UR4 ;  /* 0x00000004ff037e24 */ /* 0x000fe2000f8e00ff */
[----:B-1----:R-:W-:-:S04]  /*0a40*/  ISETP.NE.AND P0, PT, R0, RZ, PT ;  /* 0x000000ff0000720c */ /* 0x002fc80003f05270 */
[----:B------:R0:W-:Y:S04]  /*0a50*/  STS.64 [R3+0x8], R18 ;  /* 0x0000081203007388 */ /* 0x0001e80000000a00 */
[----:B------:R0:W-:Y:S04]  /*0a60*/  STS [R3+0x18], R30 ;  /* 0x0000181e03007388 */ /* 0x0001e80000000800 */
[----:B------:R0:W-:Y:S04]  /*0a70*/  STS [R3+0x4], R4 ;  /* 0x0000040403007388 */ /* 0x0001e80000000800 */
[----:B------:R0:W-:Y:S01]  /*0a80*/  STS.64 [R3+0x10], R26 ;  /* 0x0000101a03007388 */ /* 0x0001e20000000a00 */
[----:B------:R-:W-:Y:S05]  /*0a90*/  @!P0 BRA `(.L_x_455) ;  /* 0x0000002000308947 */ /* 0x000fea0003800000 */
[----:B------:R-:W-:-:S13]  /*0aa0*/  ISETP.GE.AND P0, PT, R0, 0x1, PT ;  /* 0x000000010000780c */ /* 0x000fda0003f06270 */
[----:B------:R-:W-:Y:S05]  /*0ab0*/  @!P0 BRA `(.L_x_456) ;  /* 0x0000000400d48947 */ /* 0x000fea0003800000 */
[----:B0-----:R-:W-:Y:S01]  /*0ac0*/  IADD3 R4, PT, PT, R0, -0x1, RZ ;  /* 0xffffffff00047810 */ /* 0x001fe20007ffe0ff */
[----:B------:R-:W-:-:S03]  /*0ad0*/  IMAD.MOV.U32 R12, RZ, RZ, RZ ;  /* 0x000000ffff0c7224 */ /* 0x000fc600078e00ff */
[----:B------:R-:W-:-:S13]  /*0ae0*/  ISETP.GE.U32.AND P0, PT, R4, 0x3, PT ;  /* 0x000000030400780c */ /* 0x000fda0003f06070 */
[----:B------:R-:W-:Y:S05]  /*0af0*/  @!P0 BRA `(.L_x_457) ;  /* 0x0000000000f88947 */ /* 0x000fea0003800000 */
[----:B------:R-:W0:Y:S01]  /*0b00*/  LDC R13, c[0x0][0x388] ;  /* 0x0000e200ff0d7b82 */ /* 0x000e220000000800 */
[----:B------:R-:W-:Y:S01]  /*0b10*/  LOP3.LUT R12, R0, 0x7ffffffc, RZ, 0xc0, !PT ;  /* 0x7ffffffc000c7812 */ /* 0x000fe200078ec0ff */
[----:B------:R-:W-:Y:S04]  /*0b20*/  BSSY.RECONVERGENT B0, `(.L_x_457) ;  /* 0x000003b000007945 */ /* 0x000fe80003800200 */
[----:B------:R-:W-:Y:S02]  /*0b30*/  IMAD.MOV R20, RZ, RZ, -R12 ;  /* 0x000000ffff147224 */ /* 0x000fe400078e0a0c */
[----:B0-----:R-:W-:Y:S01]  /*0b40*/  IMAD.MOV R14, RZ, RZ, -R13 ;  /* 0x000000ffff0e7224 */ /* 0x001fe200078e0a0d */
[C---:B------:R-:W-:Y:S01]  /*0b50*/  LEA R17, -R13.reuse, RZ, 0x2 ;  /* 0x000000ff0d117211 */ /* 0x040fe200078e11ff */
[----:B------:R-:W-:-:S02]  /*0b60*/  IMAD R21, R13, -0x3, RZ ;  /* 0xfffffffd0d157824 */ /* 0x000fc400078e02ff */
[----:B------:R-:W-:Y:S02]  /*0b70*/  IMAD.U32 R19, R13, -0x2, RZ ;  /* 0xfffffffe0d137824 */ /* 0x000fe400078e00ff */
[----:B------:R-:W-:-:S07]  /*0b80*/  IMAD.MOV.U32 R15, RZ, RZ, R14 ;  /* 0x000000ffff0f7224 */ /* 0x000fce00078e000e */
.L_x_458:
[----:B-1----:R-:W-:-:S05]  /*0b90*/  IMAD.WIDE R6, R15, 0x4, R28 ;  /* 0x000000040f067825 */ /* 0x002fca00078e021c */
[----:B------:R-:W2:Y:S01]  /*0ba0*/  LDG.E R9, desc[UR36][R6.64] ;  /* 0x0000002406097981 */ /* 0x000ea2000c1e1900 */
[----:B------:R-:W-:-:S05]  /*0bb0*/  IMAD.WIDE R10, R13, 0x4, R6 ;  /* 0x000000040d0a7825 */ /* 0x000fca00078e0206 */
[----:B--2---:R-:W-:Y:S04]  /*0bc0*/  STG.E desc[UR36][R10.64], R9 ;  /* 0x000000090a007986 */ /* 0x004fe8000c101924 */
[----:B------:R-:W2:Y:S04]  /*0bd0*/  LDG.E R25, desc[UR36][R6.64+0x4] ;  /* 0x0000042406197981 */ /* 0x000ea8000c1e1900 */
[----:B--2---:R0:W-:Y:S04]  /*0be0*/  STG.E desc[UR36][R10.64+0x4], R25 ;  /* 0x000004190a007986 */ /* 0x0041e8000c101924 */
[----:B------:R-:W2:Y:S04]  /*0bf0*/  LDG.E R31, desc[UR36][R6.64+0x8] ;  /* 0x00000824061f7981 */ /* 0x000ea8000c1e1900 */
        /* <DEDUP_REMOVED lines=8> */
[----:B------:R-:W5:Y:S04]  /*0c80*/  LDG.E R39, desc[UR36][R4.64+0x4] ;  /* 0x0000042404277981 */ /* 0x000f68000c1e1900 */
[----:B-----5:R5:W-:Y:S04]  /*0c90*/  STG.E desc[UR36][R6.64+0x4], R39 ;  /* 0x0000042706007986 */ /* 0x020be8000c101924 */
[----:B0-----:R-:W2:Y:S04]  /*0ca0*/  LDG.E R25, desc[UR36][R4.64+0x8] ;  /* 0x0000082404197981 */ /* 0x001ea8000c1e1900 */
[----:B--2---:R0:W-:Y:S04]  /*0cb0*/  STG.E desc[UR36][R6.64+0x8], R25 ;  /* 0x0000081906007986 */ /* 0x0041e8000c101924 */
[----:B-1----:R-:W2:Y:S01]  /*0cc0*/  LDG.E R31, desc[UR36][R4.64+0xc] ;  /* 0x00000c24041f7981 */ /* 0x002ea2000c1e1900 */
[----:B------:R-:W-:-:S03]  /*0cd0*/  IMAD.WIDE R8, R21, 0x4, R28 ;  /* 0x0000000415087825 */ /* 0x000fc600078e021c */
[----:B--2---:R1:W-:Y:S04]  /*0ce0*/  STG.E desc[UR36][R6.64+0xc], R31 ;  /* 0x00000c1f06007986 */ /* 0x0043e8000c101924 */
[----:B------:R-:W2:Y:S04]  /*0cf0*/  LDG.E R33, desc[UR36][R4.64+0x10] ;  /* 0x0000102404217981 */ /* 0x000ea8000c1e1900 */
[----:B--2---:R2:W-:Y:S04]  /*0d00*/  STG.E desc[UR36][R6.64+0x10], R33 ;  /* 0x0000102106007986 */ /* 0x0045e8000c101924 */
[----:B---3--:R-:W3:Y:S04]  /*0d10*/  LDG.E R35, desc[UR36][R8.64] ;  /* 0x0000002408237981 */ /* 0x008ee8000c1e1900 */
[----:B---3--:R3:W-:Y:S04]  /*0d20*/  STG.E desc[UR36][R4.64], R35 ;  /* 0x0000002304007986 */ /* 0x0087e8000c101924 */
[----:B----4-:R-:W4:Y:S04]  /*0d30*/  LDG.E R37, desc[UR36][R8.64+0x4] ;  /* 0x0000042408257981 */ /* 0x010f28000c1e1900 */
[----:B----4-:R4:W-:Y:S04]  /*0d40*/  STG.E desc[UR36][R4.64+0x4], R37 ;  /* 0x0000042504007986 */ /* 0x0109e8000c101924 */
[----:B-----5:R-:W5:Y:S04]  /*0d50*/  LDG.E R39, desc[UR36][R8.64+0x8] ;  /* 0x0000082408277981 */ /* 0x020f68000c1e1900 */
[----:B-----5:R-:W-:Y:S04]  /*0d60*/  STG.E desc[UR36][R4.64+0x8], R39 ;  /* 0x0000082704007986 */ /* 0x020fe8000c101924 */
[----:B0-----:R-:W5:Y:S01]  /*0d70*/  LDG.E R25, desc[UR36][R8.64+0xc] ;  /* 0x00000c2408197981 */ /* 0x001f62000c1e1900 */
[----:B------:R-:W-:-:S03]  /*0d80*/  IMAD.WIDE R10, R17, 0x4, R28 ;  /* 0x00000004110a7825 */ /* 0x000fc600078e021c */
[----:B-----5:R0:W-:Y:S04]  /*0d90*/  STG.E desc[UR36][R4.64+0xc], R25 ;  /* 0x00000c1904007986 */ /* 0x0201e8000c101924 */
[----:B-1----:R-:W5:Y:S04]  /*0da0*/  LDG.E R31, desc[UR36][R8.64+0x10] ;  /* 0x00001024081f7981 */ /* 0x002f68000c1e1900 */
[----:B-----5:R1:W-:Y:S04]  /*0db0*/  STG.E desc[UR36][R4.64+0x10], R31 ;  /* 0x0000101f04007986 */ /* 0x0203e8000c101924 */
[----:B--2---:R-:W2:Y:S04]  /*0dc0*/  LDG.E R7, desc[UR36][R10.64] ;  /* 0x000000240a077981 */ /* 0x004ea8000c1e1900 */
[----:B--2---:R1:W-:Y:S04]  /*0dd0*/  STG.E desc[UR36][R8.64], R7 ;  /* 0x0000000708007986 */ /* 0x0043e8000c101924 */
[----:B------:R-:W2:Y:S04]  /*0de0*/  LDG.E R33, desc[UR36][R10.64+0x4] ;  /* 0x000004240a217981 */ /* 0x000ea8000c1e1900 */
[----:B--2---:R1:W-:Y:S04]  /*0df0*/  STG.E desc[UR36][R8.64+0x4], R33 ;  /* 0x0000042108007986 */ /* 0x0043e8000c101924 */
[----:B---3--:R-:W2:Y:S04]  /*0e00*/  LDG.E R35, desc[UR36][R10.64+0x8] ;  /* 0x000008240a237981 */ /* 0x008ea8000c1e1900 */
[----:B--2---:R1:W-:Y:S04]  /*0e10*/  STG.E desc[UR36][R8.64+0x8], R35 ;  /* 0x0000082308007986 */ /* 0x0043e8000c101924 */
[----:B----4-:R-:W2:Y:S04]  /*0e20*/  LDG.E R37, desc[UR36][R10.64+0xc] ;  /* 0x00000c240a257981 */ /* 0x010ea8000c1e1900 */
[----:B--2---:R1:W-:Y:S04]  /*0e30*/  STG.E desc[UR36][R8.64+0xc], R37 ;  /* 0x00000c2508007986 */ /* 0x0043e8000c101924 */
[----:B0-----:R-:W2:Y:S01]  /*0e40*/  LDG.E R25, desc[UR36][R10.64+0x10] ;  /* 0x000010240a197981 */ /* 0x001ea2000c1e1900 */
[----:B------:R-:W-:Y:S01]  /*0e50*/  VIADD R20, R20, 0x4 ;  /* 0x0000000414147836 */ /* 0x000fe20000000000 */
[C---:B------:R-:W-:Y:S01]  /*0e60*/  LEA R15, R14.reuse, R15, 0x2 ;  /* 0x0000000f0e0f7211 */ /* 0x040fe200078e10ff */
[----:B------:R-:W-:-:S02]  /*0e70*/  IMAD R19, R14, 0x4, R19 ;  /* 0x000000040e137824 */ /* 0x000fc400078e0213 */
[----:B------:R-:W-:Y:S01]  /*0e80*/  IMAD R21, R14, 0x4, R21 ;  /* 0x000000040e157824 */ /* 0x000fe200078e0215 */
[----:B------:R-:W-:Y:S01]  /*0e90*/  ISETP.NE.AND P0, PT, R20, RZ, PT ;  /* 0x000000ff1400720c */ /* 0x000fe20003f05270 */
[----:B------:R-:W-:Y:S01]  /*0ea0*/  IMAD R17, R14, 0x4, R17 ;  /* 0x000000040e117824 */ /* 0x000fe200078e0211 */
[----:B--2---:R1:W-:Y:S11]  /*0eb0*/  STG.E desc[UR36][R8.64+0x10], R25 ;  /* 0x0000101908007986 */ /* 0x0043f6000c101924 */
[----:B------:R-:W-:Y:S05]  /*0ec0*/  @P0 BRA `(.L_x_458) ;  /* 0xfffffffc00300947 */ /* 0x000fea000383ffff */
[----:B------:R-:W-:Y:S05]  /*0ed0*/  BSYNC.RECONVERGENT B0 ;  /* 0x0000000000007941 */ /* 0x000fea0003800200 */
.L_x_457:
[----:B-1----:R-:W-:-:S13]  /*0ee0*/  LOP3.LUT P0, R4, R0, 0x3, RZ, 0xc0, !PT ;  /* 0x0000000300047812 */ /* 0x002fda000780c0ff */
[----:B------:R-:W-:Y:S05]  /*0ef0*/  @!P0 BRA `(.L_x_456) ;  /* 0x0000000000c48947 */ /* 0x000fea0003800000 */
[----:B------:R-:W-:Y:S02]  /*0f00*/  ISETP.NE.AND P0, PT, R4, 0x1, PT ;  /* 0x000000010400780c */ /* 0x000fe40003f05270 */
[----:B------:R-:W-:-:S04]  /*0f10*/  LOP3.LUT R0, R0, 0x1, RZ, 0xc0, !PT ;  /* 0x0000000100007812 */ /* 0x000fc800078ec0ff */
[----:B------:R-:W-:-:S07]  /*0f20*/  ISETP.NE.U32.AND P1, PT, R0, 0x1, PT ;  /* 0x000000010000780c */ /* 0x000fce0003f25070 */
[----:B------:R-:W-:Y:S06]  /*0f30*/  @!P0 BRA `(.L_x_459) ;  /* 0x0000000000748947 */ /* 0x000fec0003800000 */
[----:B------:R-:W0:Y:S01]  /*0f40*/  LDC R9, c[0x0][0x388] ;  /* 0x0000e200ff097b82 */ /* 0x000e220000000800 */
        /* <DEDUP_REMOVED lines=10> */
[----:B------:R-:W3:Y:S01]  /*0ff0*/  LDG.E R17, desc[UR36][R4.64+0xc] ;  /* 0x00000c2404117981 */ /* 0x000ee2000c1e1900 */
[----:B------:R-:W-:-:S05]  /*1000*/  IADD3 R0, PT, PT, -R12, -0x2, RZ ;  /* 0xfffffffe0c007810 */ /* 0x000fca0007ffe1ff */
[----:B------:R-:W-:Y:S01]  /*1010*/  IMAD R9, R0, R9, RZ ;  /* 0x0000000900097224 */ /* 0x000fe200078e02ff */
[----:B---3--:R3:W-:Y:S04]  /*1020*/  STG.E desc[UR36][R6.64+0xc], R17 ;  /* 0x00000c1106007986 */ /* 0x0087e8000c101924 */
[----:B------:R-:W4:Y:S01]  /*1030*/  LDG.E R19, desc[UR36][R4.64+0x10] ;  /* 0x0000102404137981 */ /* 0x000f22000c1e1900 */
[----:B------:R-:W-:-:S03]  /*1040*/  IMAD.WIDE R8, R9, 0x4, R28 ;  /* 0x0000000409087825 */ /* 0x000fc600078e021c */
[----:B----4-:R4:W-:Y:S04]  /*1050*/  STG.E desc[UR36][R6.64+0x10], R19 ;  /* 0x0000101306007986 */ /* 0x0109e8000c101924 */
[----:B0-----:R-:W5:Y:S04]  /*1060*/  LDG.E R11, desc[UR36][R8.64] ;  /* 0x00000024080b7981 */ /* 0x001f68000c1e1900 */
[----:B-----5:R4:W-:Y:S04]  /*1070*/  STG.E desc[UR36][R4.64], R11 ;  /* 0x0000000b04007986 */ /* 0x0209e8000c101924 */
[----:B-1----:R-:W5:Y:S04]  /*1080*/  LDG.E R13, desc[UR36][R8.64+0x4] ;  /* 0x00000424080d7981 */ /* 0x002f68000c1e1900 */
[----:B-----5:R4:W-:Y:S04]  /*1090*/  STG.E desc[UR36][R4.64+0x4], R13 ;  /* 0x0000040d04007986 */ /* 0x0209e8000c101924 */
[----:B--2---:R-:W2:Y:S04]  /*10a0*/  LDG.E R15, desc[UR36][R8.64+0x8] ;  /* 0x00000824080f7981 */ /* 0x004ea8000c1e1900 */
[----:B--2---:R4:W-:Y:S04]  /*10b0*/  STG.E desc[UR36][R4.64+0x8], R15 ;  /* 0x0000080f04007986 */ /* 0x0049e8000c101924 */
[----:B---3--:R-:W2:Y:S04]  /*10c0*/  LDG.E R17, desc[UR36][R8.64+0xc] ;  /* 0x00000c2408117981 */ /* 0x008ea8000c1e1900 */
[----:B--2---:R4:W-:Y:S04]  /*10d0*/  STG.E desc[UR36][R4.64+0xc], R17 ;  /* 0x00000c1104007986 */ /* 0x0049e8000c101924 */
[----:B------:R-:W2:Y:S01]  /*10e0*/  LDG.E R21, desc[UR36][R8.64+0x10] ;  /* 0x0000102408157981 */ /* 0x000ea2000c1e1900 */
[----:B------:R-:W-:-:S03]  /*10f0*/  IADD3 R12, PT, PT, R12, 0x2, RZ ;  /* 0x000000020c0c7810 */ /* 0x000fc60007ffe0ff */
[----:B--2---:R4:W-:Y:S04]  /*1100*/  STG.E desc[UR36][R4.64+0x10], R21 ;  /* 0x0000101504007986 */ /* 0x0049e8000c101924 */
.L_x_459:
[----:B------:R-:W-:Y:S05]  /*1110*/  @P1 BRA `(.L_x_456) ;  /* 0x00000000003c1947 */ /* 0x000fea0003800000 */
[----:B----4-:R-:W0:Y:S01]  /*1120*/  LDC R7, c[0x0][0x388] ;  /* 0x0000e200ff077b82 */ /* 0x010e220000000800 */
        /* <DEDUP_REMOVED lines=11> */
[----:B--2---:R1:W-:Y:S04]  /*11e0*/  STG.E desc[UR36][R6.64+0xc], R15 ;  /* 0x00000c0f06007986 */ /* 0x0043e8000c101924 */
[----:B------:R-:W2:Y:S04]  /*11f0*/  LDG.E R17, desc[UR36][R4.64+0x10] ;  /* 0x0000102404117981 */ /* 0x000ea8000c1e1900 */
[----:B--2---:R1:W-:Y:S02]  /*1200*/  STG.E desc[UR36][R6.64+0x10], R17 ;  /* 0x0000101106007986 */ /* 0x0043e4000c101924 */
.L_x_456:
[----:B------:R-:W2:Y:S01]  /*1210*/  LDCU UR4, c[0x0][0x3ac] ;  /* 0x00007580ff0477ac */ /* 0x000ea20008000800 */
[C---:B0---4-:R-:W-:Y:S02]  /*1220*/  VIADD R4, R18.reuse, 0x4 ;  /* 0x0000000412047836 */ /* 0x051fe40000000000 */
[----:B-1----:R-:W-:Y:S01]  /*1230*/  VIADD R17, R18, 0x1 ;  /* 0x0000000112117836 */ /* 0x002fe20000000000 */
[----:B--2---:R-:W-:-:S09]  /*1240*/  UISETP.NE.AND UP0, UPT, UR4, 0x1, UPT ;  /* 0x000000010400788c */ /* 0x004fd2000bf05270 */
[----:B------:R-:W-:Y:S05]  /*1250*/  BRA.U UP0, `(.L_x_460) ;  /* 0x0000000d00207547 */ /* 0x000fea000b800000 */
[----:B------:R-:W0:Y:S08]  /*1260*/  LDC.64 R32, c[0x0][0x3b0] ;  /* 0x0000ec00ff207b82 */ /* 0x000e300000000a00 */
[----:B------:R-:W1:Y:S08]  /*1270*/  LDC R6, c[0x0][0x388] ;  /* 0x0000e200ff067b82 */ /* 0x000e700000000800 */
[----:B------:R-:W2:Y:S01]  /*1280*/  LDC.64 R30, c[0x0][0x380] ;  /* 0x0000e000ff1e7b82 */ /* 0x000ea20000000a00 */
[----:B0-----:R-:W3:Y:S04]  /*1290*/  LDG.E.64 R20, desc[UR36][R32.64] ;  /* 0x0000002420147981 */ /* 0x001ee8000c1e1b00 */
[----:B------:R-:W4:Y:S04]  /*12a0*/  LDG.E.64 R8, desc[UR36][R32.64+0x10] ;  /* 0x0000102420087981 */ /* 0x000f28000c1e1b00 */
[----:B------:R-:W5:Y:S01]  /*12b0*/  LDG.E.64 R10, desc[UR36][R32.64+0x8] ;  /* 0x00000824200a7981 */ /* 0x000f62000c1e1b00 */
[----:B-1----:R-:W-:-:S02]  /*12c0*/  IABS R5, R6 ;  /* 0x0000000600057213 */ /* 0x002fc40000000000 */
[----:B------:R-:W-:Y:S02]  /*12d0*/  ISETP.GE.AND P1, PT, R18, RZ, PT ;  /* 0x000000ff1200720c */ /* 0x000fe40003f26270 */
[----:B------:R-:W0:Y:S08]  /*12e0*/  I2F.RP R0, R5 ;  /* 0x0000000500007306 */ /* 0x000e300000209400 */
[----:B0-----:R-:W0:Y:S02]  /*12f0*/  MUFU.RCP R0, R0 ;  /* 0x0000000000007308 */ /* 0x001e240000001000 */
[----:B0-----:R-:W-:-:S06]  /*1300*/  VIADD R12, R0, 0xffffffe ;  /* 0x0ffffffe000c7836 */ /* 0x001fcc0000000000 */
[----:B------:R0:W1:Y:S02]  /*1310*/  F2I.FTZ.U32.TRUNC.NTZ R13, R12 ;  /* 0x0000000c000d7305 */ /* 0x000064000021f000 */
[----:B0-----:R-:W-:Y:S01]  /*1320*/  IMAD.MOV.U32 R12, RZ, RZ, RZ ;  /* 0x000000ffff0c7224 */ /* 0x001fe200078e00ff */
[----:B-1----:R-:W-:-:S05]  /*1330*/  IADD3 R14, PT, PT, RZ, -R13, RZ ;  /* 0x8000000dff0e7210 */ /* 0x002fca0007ffe0ff */
[----:B------:R-:W-:Y:S01]  /*1340*/  IMAD R7, R14, R5, RZ ;  /* 0x000000050e077224 */ /* 0x000fe200078e02ff */
[----:B------:R-:W-:-:S03]  /*1350*/  IABS R14, R18 ;  /* 0x00000012000e7213 */ /* 0x000fc60000000000 */
[----:B------:R-:W-:-:S06]  /*1360*/  IMAD.HI.U32 R7, R13, R7, R12 ;  /* 0x000000070d077227 */ /* 0x000fcc00078e000c */
[----:B------:R-:W-:-:S04]  /*1370*/  IMAD.HI.U32 R13, R7, R14, RZ ;  /* 0x0000000e070d7227 */ /* 0x000fc800078e00ff */
[----:B------:R-:W-:-:S04]  /*1380*/  IMAD.MOV R13, RZ, RZ, -R13 ;  /* 0x000000ffff0d7224 */ /* 0x000fc800078e0a0d */
[----:B------:R-:W-:-:S05]  /*1390*/  IMAD R12, R5, R13, R14 ;  /* 0x0000000d050c7224 */ /* 0x000fca00078e020e */
[----:B------:R-:W-:-:S13]  /*13a0*/  ISETP.GT.U32.AND P0, PT, R5, R12, PT ;  /* 0x0000000c0500720c */ /* 0x000fda0003f04070 */
[----:B------:R-:W-:-:S05]  /*13b0*/  @!P0 IMAD.IADD R12, R12, 0x1, -R5 ;  /* 0x000000010c0c8824 */ /* 0x000fca00078e0a05 */
[----:B------:R-:W-:-:S13]  /*13c0*/  ISETP.GT.U32.AND P0, PT, R5, R12, PT ;  /* 0x0000000c0500720c */ /* 0x000fda0003f04070 */
[----:B------:R-:W-:Y:S01]  /*13d0*/  @!P0 IMAD.IADD R12, R12, 0x1, -R5 ;  /* 0x000000010c0c8824 */ /* 0x000fe200078e0a05 */
[----:B------:R-:W-:Y:S02]  /*13e0*/  ISETP.NE.AND P0, PT, R6, RZ, PT ;  /* 0x000000ff0600720c */ /* 0x000fe40003f05270 */
[----:B------:R-:W-:Y:S01]  /*13f0*/  LOP3.LUT R6, RZ, R6, RZ, 0x33, !PT ;  /* 0x00000006ff067212 */ /* 0x000fe200078e33ff */
[----:B------:R-:W-:-:S05]  /*1400*/  @!P1 IMAD.MOV R12, RZ, RZ, -R12 ;  /* 0x000000ffff0c9224 */ /* 0x000fca00078e0a0c */
[----:B------:R-:W-:Y:S02]  /*1410*/  SEL R35, R6, R12, !P0 ;  /* 0x0000000c06237207 */ /* 0x000fe40004000000 */
[----:B---3--:R-:W-:Y:S01]  /*1420*/  SHF.R.U32.HI R0, RZ, 0x2, R21 ;  /* 0x00000002ff007819 */ /* 0x008fe20000011615 */
[----:B------:R-:W-:-:S03]  /*1430*/  VIADD R20, R20, 0x587c5 ;  /* 0x000587c514147836 */ /* 0x000fc60000000000 */
[----:B------:R-:W-:Y:S01]  /*1440*/  LOP3.LUT R0, R0, R21, RZ, 0x3c, !PT ;  /* 0x0000001500007212 */ /* 0x000fe200078e3cff */
[----:B----4-:R-:W-:Y:S01]  /*1450*/  IMAD.SHL.U32 R13, R9, 0x10, RZ ;  /* 0x00000010090d7824 */ /* 0x010fe200078e00ff */
[----:B------:R-:W-:Y:S02]  /*1460*/  MOV R12, R9 ;  /* 0x00000009000c7202 */ /* 0x000fe40000000f00 */
[----:B------:R-:W-:Y:S01]  /*1470*/  SHF.L.U32 R14, R0, 0x1, RZ ;  /* 0x00000001000e7819 */ /* 0x000fe200000006ff */
[----:B-----5:R-:W-:-:S03]  /*1480*/  IMAD.MOV.U32 R21, RZ, RZ, R10 ;  /* 0x000000ffff157224 */ /* 0x020fc600078e000a */
[----:B------:R-:W-:Y:S01]  /*1490*/  LOP3.LUT R14, R0, R14, R13, 0x96, !PT ;  /* 0x0000000e000e7212 */ /* 0x000fe200078e960d */
[----:B------:R-:W-:Y:S01]  /*14a0*/  HFMA2 R0, -RZ, RZ, 0.1171875, 0 ;  /* 0x2f800000ff007431 */ /* 0x000fe200000001ff */
[----:B------:R-:W-:Y:S02]  /*14b0*/  STG.E.64 desc[UR36][R32.64], R20 ;  /* 0x0000001420007986 */ /* 0x000fe4000c101b24 */
[----:B------:R-:W-:-:S05]  /*14c0*/  LOP3.LUT R13, R14, R9, RZ, 0x3c, !PT ;  /* 0x000000090e0d7212 */ /* 0x000fca00078e3cff */
[----:B------:R-:W-:Y:S01]  /*14d0*/  IMAD.IADD R14, R13, 0x1, R20 ;  /* 0x000000010d0e7824 */ /* 0x000fe200078e0214 */
[----:B------:R-:W-:Y:S04]  /*14e0*/  STG.E.64 desc[UR36][R32.64+0x10], R12 ;  /* 0x0000100c20007986 */ /* 0x000fe8000c101b24 */
[----:B------:R-:W-:Y:S01]  /*14f0*/  I2FP.F32.U32 R15, R14 ;  /* 0x0000000e000f7245 */ /* 0x000fe20000201000 */
[----:B------:R-:W-:-:S04]  /*1500*/  IMAD.MOV.U32 R14, RZ, RZ, R11 ;  /* 0x000000ffff0e7224 */ /* 0x000fc800078e000b */
[----:B------:R-:W-:-:S04]  /*1510*/  FFMA R15, R15, R0, 1.1641532182693481445e-10 ;  /* 0x2f0000000f0f7423 */ /* 0x000fc80000000000 */
[----:B------:R-:W-:Y:S01]  /*1520*/  FMUL R19, R15, 4 ;  /* 0x408000000f137820 */ /* 0x000fe20000400000 */
[----:B------:R-:W-:Y:S02]  /*1530*/  IMAD.MOV.U32 R15, RZ, RZ, R8 ;  /* 0x000000ffff0f7224 */ /* 0x000fe400078e0008 */
[----:B--2---:R-:W-:-:S03]  /*1540*/  IMAD.WIDE R8, R35, 0x4, R30 ;  /* 0x0000000423087825 */ /* 0x004fc600078e021e */
[----:B------:R-:W0:Y:S01]  /*1550*/  F2I.TRUNC.NTZ R19, R19 ;  /* 0x0000001300137305 */ /* 0x000e22000020f100 */
[----:B------:R1:W-:Y:S01]  /*1560*/  STG.E.64 desc[UR36][R32.64+0x8], R14 ;  /* 0x0000080e20007986 */ /* 0x0003e2000c101b24 */
[----:B0-----:R-:W-:-:S05]  /*1570*/  VIADD R25, R19, 0x1 ;  /* 0x0000000113197836 */ /* 0x001fca0000000000 */
[----:B------:R0:W-:Y:S04]  /*1580*/  STG.E desc[UR36][R8.64], R25 ;  /* 0x0000001908007986 */ /* 0x0001e8000c101924 */
[----:B------:R-:W2:Y:S04]  /*1590*/  LDG.E.64 R10, desc[UR36][R32.64] ;  /* 0x00000024200a7981 */ /* 0x000ea8000c1e1b00 */
[----:B-1----:R-:W3:Y:S04]  /*15a0*/  LDG.E.64 R14, desc[UR36][R32.64+0x8] ;  /* 0x00000824200e7981 */ /* 0x002ee8000c1e1b00 */
[----:B0-----:R-:W4:Y:S01]  /*15b0*/  LDG.E.64 R8, desc[UR36][R32.64+0x10] ;  /* 0x0000102420087981 */ /* 0x001f22000c1e1b00 */
[----:B------:R-:W-:-:S05]  /*15c0*/  IABS R34, R17 ;  /* 0x0000001100227213 */ /* 0x000fca0000000000 */
[----:B------:R-:W-:-:S05]  /*15d0*/  IMAD.HI.U32 R19, R7, R34, RZ ;  /* 0x0000002207137227 */ /* 0x000fca00078e00ff */
[----:B------:R-:W-:-:S05]  /*15e0*/  IADD3 R19, PT, PT, -R19, RZ, RZ ;  /* 0x000000ff13137210 */ /* 0x000fca0007ffe1ff */
[----:B------:R-:W-:-:S05]  /*15f0*/  IMAD R12, R5, R19, R34 ;  /* 0x00000013050c7224 */ /* 0x000fca00078e0222 */
[----:B------:R-:W-:Y:S02]  /*1600*/  ISETP.GT.U32.AND P1, PT, R5, R12, PT ;  /* 0x0000000c0500720c */ /* 0x000fe40003f24070 */
[----:B------:R-:W-:-:S11]  /*1610*/  ISETP.GE.AND P2, PT, R17, RZ, PT ;  /* 0x000000ff1100720c */ /* 0x000fd60003f46270 */
[----:B------:R-:W-:-:S05]  /*1620*/  @!P1 IMAD.IADD R12, R12, 0x1, -R5 ;  /* 0x000000010c0c9824 */ /* 0x000fca00078e0a05 */
[----:B------:R-:W-:-:S13]  /*1630*/  ISETP.GT.U32.AND P1, PT, R5, R12, PT ;  /* 0x0000000c0500720c */ /* 0x000fda0003f24070 */
[----:B------:R-:W-:-:S04]  /*1640*/  @!P1 IMAD.IADD R12, R12, 0x1, -R5 ;  /* 0x000000010c0c9824 */ /* 0x000fc800078e0a05 */
[----:B------:R-:W-:-:S05]  /*1650*/  @!P2 IMAD.MOV R12, RZ, RZ, -R12 ;  /* 0x000000ffff0ca224 */ /* 0x000fca00078e0a0c */
[----:B------:R-:W-:-:S05]  /*1660*/  SEL R35, R6, R12, !P0 ;  /* 0x0000000c06237207 */ /* 0x000fca0004000000 */
[----:B------:R-:W-:Y:S01]  /*1670*/  IMAD.WIDE R34, R35, 0x4, R30 ;  /* 0x0000000423227825 */ /* 0x000fe200078e021e */
[----:B--2---:R-:W-:-:S04]  /*1680*/  SHF.R.U32.HI R20, RZ, 0x2, R11 ;  /* 0x00000002ff147819 */ /* 0x004fc8000001160b */
[----:B------:R-:W-:Y:S01]  /*1690*/  LOP3.LUT R20, R20, R11, RZ, 0x3c, !PT ;  /* 0x0000000b14147212 */ /* 0x000fe200078e3cff */
[----:B----4-:R-:W-:-:S04]  /*16a0*/  IMAD.SHL.U32 R11, R9, 0x10, RZ ;  /* 0x00000010090b7824 */ /* 0x010fc800078e00ff */
[----:B------:R-:W-:Y:S01]  /*16b0*/  IMAD.SHL.U32 R13, R20, 0x2, RZ ;  /* 0x00000002140d7824 */ /* 0x000fe200078e00ff */
[----:B------:R-:W-:-:S04]  /*16c0*/  IADD3 R10, PT, PT, R10, 0x587c5, RZ ;  /* 0x000587c50a0a7810 */ /* 0x000fc80007ffe0ff */
[----:B------:R-:W-:-:S04]  /*16d0*/  LOP3.LUT R20, R20, R13, R11, 0x96, !PT ;  /* 0x0000000d14147212 */ /* 0x000fc800078e960b */
[----:B------:R-:W-:-:S05]  /*16e0*/  LOP3.LUT R13, R20, R9, RZ, 0x3c, !PT ;  /* 0x00000009140d7212 */ /* 0x000fca00078e3cff */
[----:B------:R-:W-:-:S05]  /*16f0*/  IMAD.IADD R11, R13, 0x1, R10 ;  /* 0x000000010d0b7824 */ /* 0x000fca00078e020a */
[----:B------:R-:W-:-:S05]  /*1700*/  I2FP.F32.U32 R11, R11 ;  /* 0x0000000b000b7245 */ /* 0x000fca0000201000 */
[----:B------:R-:W-:-:S04]  /*1710*/  FFMA R11, R11, R0, 1.1641532182693481445e-10 ;  /* 0x2f0000000b0b7423 */ /* 0x000fc80000000000 */
[----:B------:R-:W-:-:S06]  /*1720*/  FMUL R17, R11, 4 ;  /* 0x408000000b117820 */ /* 0x000fcc0000400000 */
[----:B------:R-:W0:Y:S01]  /*1730*/  F2I.TRUNC.NTZ R17, R17 ;  /* 0x0000001100117305 */ /* 0x000e22000020f100 */
[----:B------:R-:W-:Y:S01]  /*1740*/  MOV R21, R8 ;  /* 0x0000000800157202 */ /* 0x000fe20000000f00 */
[----:B------:R-:W-:Y:S02]  /*1750*/  IMAD.MOV.U32 R12, RZ, RZ, R9 ;  /* 0x000000ffff0c7224 */ /* 0x000fe400078e0009 */
[----:B---3--:R-:W-:Y:S02]  /*1760*/  IMAD.MOV.U32 R20, RZ, RZ, R15 ;  /* 0x000000ffff147224 */ /* 0x008fe400078e000f */
[----:B------:R-:W-:Y:S01]  /*1770*/  IMAD.MOV.U32 R11, RZ, RZ, R14 ;  /* 0x000000ffff0b7224 */ /* 0x000fe200078e000e */
[----:B------:R-:W-:Y:S04]  /*1780*/  STG.E.64 desc[UR36][R32.64+0x10], R12 ;  /* 0x0000100c20007986 */ /* 0x000fe8000c101b24 */
[----:B------:R-:W-:Y:S01]  /*1790*/  STG.E.64 desc[UR36][R32.64+0x8], R20 ;  /* 0x0000081420007986 */ /* 0x000fe2000c101b24 */
[----:B0-----:R-:W-:-:S03]  /*17a0*/  IADD3 R19, PT, PT, R17, 0x1, RZ ;  /* 0x0000000111137810 */ /* 0x001fc60007ffe0ff */
[----:B------:R0:W-:Y:S04]  /*17b0*/  STG.E.64 desc[UR36][R32.64], R10 ;  /* 0x0000000a20007986 */ /* 0x0001e8000c101b24 */
[----:B------:R1:W-:Y:S04]  /*17c0*/  STG.E desc[UR36][R34.64], R19 ;  /* 0x0000001322007986 */ /* 0x0003e8000c101924 */
[----:B------:R-:W2:Y:S04]  /*17d0*/  LDG.E.64 R14, desc[UR36][R32.64] ;  /* 0x00000024200e7981 */ /* 0x000ea8000c1e1b00 */
[----:B------:R-:W3:Y:S04]  /*17e0*/  LDG.E.64 R8, desc[UR36][R32.64+0x10] ;  /* 0x0000102420087981 */ /* 0x000ee8000c1e1b00 */
[----:B0-----:R-:W4:Y:S01]  /*17f0*/  LDG.E.64 R10, desc[UR36][R32.64+0x8] ;  /* 0x00000824200a7981 */ /* 0x001f22000c1e1b00 */
[----:B------:R-:W-:-:S05]  /*1800*/  IABS R36, R26 ;  /* 0x0000001a00247213 */ /* 0x000fca0000000000 */
[----:B------:R-:W-:-:S04]  /*1810*/  IMAD.HI.U32 R17, R7, R36, RZ ;  /* 0x0000002407117227 */ /* 0x000fc800078e00ff */
[----:B------:R-:W-:-:S04]  /*1820*/  IMAD.MOV R17, RZ, RZ, -R17 ;  /* 0x000000ffff117224 */ /* 0x000fc800078e0a11 */
[----:B------:R-:W-:-:S05]  /*1830*/  IMAD R12, R5, R17, R36 ;  /* 0x00000011050c7224 */ /* 0x000fca00078e0224 */
[----:B------:R-:W-:Y:S02]  /*1840*/  ISETP.GT.U32.AND P1, PT, R5, R12, PT ;  /* 0x0000000c0500720c */ /* 0x000fe40003f24070 */
[----:B------:R-:W-:-:S11]  /*1850*/  ISETP.GE.AND P2, PT, R26, RZ, PT ;  /* 0x000000ff1a00720c */ /* 0x000fd60003f46270 */
[----:B------:R-:W-:-:S04]  /*1860*/  @!P1 IADD3 R12, PT, PT, R12, -R5, RZ ;  /* 0x800000050c0c9210 */ /* 0x000fc80007ffe0ff */
[----:B------:R-:W-:-:S13]  /*1870*/  ISETP.GT.U32.AND P1, PT, R5, R12, PT ;  /* 0x0000000c0500720c */ /* 0x000fda0003f24070 */
[----:B------:R-:W-:-:S05]  /*1880*/  @!P1 IMAD.IADD R12, R12, 0x1, -R5 ;  /* 0x000000010c0c9824 */ /* 0x000fca00078e0a05 */
[----:B------:R-:W-:-:S04]  /*1890*/  @!P2 IADD3 R12, PT, PT, -R12, RZ, RZ ;  /* 0x000000ff0c0ca210 */ /* 0x000fc80007ffe1ff */
[----:B-1----:R-:W-:Y:S02]  /*18a0*/  SEL R35, R6, R12, !P0 ;  /* 0x0000000c06237207 */ /* 0x002fe40004000000 */
[----:B--2---:R-:W-:-:S04]  /*18b0*/  SHF.R.U32.HI R20, RZ, 0x2, R15 ;  /* 0x00000002ff147819 */ /* 0x004fc8000001160f */
[----:B------:R-:W-:Y:S01]  /*18c0*/  LOP3.LUT R20, R20, R15, RZ, 0x3c, !PT ;  /* 0x0000000f14147212 */ /* 0x000fe200078e3cff */
[----:B---3--:R-:W-:-:S04]  /*18d0*/  IMAD.SHL.U32 R13, R9, 0x10, RZ ;  /* 0x00000010090d7824 */ /* 0x008fc800078e00ff */
[----:B------:R-:W-:-:S05]  /*18e0*/  IMAD.SHL.U32 R15, R20, 0x2, RZ ;  /* 0x00000002140f7824 */ /* 0x000fca00078e00ff */
[----:B------:R-:W-:Y:S01]  /*18f0*/  LOP3.LUT R34, R20, R15, R13, 0x96, !PT ;  /* 0x0000000f14227212 */ /* 0x000fe200078e960d */
[----:B------:R-:W-:-:S03]  /*1900*/  VIADD R20, R14, 0x587c5 ;  /* 0x000587c50e147836 */ /* 0x000fc60000000000 */
[----:B------:R-:W-:-:S05]  /*1910*/  LOP3.LUT R13, R34, R9, RZ, 0x3c, !PT ;  /* 0x00000009220d7212 */ /* 0x000fca00078e3cff */
[----:B------:R-:W-:-:S05]  /*1920*/  IMAD.IADD R14, R13, 0x1, R20 ;  /* 0x000000010d0e7824 */ /* 0x000fca00078e0214 */
[----:B------:R-:W-:-:S05]  /*1930*/  I2FP.F32.U32 R15, R14 ;  /* 0x0000000e000f7245 */ /* 0x000fca0000201000 */
[----:B------:R-:W-:-:S04]  /*1940*/  FFMA R15, R15, R0, 1.1641532182693481445e-10 ;  /* 0x2f0000000f0f7423 */ /* 0x000fc80000000000 */
[----:B------:R-:W-:-:S06]  /*1950*/  FMUL R17, R15, 4 ;  /* 0x408000000f117820 */ /* 0x000fcc0000400000 */
[----:B------:R-:W0:Y:S01]  /*1960*/  F2I.TRUNC.NTZ R17, R17 ;  /* 0x0000001100117305 */ /* 0x000e22000020f100 */
[----:B------:R-:W-:Y:S01]  /*1970*/  IMAD.MOV.U32 R15, RZ, RZ, R8 ;  /* 0x000000ffff0f7224 */ /* 0x000fe200078e0008 */
[----:B----4-:R-:W-:Y:S01]  /*1980*/  MOV R21, R10 ;  /* 0x0000000a00157202 */ /* 0x010fe20000000f00 */
[----:B------:R-:W-:Y:S02]  /*1990*/  IMAD.MOV.U32 R12, RZ, RZ, R9 ;  /* 0x000000ffff0c7224 */ /* 0x000fe400078e0009 */
[----:B------:R-:W-:Y:S02]  /*19a0*/  IMAD.MOV.U32 R14, RZ, RZ, R11 ;  /* 0x000000ffff0e7224 */ /* 0x000fe400078e000b */
[----:B------:R-:W-:Y:S01]  /*19b0*/  IMAD.WIDE R34, R35, 0x4, R30 ;  /* 0x0000000423227825 */ /* 0x000fe200078e021e */
[----:B------:R1:W-:Y:S03]  /*19c0*/  STG.E.64 desc[UR36][R32.64+0x10], R12 ;  /* 0x0000100c20007986 */ /* 0x0003e6000c101b24 */
[----:B0-----:R-:W-:Y:S01]  /*19d0*/  VIADD R19, R17, 0x1 ;  /* 0x0000000111137836 */ /* 0x001fe20000000000 */
[----:B------:R0:W-:Y:S04]  /*19e0*/  STG.E.64 desc[UR36][R32.64+0x8], R14 ;  /* 0x0000080e20007986 */ /* 0x0001e8000c101b24 */
[----:B------:R2:W-:Y:S04]  /*19f0*/  STG.E.64 desc[UR36][R32.64], R20 ;  /* 0x0000001420007986 */ /* 0x0005e8000c101b24 */
[----:B------:R3:W-:Y:S04]  /*1a00*/  STG.E desc[UR36][R34.64], R19 ;  /* 0x0000001322007986 */ /* 0x0007e8000c101924 */
[----:B------:R-:W1:Y:S04]  /*1a10*/  LDG.E.64 R36, desc[UR36][R32.64] ;  /* 0x0000002420247981 */ /* 0x000e68000c1e1b00 */
[----:B------:R-:W4:Y:S04]  /*1a20*/  LDG.E.64 R8, desc[UR36][R32.64+0x10] ;  /* 0x0000102420087981 */ /* 0x000f28000c1e1b00 */
[----:B------:R-:W5:Y:S01]  /*1a30*/  LDG.E.64 R10, desc[UR36][R32.64+0x8] ;  /* 0x00000824200a7981 */ /* 0x000f62000c1e1b00 */
[----:B------:R-:W-:-:S05]  /*1a40*/  IABS R26, R27 ;  /* 0x0000001b001a7213 */ /* 0x000fca0000000000 */
[----:B------:R-:W-:-:S04]  /*1a50*/  IMAD.HI.U32 R17, R7, R26, RZ ;  /* 0x0000001a07117227 */ /* 0x000fc800078e00ff */
[----:B------:R-:W-:-:S04]  /*1a60*/  IMAD.MOV R17, RZ, RZ, -R17 ;  /* 0x000000ffff117224 */ /* 0x000fc800078e0a11 */
[----:B------:R-:W-:-:S05]  /*1a70*/  IMAD R26, R5, R17, R26 ;  /* 0x00000011051a7224 */ /* 0x000fca00078e021a */
[----:B------:R-:W-:-:S13]  /*1a80*/  ISETP.GT.U32.AND P1, PT, R5, R26, PT ;  /* 0x0000001a0500720c */ /* 0x000fda0003f24070 */
[----:B------:R-:W-:-:S05]  /*1a90*/  @!P1 IMAD.IADD R26, R26, 0x1, -R5 ;  /* 0x000000011a1a9824 */ /* 0x000fca00078e0a05 */
[----:B------:R-:W-:Y:S02]  /*1aa0*/  ISETP.GT.U32.AND P1, PT, R5, R26, PT ;  /* 0x0000001a0500720c */ /* 0x000fe40003f24070 */
[----:B------:R-:W-:-:S11]  /*1ab0*/  ISETP.GE.AND P2, PT, R27, RZ, PT ;  /* 0x000000ff1b00720c */ /* 0x000fd60003f46270 */
[----:B------:R-:W-:Y:S02]  /*1ac0*/  @!P1 IADD3 R26, PT, PT, R26, -R5, RZ ;  /* 0x800000051a1a9210 */ /* 0x000fe40007ffe0ff */
[----:B-1----:R-:W-:-:S04]  /*1ad0*/  SHF.R.U32.HI R12, RZ, 0x2, R37 ;  /* 0x00000002ff0c7819 */ /* 0x002fc80000011625 */
[----:B------:R-:W-:Y:S01]  /*1ae0*/  LOP3.LUT R12, R12, R37, RZ, 0x3c, !PT ;  /* 0x000000250c0c7212 */ /* 0x000fe200078e3cff */
[----:B----4-:R-:W-:-:S03]  /*1af0*/  IMAD.SHL.U32 R13, R9, 0x10, RZ ;  /* 0x00000010090d7824 */ /* 0x010fc600078e00ff */
[----:B0-----:R-:W-:-:S04]  /*1b00*/  SHF.L.U32 R14, R12, 0x1, RZ ;  /* 0x000000010c0e7819 */ /* 0x001fc800000006ff */
[----:B------:R-:W-:Y:S01]  /*1b10*/  LOP3.LUT R14, R12, R14, R13, 0x96, !PT ;  /* 0x0000000e0c0e7212 */ /* 0x000fe200078e960d */
[----:B--2---:R-:W-:-:S03]  /*1b20*/  VIADD R20, R36, 0x587c5 ;  /* 0x000587c524147836 */ /* 0x004fc60000000000 */
[----:B------:R-:W-:-:S05]  /*1b30*/  LOP3.LUT R13, R14, R9, RZ, 0x3c, !PT ;  /* 0x000000090e0d7212 */ /* 0x000fca00078e3cff */
[----:B------:R-:W-:-:S05]  /*1b40*/  IMAD.IADD R12, R13, 0x1, R20 ;  /* 0x000000010d0c7824 */ /* 0x000fca00078e0214 */
[----:B------:R-:W-:-:S05]  /*1b50*/  I2FP.F32.U32 R15, R12 ;  /* 0x0000000c000f7245 */ /* 0x000fca0000201000 */
[----:B------:R-:W-:-:S04]  /*1b60*/  FFMA R15, R15, R0, 1.1641532182693481445e-10 ;  /* 0x2f0000000f0f7423 */ /* 0x000fc80000000000 */
[----:B------:R-:W-:Y:S01]  /*1b70*/  FMUL R17, R15, 4 ;  /* 0x408000000f117820 */ /* 0x000fe20000400000 */
[----:B------:R-:W-:-:S05]  /*1b80*/  IMAD.MOV.U32 R15, RZ, RZ, R26 ;  /* 0x000000ffff0f7224 */ /* 0x000fca00078e001a */
[----:B------:R-:W3:Y:S01]  /*1b90*/  F2I.TRUNC.NTZ R17, R17 ;  /* 0x0000001100117305 */ /* 0x000ee2000020f100 */
[----:B------:R-:W-:Y:S01]  /*1ba0*/  @!P2 IMAD.MOV R15, RZ, RZ, -R15 ;  /* 0x000000ffff0fa224 */ /* 0x000fe200078e0a0f */
[----:B------:R-:W-:-:S04]  /*1bb0*/  MOV R12, R9 ;  /* 0x00000009000c7202 */ /* 0x000fc80000000f00 */
[----:B------:R-:W-:Y:S01]  /*1bc0*/  SEL R27, R6, R15, !P0 ;  /* 0x0000000f061b7207 */ /* 0x000fe20004000000 */
[----:B------:R-:W-:Y:S02]  /*1bd0*/  IMAD.MOV.U32 R15, RZ, RZ, R8 ;  /* 0x000000ffff0f7224 */ /* 0x000fe400078e0008 */
[----:B-----5:R-:W-:Y:S02]  /*1be0*/  IMAD.MOV.U32 R14, RZ, RZ, R11 ;  /* 0x000000ffff0e7224 */ /* 0x020fe400078e000b */
[----:B------:R-:W-:Y:S02]  /*1bf0*/  IMAD.MOV.U32 R21, RZ, RZ, R10 ;  /* 0x000000ffff157224 */ /* 0x000fe400078e000a */
[----:B------:R-:W-:-:S04]  /*1c00*/  IMAD.WIDE R26, R27, 0x4, R30 ;  /* 0x000000041b1a7825 */ /* 0x000fc800078e021e */
[----:B---3--:R-:W-:Y:S01]  /*1c10*/  VIADD R19, R17, 0x1 ;  /* 0x0000000111137836 */ /* 0x008fe20000000000 */
[----:B------:R0:W-:Y:S04]  /*1c20*/  STG.E.64 desc[UR36][R32.64+0x10], R12 ;  /* 0x0000100c20007986 */ /* 0x0001e8000c101b24 */
[----:B------:R1:W-:Y:S04]  /*1c30*/  STG.E.64 desc[UR36][R32.64+0x8], R14 ;  /* 0x0000080e20007986 */ /* 0x0003e8000c101b24 */
[----:B------:R2:W-:Y:S04]  /*1c40*/  STG.E.64 desc[UR36][R32.64], R20 ;  /* 0x0000001420007986 */ /* 0x0005e8000c101b24 */
[----:B------:R2:W-:Y:S04]  /*1c50*/  STG.E desc[UR36][R26.64], R19 ;  /* 0x000000131a007986 */ /* 0x0005e8000c101924 */
[----:B------:R-:W0:Y:S04]  /*1c60*/  LDG.E.64 R34, desc[UR36][R32.64] ;  /* 0x0000002420227981 */ /* 0x000e28000c1e1b00 */
[----:B------:R-:W3:Y:S04]  /*1c70*/  LDG.E.64 R8, desc[UR36][R32.64+0x10] ;  /* 0x0000102420087981 */ /* 0x000ee8000c1e1b00 */
[----:B------:R-:W4:Y:S01]  /*1c80*/  LDG.E.64 R10, desc[UR36][R32.64+0x8] ;  /* 0x00000824200a7981 */ /* 0x000f22000c1e1b00 */
[----:B------:R-:W-:-:S05]  /*1c90*/  IABS R36, R4 ;  /* 0x0000000400247213 */ /* 0x000fca0000000000 */
[----:B------:R-:W-:-:S05]  /*1ca0*/  IMAD.HI.U32 R7, R7, R36, RZ ;  /* 0x0000002407077227 */ /* 0x000fca00078e00ff */
[----:B------:R-:W-:-:S05]  /*1cb0*/  IADD3 R7, PT, PT, -R7, RZ, RZ ;  /* 0x000000ff07077210 */ /* 0x000fca0007ffe1ff */
[----:B------:R-:W-:-:S05]  /*1cc0*/  IMAD R36, R5, R7, R36 ;  /* 0x0000000705247224 */ /* 0x000fca00078e0224 */
[----:B------:R-:W-:-:S13]  /*1cd0*/  ISETP.GT.U32.AND P1, PT, R5, R36, PT ;  /* 0x000000240500720c */ /* 0x000fda0003f24070 */
[----:B------:R-:W-:-:S05]  /*1ce0*/  @!P1 IMAD.IADD R36, R36, 0x1, -R5 ;  /* 0x0000000124249824 */ /* 0x000fca00078e0a05 */
[----:B------:R-:W-:Y:S02]  /*1cf0*/  ISETP.GT.U32.AND P1, PT, R5, R36, PT ;  /* 0x000000240500720c */ /* 0x000fe40003f24070 */
[----:B------:R-:W-:-:S11]  /*1d00*/  ISETP.GE.AND P2, PT, R4, RZ, PT ;  /* 0x000000ff0400720c */ /* 0x000fd60003f46270 */
[----:B------:R-:W-:-:S04]  /*1d10*/  @!P1 IMAD.IADD R36, R36, 0x1, -R5 ;  /* 0x0000000124249824 */ /* 0x000fc800078e0a05 */
[----:B------:R-:W-:-:S05]  /*1d20*/  IMAD.MOV.U32 R5, RZ, RZ, R36 ;  /* 0x000000ffff057224 */ /* 0x000fca00078e0024 */
[----:B------:R-:W-:-:S04]  /*1d30*/  @!P2 IADD3 R5, PT, PT, -R5, RZ, RZ ;  /* 0x000000ff0505a210 */ /* 0x000fc80007ffe1ff */
[----:B------:R-:W-:-:S05]  /*1d40*/  SEL R5, R6, R5, !P0 ;  /* 0x0000000506057207 */ /* 0x000fca0004000000 */
[----:B------:R-:W-:Y:S01]  /*1d50*/  IMAD.WIDE R30, R5, 0x4, R30 ;  /* 0x00000004051e7825 */ /* 0x000fe200078e021e */
[----:B0-----:R-:W-:-:S04]  /*1d60*/  SHF.R.U32.HI R12, RZ, 0x2, R35 ;  /* 0x00000002ff0c7819 */ /* 0x001fc80000011623 */
[----:B------:R-:W-:Y:S01]  /*1d70*/  LOP3.LUT R12, R12, R35, RZ, 0x3c, !PT ;  /* 0x000000230c0c7212 */ /* 0x000fe200078e3cff */
[----:B---3--:R-:W-:-:S04]  /*1d80*/  IMAD.SHL.U32 R7, R9, 0x10, RZ ;  /* 0x0000001009077824 */ /* 0x008fc800078e00ff */
        /* <DEDUP_REMOVED lines=9> */
[----:B-1----:R-:W-:Y:S01]  /*1e20*/  IMAD.MOV.U32 R15, RZ, RZ, R8 ;  /* 0x000000ffff0f7224 */ /* 0x002fe200078e0008 */
[----:B----4-:R-:W-:Y:S01]  /*1e30*/  MOV R35, R10 ;  /* 0x0000000a00237202 */ /* 0x010fe20000000f00 */
[----:B------:R-:W-:Y:S02]  /*1e40*/  IMAD.MOV.U32 R6, RZ, RZ, R9 ;  /* 0x000000ffff067224 */ /* 0x000fe400078e0009 */
[----:B------:R-:W-:Y:S02]  /*1e50*/  IMAD.MOV.U32 R14, RZ, RZ, R11 ;  /* 0x000000ffff0e7224 */ /* 0x000fe400078e000b */
[----:B------:R-:W-:Y:S01]  /*1e60*/  IMAD.MOV.U32 R9, RZ, RZ, -0x2 ;  /* 0xfffffffeff097424 */ /* 0x000fe200078e00ff */
[----:B------:R2:W-:Y:S01]  /*1e70*/  STG.E.64 desc[UR36][R32.64+0x10], R6 ;  /* 0x0000100620007986 */ /* 0x0005e2000c101b24 */
[----:B0-----:R-:W-:-:S03]  /*1e80*/  VIADD R5, R13, 0x1 ;  /* 0x000000010d057836 */ /* 0x001fc60000000000 */
[----:B------:R2:W-:Y:S04]  /*1e90*/  STG.E.64 desc[UR36][R32.64+0x8], R14 ;  /* 0x0000080e20007986 */ /* 0x0005e8000c101b24 */
[----:B------:R2:W-:Y:S04]  /*1ea0*/  STG.E.64 desc[UR36][R32.64], R34 ;  /* 0x0000002220007986 */ /* 0x0005e8000c101b24 */
[----:B------:R2:W-:Y:S04]  /*1eb0*/  STG.E desc[UR36][R30.64], R5 ;  /* 0x000000051e007986 */ /* 0x0005e8000c101924 */
[----:B------:R2:W-:Y:S01]  /*1ec0*/  STG.E desc[UR36][R28.64+-0x4], R9 ;  /* 0xfffffc091c007986 */ /* 0x0005e2000c101924 */
[----:B------:R-:W-:Y:S05]  /*1ed0*/  BRA `(.L_x_461) ;  /* 0x0000001c00107947 */ /* 0x000fea0003800000 */
.L_x_460:
        /* <DEDUP_REMOVED lines=37> */
[----:B------:R0:W-:Y:S02]  /*2130*/  STG.E.64 desc[UR36][R32.64], R20 ;  /* 0x0000001420007986 */ /* 0x0001e4000c101b24 */
        /* <DEDUP_REMOVED lines=9> */
[----:B------:R-:W1:Y:S01]  /*21d0*/  F2I.TRUNC.NTZ R19, R19 ;  /* 0x0000001300137305 */ /* 0x000e62000020f100 */
[----:B------:R-:W-:Y:S01]  /*21e0*/  STG.E.64 desc[UR36][R32.64+0x8], R14 ;  /* 0x0000080e20007986 */ /* 0x000fe2000c101b24 */
[----:B-1----:R-:W-:-:S05]  /*21f0*/  VIADD R25, R19, 0x1 ;  /* 0x0000000113197836 */ /* 0x002fca0000000000 */
[----:B------:R1:W-:Y:S04]  /*2200*/  STG.E desc[UR36][R8.64], R25 ;  /* 0x0000001908007986 */ /* 0x0003e8000c101924 */
[----:B0-----:R-:W2:Y:S04]  /*2210*/  LDG.E.64 R20, desc[UR36][R32.64] ;  /* 0x0000002420147981 */ /* 0x001ea8000c1e1b00 */
[----:B------:R-:W3:Y:S04]  /*2220*/  LDG.E.64 R10, desc[UR36][R32.64+0x8] ;  /* 0x00000824200a7981 */ /* 0x000ee8000c1e1b00 */
[----:B-1----:R-:W4:Y:S01]  /*2230*/  LDG.E.64 R8, desc[UR36][R32.64+0x10] ;  /* 0x0000102420087981 */ /* 0x002f22000c1e1b00 */
        /* <DEDUP_REMOVED lines=28> */
[----:B------:R1:W-:Y:S04]  /*2400*/  STG.E.64 desc[UR36][R32.64+0x10], R12 ;  /* 0x0000100c20007986 */ /* 0x0003e8000c101b24 */
[----:B------:R-:W-:Y:S01]  /*2410*/  STG.E.64 desc[UR36][R32.64+0x8], R14 ;  /* 0x0000080e20007986 */ /* 0x000fe2000c101b24 */
[----:B0-----:R-:W-:-:S03]  /*2420*/  IADD3 R19, PT, PT, R17, 0x1, RZ ;  /* 0x0000000111137810 */ /* 0x001fc60007ffe0ff */
[----:B------:R-:W-:Y:S04]  /*2430*/  STG.E.64 desc[UR36][R32.64], R20 ;  /* 0x0000001420007986 */ /* 0x000fe8000c101b24 */
[----:B------:R0:W-:Y:S04]  /*2440*/  STG.E desc[UR36][R34.64], R19 ;  /* 0x0000001322007986 */ /* 0x0001e8000c101924 */
[----:B------:R-:W2:Y:S04]  /*2450*/  LDG.E.64 R36, desc[UR36][R32.64] ;  /* 0x0000002420247981 */ /* 0x000ea8000c1e1b00 */
[----:B------:R-:W3:Y:S04]  /*2460*/  LDG.E.64 R8, desc[UR36][R32.64+0x10] ;  /* 0x0000102420087981 */ /* 0x000ee8000c1e1b00 */
[----:B------:R-:W4:Y:S01]  /*2470*/  LDG.E.64 R10, desc[UR36][R32.64+0x8] ;  /* 0x00000824200a7981 */ /* 0x000f22000c1e1b00 */
[----:B------:R-:W-:-:S05]  /*2480*/  IABS R38, R26 ;  /* 0x0000001a00267213 */ /* 0x000fca0000000000 */
[----:B------:R-:W-:-:S04]  /*2490*/  IMAD.HI.U32 R17, R7, R38, RZ ;  /* 0x0000002607117227 */ /* 0x000fc800078e00ff */
[----:B------:R-:W-:-:S04]  /*24a0*/  IMAD.MOV R17, RZ, RZ, -R17 ;  /* 0x000000ffff117224 */ /* 0x000fc800078e0a11 */
[----:B-1----:R-:W-:-:S05]  /*24b0*/  IMAD R12, R5, R17, R38 ;  /* 0x00000011050c7224 */ /* 0x002fca00078e0226 */
[----:B------:R-:W-:Y:S02]  /*24c0*/  ISETP.GT.U32.AND P1, PT, R5, R12, PT ;  /* 0x0000000c0500720c */ /* 0x000fe40003f24070 */
[----:B------:R-:W-:-:S11]  /*24d0*/  ISETP.GE.AND P2, PT, R26, RZ, PT ;  /* 0x000000ff1a00720c */ /* 0x000fd60003f46270 */
[----:B------:R-:W-:-:S04]  /*24e0*/  @!P1 IADD3 R12, PT, PT, R12, -R5, RZ ;  /* 0x800000050c0c9210 */ /* 0x000fc80007ffe0ff */
[----:B------:R-:W-:-:S13]  /*24f0*/  ISETP.GT.U32.AND P1, PT, R5, R12, PT ;  /* 0x0000000c0500720c */ /* 0x000fda0003f24070 */
[----:B------:R-:W-:-:S05]  /*2500*/  @!P1 IMAD.IADD R12, R12, 0x1, -R5 ;  /* 0x000000010c0c9824 */ /* 0x000fca00078e0a05 */
[----:B------:R-:W-:-:S04]  /*2510*/  @!P2 IADD3 R12, PT, PT, -R12, RZ, RZ ;  /* 0x000000ff0c0ca210 */ /* 0x000fc80007ffe1ff */
[----:B0-----:R-:W-:-:S05]  /*2520*/  SEL R35, R6, R12, !P0 ;  /* 0x0000000c06237207 */ /* 0x001fca0004000000 */
[----:B------:R-:W-:Y:S01]  /*2530*/  IMAD.WIDE R34, R35, 0x4, R30 ;  /* 0x0000000423227825 */ /* 0x000fe200078e021e */
        /* <DEDUP_REMOVED lines=16> */
[----:B------:R-:W-:Y:S04]  /*2640*/  STG.E.64 desc[UR36][R32.64], R20 ;  /* 0x0000001420007986 */ /* 0x000fe8000c101b24 */
[----:B------:R1:W-:Y:S01]  /*2650*/  STG.E.64 desc[UR36][R32.64+0x10], R12 ;  /* 0x0000100c20007986 */ /* 0x0003e2000c101b24 */
[----:B0-----:R-:W-:-:S03]  /*2660*/  VIADD R19, R17, 0x1 ;  /* 0x0000000111137836 */ /* 0x001fc60000000000 */
[----:B------:R0:W-:Y:S04]  /*2670*/  STG.E.64 desc[UR36][R32.64+0x8], R14 ;  /* 0x0000080e20007986 */ /* 0x0001e8000c101b24 */
[----:B------:R2:W-:Y:S04]  /*2680*/  STG.E desc[UR36][R34.64], R19 ;  /* 0x0000001322007986 */ /* 0x0005e8000c101924 */
[----:B------:R-:W1:Y:S04]  /*2690*/  LDG.E.64 R36, desc[UR36][R32.64] ;  /* 0x0000002420247981 */ /* 0x000e68000c1e1b00 */
[----:B------:R-:W3:Y:S04]  /*26a0*/  LDG.E.64 R8, desc[UR36][R32.64+0x10] ;  /* 0x0000102420087981 */ /* 0x000ee8000c1e1b00 */
[----:B------:R-:W4:Y:S01]  /*26b0*/  LDG.E.64 R10, desc[UR36][R32.64+0x8] ;  /* 0x00000824200a7981 */ /* 0x000f22000c1e1b00 */
        /* <DEDUP_REMOVED lines=11> */
[----:B---3--:R-:W-:-:S03]  /*2770*/  IMAD.SHL.U32 R13, R9, 0x10, RZ ;  /* 0x00000010090d7824 */ /* 0x008fc600078e00ff */
[----:B0-----:R-:W-:-:S04]  /*2780*/  SHF.L.U32 R14, R12, 0x1, RZ ;  /* 0x000000010c0e7819 */ /* 0x001fc800000006ff */
[----:B------:R-:W-:Y:S01]  /*2790*/  LOP3.LUT R14, R12, R14, R13, 0x96, !PT ;  /* 0x0000000e0c0e7212 */ /* 0x000fe200078e960d */
[----:B------:R-:W-:-:S03]  /*27a0*/  VIADD R20, R36, 0x587c5 ;  /* 0x000587c524147836 */ /* 0x000fc60000000000 */
[----:B------:R-:W-:-:S05]  /*27b0*/  LOP3.LUT R13, R14, R9, RZ, 0x3c, !PT ;  /* 0x000000090e0d7212 */ /* 0x000fca00078e3cff */
[----:B------:R-:W-:-:S05]  /*27c0*/  IMAD.IADD R12, R13, 0x1, R20 ;  /* 0x000000010d0c7824 */ /* 0x000fca00078e0214 */
[----:B------:R-:W-:-:S05]  /*27d0*/  I2FP.F32.U32 R15, R12 ;  /* 0x0000000c000f7245 */ /* 0x000fca0000201000 */
[----:B------:R-:W-:-:S04]  /*27e0*/  FFMA R15, R15, R0, 1.1641532182693481445e-10 ;  /* 0x2f0000000f0f7423 */ /* 0x000fc80000000000 */
[----:B------:R-:W-:Y:S01]  /*27f0*/  FMUL R17, R15, 6 ;  /* 0x40c000000f117820 */ /* 0x000fe20000400000 */
[----:B------:R-:W-:-:S05]  /*2800*/  IMAD.MOV.U32 R15, RZ, RZ, R26 ;  /* 0x000000ffff0f7224 */ /* 0x000fca00078e001a */
[----:B------:R-:W2:Y:S01]  /*2810*/  F2I.TRUNC.NTZ R17, R17 ;  /* 0x0000001100117305 */ /* 0x000ea2000020f100 */
[----:B------:R-:W-:Y:S01]  /*2820*/  @!P2 IMAD.MOV R15, RZ, RZ, -R15 ;  /* 0x000000ffff0fa224 */ /* 0x000fe200078e0a0f */
[----:B------:R-:W-:-:S04]  /*2830*/  MOV R12, R9 ;  /* 0x00000009000c7202 */ /* 0x000fc80000000f00 */
[----:B------:R-:W-:Y:S01]  /*2840*/  SEL R27, R6, R15, !P0 ;  /* 0x0000000f061b7207 */ /* 0x000fe20004000000 */
[----:B------:R-:W-:Y:S02]  /*2850*/  IMAD.MOV.U32 R15, RZ, RZ, R8 ;  /* 0x000000ffff0f7224 */ /* 0x000fe400078e0008 */
[----:B----4-:R-:W-:Y:S02]  /*2860*/  IMAD.MOV.U32 R14, RZ, RZ, R11 ;  /* 0x000000ffff0e7224 */ /* 0x010fe400078e000b */
[----:B------:R-:W-:Y:S02]  /*2870*/  IMAD.MOV.U32 R21, RZ, RZ, R10 ;  /* 0x000000ffff157224 */ /* 0x000fe400078e000a */
[----:B------:R-:W-:-:S04]  /*2880*/  IMAD.WIDE R26, R27, 0x4, R30 ;  /* 0x000000041b1a7825 */ /* 0x000fc800078e021e */
[----:B--2---:R-:W-:Y:S01]  /*2890*/  VIADD R19, R17, 0x1 ;  /* 0x0000000111137836 */ /* 0x004fe20000000000 */
[----:B------:R0:W-:Y:S04]  /*28a0*/  STG.E.64 desc[UR36][R32.64+0x10], R12 ;  /* 0x0000100c20007986 */ /* 0x0001e8000c101b24 */
[----:B------:R1:W-:Y:S04]  /*28b0*/  STG.E.64 desc[UR36][R32.64+0x8], R14 ;  /* 0x0000080e20007986 */ /* 0x0003e8000c101b24 */
[----:B------:R3:W-:Y:S04]  /*28c0*/  STG.E.64 desc[UR36][R32.64], R20 ;  /* 0x0000001420007986 */ /* 0x0007e8000c101b24 */
[----:B------:R3:W-:Y:S04]  /*28d0*/  STG.E desc[UR36][R26.64], R19 ;  /* 0x000000131a007986 */ /* 0x0007e8000c101924 */
[----:B------:R-:W0:Y:S04]  /*28e0*/  LDG.E.64 R34, desc[UR36][R32.64] ;  /* 0x0000002420227981 */ /* 0x000e28000c1e1b00 */
[----:B------:R-:W2:Y:S04]  /*28f0*/  LDG.E.64 R8, desc[UR36][R32.64+0x10] ;  /* 0x0000102420087981 */ /* 0x000ea8000c1e1b00 */
        /* <DEDUP_REMOVED lines=16> */
[----:B--2---:R-:W-:-:S04]  /*2a00*/  IMAD.SHL.U32 R7, R9, 0x10, RZ ;  /* 0x0000001009077824 */ /* 0x004fc800078e00ff */
        /* <DEDUP_REMOVED lines=21> */
.L_x_455:
[----:B------:R-:W1:Y:S02]  /*2b60*/  LDCU UR4, c[0x0][0x3ac] ;  /* 0x00007580ff0477ac */ /* 0x000e640008000800 */
[----:B-1----:R-:W-:-:S09]  /*2b70*/  UISETP.NE.AND UP0, UPT, UR4, 0x1, UPT ;  /* 0x000000010400788c */ /* 0x002fd2000bf05270 */
[----:B------:R-:W-:Y:S05]  /*2b80*/  BRA.U UP0, `(.L_x_462) ;  /* 0x0000000500f47547 */ /* 0x000fea000b800000 */
[----:B0-----:R-:W0:Y:S02]  /*2b90*/  LDC.64 R4, c[0x0][0x3b0] ;  /* 0x0000ec00ff047b82 */ /* 0x001e240000000a00 */
[----:B0-----:R-:W2:Y:S04]  /*2ba0*/  LDG.E.64 R10, desc[UR36][R4.64] ;  /* 0x00000024040a7981 */ /* 0x001ea8000c1e1b00 */
[----:B------:R-:W3:Y:S04]  /*2bb0*/  LDG.E.64 R6, desc[UR36][R4.64+0x10] ;  /* 0x0000102404067981 */ /* 0x000ee8000c1e1b00 */
[----:B------:R-:W4:Y:S01]  /*2bc0*/  LDG.E.64 R8, desc[UR36][R4.64+0x8] ;  /* 0x0000082404087981 */ /* 0x000f22000c1e1b00 */
        /* <DEDUP_REMOVED lines=8> */
[----:B------:R-:W-:Y:S01]  /*2c50*/  IMAD.MOV.U32 R0, RZ, RZ, 0x2f800000 ;  /* 0x2f800000ff007424 */ /* 0x000fe200078e00ff */
[----:B------:R-:W-:Y:S02]  /*2c60*/  STG.E.64 desc[UR36][R4.64+0x8], R26 ;  /* 0x0000081a04007986 */ /* 0x000fe4000c101b24 */
        /* <DEDUP_REMOVED lines=16> */
[----:B0-----:R-:W-:-:S03]  /*2d70*/  VIADD R12, R20, 0x587c5 ;  /* 0x000587c5140c7836 */ /* 0x001fc60000000000 */
[----:B------:R-:W-:Y:S01]  /*2d80*/  LOP3.LUT R14, R14, R21, RZ, 0x3c, !PT ;  /* 0x000000150e0e7212 */ /* 0x000fe200078e3cff */
[----:B----4-:R-:W-:Y:S02]  /*2d90*/  IMAD.SHL.U32 R17, R9, 0x10, RZ ;  /* 0x0000001009117824 */ /* 0x010fe400078e00ff */
[----:B------:R-:W-:Y:S02]  /*2da0*/  IMAD.MOV.U32 R27, RZ, RZ, R8 ;  /* 0x000000ffff1b7224 */ /* 0x000fe400078e0008 */
[----:B------:R-:W-:Y:S02]  /*2db0*/  IMAD.SHL.U32 R19, R14, 0x2, RZ ;  /* 0x000000020e137824 */ /* 0x000fe400078e00ff */
[----:B-----5:R-:W-:-:S03]  /*2dc0*/  IMAD.MOV.U32 R26, RZ, RZ, R7 ;  /* 0x000000ffff1a7224 */ /* 0x020fc600078e0007 */
[----:B------:R-:W-:Y:S02]  /*2dd0*/  LOP3.LUT R14, R14, R19, R17, 0x96, !PT ;  /* 0x000000130e0e7212 */ /* 0x000fe400078e9611 */
[----:B------:R-:W-:Y:S02]  /*2de0*/  STG.E.64 desc[UR36][R4.64+0x8], R26 ;  /* 0x0000081a04007986 */ /* 0x000fe4000c101b24 */
[----:B--2---:R-:W-:-:S04]  /*2df0*/  LOP3.LUT R11, R14, R9, RZ, 0x3c, !PT ;  /* 0x000000090e0b7212 */ /* 0x004fc800078e3cff */
[----:B------:R-:W-:-:S04]  /*2e00*/  IADD3 R10, PT, PT, R11, R12, RZ ;  /* 0x0000000c0b0a7210 */ /* 0x000fc80007ffe0ff */
        /* <DEDUP_REMOVED lines=11> */
[----:B------:R-:W4:Y:S04]  /*2ec0*/  LDG.E.64 R8, desc[UR36][R4.64+0x10] ;  /* 0x0000102404087981 */ /* 0x000f28000c1e1b00 */
[----:B------:R-:W5:Y:S01]  /*2ed0*/  LDG.E.64 R6, desc[UR36][R4.64+0x8] ;  /* 0x0000082404067981 */ /* 0x000f62000c1e1b00 */
[----:B---3--:R-:W-:-:S02]  /*2ee0*/  SHF.R.U32.HI R14, RZ, 0x2, R21 ;  /* 0x00000002ff0e7819 */ /* 0x008fc40000011615 */
[----:B0-----:R-:W-:Y:S02]  /*2ef0*/  IADD3 R10, PT, PT, R20, 0x587c5, RZ ;  /* 0x000587c5140a7810 */ /* 0x001fe40007ffe0ff */
[----:B------:R-:W-:Y:S01]  /*2f00*/  LOP3.LUT R14, R14, R21, RZ, 0x3c, !PT ;  /* 0x000000150e0e7212 */ /* 0x000fe200078e3cff */
[----:B----4-:R-:W-:Y:S02]  /*2f10*/  IMAD.SHL.U32 R17, R9, 0x10, RZ ;  /* 0x0000001009117824 */ /* 0x010fe400078e00ff */
[----:B------:R-:W-:Y:S01]  /*2f20*/  IMAD.MOV.U32 R27, RZ, RZ, R8 ;  /* 0x000000ffff1b7224 */ /* 0x000fe200078e0008 */
[----:B-----5:R-:W-:Y:S01]  /*2f30*/  MOV R26, R7 ;  /* 0x00000007001a7202 */ /* 0x020fe20000000f00 */
[C---:B------:R-:W-:Y:S02]  /*2f40*/  IMAD.SHL.U32 R19, R14.reuse, 0x2, RZ ;  /* 0x000000020e137824 */ /* 0x040fe400078e00ff */
[----:B--2---:R-:W-:Y:S02]  /*2f50*/  IMAD.MOV.U32 R12, RZ, RZ, R9 ;  /* 0x000000ffff0c7224 */ /* 0x004fe400078e0009 */
[----:B------:R-:W-:Y:S01]  /*2f60*/  STG.E.64 desc[UR36][R4.64+0x8], R26 ;  /* 0x0000081a04007986 */ /* 0x000fe2000c101b24 */
[----:B------:R-:W-:-:S04]  /*2f70*/  LOP3.LUT R14, R14, R19, R17, 0x96, !PT ;  /* 0x000000130e0e7212 */ /* 0x000fc800078e9611 */
        /* <DEDUP_REMOVED lines=18> */
[----:B------:R-:W-:Y:S01]  /*30a0*/  IMAD.MOV.U32 R27, RZ, RZ, R8 ;  /* 0x000000ffff1b7224 */ /* 0x000fe200078e0008 */
[----:B------:R-:W-:Y:S01]  /*30b0*/  SHF.L.U32 R19, R14, 0x1, RZ ;  /* 0x000000010e137819 */ /* 0x000fe200000006ff */
[----:B-----5:R-:W-:-:S03]  /*30c0*/  IMAD.MOV.U32 R26, RZ, RZ, R7 ;  /* 0x000000ffff1a7224 */ /* 0x020fc600078e0007 */
[----:B------:R-:W-:Y:S02]  /*30d0*/  LOP3.LUT R14, R14, R19, R17, 0x96, !PT ;  /* 0x000000130e0e7212 */ /* 0x000fe400078e9611 */
[----:B------:R-:W-:Y:S02]  /*30e0*/  STG.E.64 desc[UR36][R4.64+0x8], R26 ;  /* 0x0000081a04007986 */ /* 0x000fe4000c101b24 */
[----:B--2---:R-:W-:-:S05]  /*30f0*/  LOP3.LUT R11, R14, R9, RZ, 0x3c, !PT ;  /* 0x000000090e0b7212 */ /* 0x004fca00078e3cff */
[----:B------:R-:W-:-:S05]  /*3100*/  IMAD.IADD R10, R11, 0x1, R12 ;  /* 0x000000010b0a7824 */ /* 0x000fca00078e020c */
[----:B------:R-:W-:Y:S02]  /*3110*/  I2FP.F32.U32 R13, R10 ;  /* 0x0000000a000d7245 */ /* 0x000fe40000201000 */
[----:B------:R-:W-:-:S03]  /*3120*/  MOV R10, R9 ;  /* 0x00000009000a7202 */ /* 0x000fc60000000f00 */
[----:B------:R-:W-:Y:S02]  /*3130*/  FFMA R13, R13, R0, 1.1641532182693481445e-10 ;  /* 0x2f0000000d0d7423 */ /* 0x000fe40000000000 */
[----:B------:R0:W-:Y:S02]  /*3140*/  STG.E.64 desc[UR36][R4.64+0x10], R10 ;  /* 0x0000100a04007986 */ /* 0x0001e4000c101b24 */
[----:B------:R-:W-:Y:S01]  /*3150*/  FMUL R14, R13, 4 ;  /* 0x408000000d0e7820 */ /* 0x000fe20000400000 */
[----:B------:R-:W-:-:S05]  /*3160*/  IMAD.MOV.U32 R13, RZ, RZ, R6 ;  /* 0x000000ffff0d7224 */ /* 0x000fca00078e0006 */
[----:B------:R-:W1:Y:S01]  /*3170*/  F2I.TRUNC.NTZ R14, R14 ;  /* 0x0000000e000e7305 */ /* 0x000e62000020f100 */
[----:B------:R2:W-:Y:S01]  /*3180*/  STG.E.64 desc[UR36][R4.64], R12 ;  /* 0x0000000c04007986 */ /* 0x0005e2000c101b24 */
[----:B-1----:R-:W-:-:S05]  /*3190*/  VIADD R15, R14, 0x1 ;  /* 0x000000010e0f7836 */ /* 0x002fca0000000000 */
[----:B------:R1:W-:Y:S04]  /*31a0*/  STG.E desc[UR36][R28.64+0xc], R15 ;  /* 0x00000c0f1c007986 */ /* 0x0003e8000c101924 */
[----:B------:R-:W3:Y:S04]  /*31b0*/  LDG.E.64 R20, desc[UR36][R4.64] ;  /* 0x0000002404147981 */ /* 0x000ee8000c1e1b00 */
[----:B------:R-:W2:Y:S04]  /*31c0*/  LDG.E.64 R8, desc[UR36][R4.64+0x10] ;  /* 0x0000102404087981 */ /* 0x000ea8000c1e1b00 */
[----:B------:R-:W4:Y:S01]  /*31d0*/  LDG.E.64 R6, desc[UR36][R4.64+0x8] ;  /* 0x0000082404067981 */ /* 0x000f22000c1e1b00 */
[----:B---3--:R-:W-:Y:S01]  /*31e0*/  SHF.R.U32.HI R14, RZ, 0x2, R21 ;  /* 0x00000002ff0e7819 */ /* 0x008fe20000011615 */
[----:B0-----:R-:W-:-:S03]  /*31f0*/  VIADD R10, R20, 0x587c5 ;  /* 0x000587c5140a7836 */ /* 0x001fc60000000000 */
[----:B------:R-:W-:Y:S01]  /*3200*/  LOP3.LUT R14, R14, R21, RZ, 0x3c, !PT ;  /* 0x000000150e0e7212 */ /* 0x000fe200078e3cff */
[----:B--2---:R-:W-:Y:S01]  /*3210*/  IMAD.MOV.U32 R12, RZ, RZ, R9 ;  /* 0x000000ffff0c7224 */ /* 0x004fe200078e0009 */
[----:B------:R-:W-:Y:S02]  /*3220*/  SHF.L.U32 R17, R9, 0x4, RZ ;  /* 0x0000000409117819 */ /* 0x000fe400000006ff */
[----:B-1----:R-:W-:Y:S01]  /*3230*/  MOV R15, R8 ;  /* 0x00000008000f7202 */ /* 0x002fe20000000f00 */
[----:B------:R-:W-:-:S05]  /*3240*/  IMAD.SHL.U32 R19, R14, 0x2, RZ ;  /* 0x000000020e137824 */ /* 0x000fca00078e00ff */
[----:B------:R-:W-:-:S04]  /*3250*/  LOP3.LUT R14, R14, R19, R17, 0x96, !PT ;  /* 0x000000130e0e7212 */ /* 0x000fc800078e9611 */
[----:B------:R-:W-:Y:S01]  /*3260*/  LOP3.LUT R13, R14, R9, RZ, 0x3c, !PT ;  /* 0x000000090e0d7212 */ /* 0x000fe200078e3cff */
[----:B----4-:R-:W-:Y:S01]  /*3270*/  IMAD.MOV.U32 R14, RZ, RZ, R7 ;  /* 0x000000ffff0e7224 */ /* 0x010fe200078e0007 */
[----:B------:R-:W-:-:S03]  /*3280*/  MOV R9, 0xfffffffe ;  /* 0xfffffffe00097802 */ /* 0x000fc60000000f00 */
[----:B------:R-:W-:Y:S01]  /*3290*/  IMAD.IADD R11, R13, 0x1, R10 ;  /* 0x000000010d0b7824 */ /* 0x000fe200078e020a */
[----:B------:R1:W-:Y:S04]  /*32a0*/  STG.E.64 desc[UR36][R4.64+0x10], R12 ;  /* 0x0000100c04007986 */ /* 0x0003e8000c101b24 */
[----:B------:R-:W-:Y:S01]  /*32b0*/  I2FP.F32.U32 R11, R11 ;  /* 0x0000000b000b7245 */ /* 0x000fe20000201000 */
[----:B------:R1:W-:Y:S04]  /*32c0*/  STG.E.64 desc[UR36][R4.64+0x8], R14 ;  /* 0x0000080e04007986 */ /* 0x0003e8000c101b24 */
[----:B------:R-:W-:-:S04]  /*32d0*/  FFMA R11, R11, R0, 1.1641532182693481445e-10 ;  /* 0x2f0000000b0b7423 */ /* 0x000fc80000000000 */
[----:B------:R-:W-:Y:S01]  /*32e0*/  FMUL R0, R11, 4 ;  /* 0x408000000b007820 */ /* 0x000fe20000400000 */
[----:B------:R-:W-:-:S05]  /*32f0*/  IMAD.MOV.U32 R11, RZ, RZ, R6 ;  /* 0x000000ffff0b7224 */ /* 0x000fca00078e0006 */
[----:B------:R-:W0:Y:S01]  /*3300*/  F2I.TRUNC.NTZ R0, R0 ;  /* 0x0000000000007305 */ /* 0x000e22000020f100 */
[----:B------:R1:W-:Y:S04]  /*3310*/  STG.E.64 desc[UR36][R4.64], R10 ;  /* 0x0000000a04007986 */ /* 0x0003e8000c101b24 */
[----:B------:R1:W-:Y:S01]  /*3320*/  STG.E desc[UR36][R28.64+-0x4], R9 ;  /* 0xfffffc091c007986 */ /* 0x0003e2000c101924 */
[----:B0-----:R-:W-:-:S05]  /*3330*/  VIADD R7, R0, 0x1 ;  /* 0x0000000100077836 */ /* 0x001fca0000000000 */
[----:B------:R1:W-:Y:S01]  /*3340*/  STG.E desc[UR36][R28.64+0x10], R7 ;  /* 0x000010071c007986 */ /* 0x0003e2000c101924 */
[----:B------:R-:W-:Y:S05]  /*3350*/  BRA `(.L_x_461) ;  /* 0x0000000400f07947 */ /* 0x000fea0003800000 */
.L_x_462:
[----:B0-----:R-:W0:Y:S02]  /*3360*/  LDC.64 R4, c[0x0][0x3b0] ;  /* 0x0000ec00ff047b82 */ /* 0x001e240000000a00 */
[----:B0-----:R-:W2:Y:S04]  /*3370*/  LDG.E.64 R10, desc[UR36][R4.64] ;  /* 0x00000024040a7981 */ /* 0x001ea8000c1e1b00 */
[----:B------:R-:W3:Y:S04]  /*3380*/  LDG.E.64 R6, desc[UR36][R4.64+0x10] ;  /* 0x0000102404067981 */ /* 0x000ee8000c1e1b00 */
[----:B------:R-:W4:Y:S01]  /*3390*/  LDG.E.64 R8, desc[UR36][R4.64+0x8] ;  /* 0x0000082404087981 */ /* 0x000f22000c1e1b00 */
[----:B--2---:R-:W-:-:S02]  /*33a0*/  SHF.R.U32.HI R0, RZ, 0x2, R11 ;  /* 0x00000002ff007819 */ /* 0x004fc4000001160b */
[----:B------:R-:W-:Y:S02]  /*33b0*/  IADD3 R10, PT, PT, R10, 0x587c5, RZ ;  /* 0x000587c50a0a7810 */ /* 0x000fe40007ffe0ff */
        /* <DEDUP_REMOVED lines=25> */
[----:B------:R-:W-:Y:S02]  /*3550*/  LOP3.LUT R14, R14, R21, RZ, 0x3c, !PT ;  /* 0x000000150e0e7212 */ /* 0x000fe400078e3cff */
[----:B----4-:R-:W-:Y:S02]  /*3560*/  SHF.L.U32 R17, R9, 0x4, RZ ;  /* 0x0000000409117819 */ /* 0x010fe400000006ff */
[----:B------:R-:W-:Y:S01]  /*3570*/  MOV R27, R8 ;  /* 0x00000008001b7202 */ /* 0x000fe20000000f00 */
[----:B------:R-:W-:Y:S02]  /*3580*/  IMAD.SHL.U32 R19, R14, 0x2, RZ ;  /* 0x000000020e137824 */ /* 0x000fe400078e00ff */
[----:B-----5:R-:W-:-:S03]  /*3590*/  IMAD.MOV.U32 R26, RZ, RZ, R7 ;  /* 0x000000ffff1a7224 */ /* 0x020fc600078e0007 */
[----:B------:R-:W-:Y:S02]  /*35a0*/  LOP3.LUT R14, R14, R19, R17, 0x96, !PT ;  /* 0x000000130e0e7212 */ /* 0x000fe400078e9611 */
[----:B------:R-:W-:Y:S02]  /*35b0*/  STG.E.64 desc[UR36][R4.64+0x8], R26 ;  /* 0x0000081a04007986 */ /* 0x000fe4000c101b24 */
[----:B--2---:R-:W-:-:S05]  /*35c0*/  LOP3.LUT R11, R14, R9, RZ, 0x3c, !PT ;  /* 0x000000090e0b7212 */ /* 0x004fca00078e3cff */
        /* <DEDUP_REMOVED lines=19> */
[C---:B------:R-:W-:Y:S02]  /*3700*/  IMAD.SHL.U32 R19, R14.reuse, 0x2, RZ ;  /* 0x000000020e137824 */ /* 0x040fe400078e00ff */
[----:B--2---:R-:W-:Y:S02]  /*3710*/  IMAD.MOV.U32 R12, RZ, RZ, R9 ;  /* 0x000000ffff0c7224 */ /* 0x004fe400078e0009 */
[----:B-----5:R-:W-:Y:S01]  /*3720*/  IMAD.MOV.U32 R26, RZ, RZ, R7 ;  /* 0x000000ffff1a7224 */ /* 0x020fe200078e0007 */
[----:B------:R-:W-:-:S04]  /*3730*/  LOP3.LUT R14, R14, R19, R17, 0x96, !PT ;  /* 0x000000130e0e7212 */ /* 0x000fc800078e9611 */
[----:B------:R-:W-:Y:S01]  /*3740*/  LOP3.LUT R13, R14, R9, RZ, 0x3c, !PT ;  /* 0x000000090e0d7212 */ /* 0x000fe200078e3cff */
[----:B------:R-:W-:Y:S03]  /*3750*/  STG.E.64 desc[UR36][R4.64+0x8], R26 ;  /* 0x0000081a04007986 */ /* 0x000fe6000c101b24 */
[----:B------:R-:W-:Y:S01]  /*3760*/  IADD3 R11, PT, PT, R13, R10, RZ ;  /* 0x0000000a0d0b7210 */ /* 0x000fe20007ffe0ff */
[----:B------:R0:W-:Y:S03]  /*3770*/  STG.E.64 desc[UR36][R4.64+0x10], R12 ;  /* 0x0000100c04007986 */ /* 0x0001e6000c101b24 */
[----:B------:R-:W-:-:S05]  /*3780*/  I2FP.F32.U32 R11, R11 ;  /* 0x0000000b000b7245 */ /* 0x000fca0000201000 */
[----:B------:R-:W-:-:S04]  /*3790*/  FFMA R11, R11, R0, 1.1641532182693481445e-10 ;  /* 0x2f0000000b0b7423 */ /* 0x000fc80000000000 */
        /* <DEDUP_REMOVED lines=15> */
[----:B------:R-:W-:-:S04]  /*3890*/  IMAD.SHL.U32 R19, R14, 0x2, RZ ;  /* 0x000000020e137824 */ /* 0x000fc800078e00ff */
[----:B------:R-:W-:Y:S01]  /*38a0*/  STG.E.64 desc[UR36][R4.64+0x8], R26 ;  /* 0x0000081a04007986 */ /* 0x000fe2000c101b24 */
[----:B------:R-:W-:-:S04]  /*38b0*/  LOP3.LUT R14, R14, R19, R17, 0x96, !PT ;  /* 0x000000130e0e7212 */ /* 0x000fc800078e9611 */
        /* <DEDUP_REMOVED lines=18> */
[----:B----4-:R-:W-:Y:S01]  /*39e0*/  IMAD.SHL.U32 R17, R9, 0x10, RZ ;  /* 0x0000001009117824 */ /* 0x010fe200078e00ff */
[----:B--2---:R-:W-:Y:S01]  /*39f0*/  MOV R12, R9 ;  /* 0x00000009000c7202 */ /* 0x004fe20000000f00 */
[----:B-1----:R-:W-:Y:S01]  /*3a00*/  IMAD.MOV.U32 R15, RZ, RZ, R8 ;  /* 0x000000ffff0f7224 */ /* 0x002fe200078e0008 */
[----:B------:R-:W-:-:S04]  /*3a10*/  SHF.L.U32 R19, R14, 0x1, RZ ;  /* 0x000000010e137819 */ /* 0x000fc800000006ff */
[----:B------:R-:W-:-:S04]  /*3a20*/  LOP3.LUT R14, R14, R19, R17, 0x96, !PT ;  /* 0x000000130e0e7212 */ /* 0x000fc800078e9611 */
[----:B------:R-:W-:Y:S01]  /*3a30*/  LOP3.LUT R13, R14, R9, RZ, 0x3c, !PT ;  /* 0x000000090e0d7212 */ /* 0x000fe200078e3cff */
[----:B-----5:R-:W-:Y:S02]  /*3a40*/  IMAD.MOV.U32 R14, RZ, RZ, R7 ;  /* 0x000000ffff0e7224 */ /* 0x020fe400078e0007 */
[----:B------:R-:W-:Y:S02]  /*3a50*/  IMAD.MOV.U32 R9, RZ, RZ, -0x2 ;  /* 0xfffffffeff097424 */ /* 0x000fe400078e00ff */
[----:B------:R-:W-:Y:S01]  /*3a60*/  IMAD.IADD R11, R13, 0x1, R10 ;  /* 0x000000010d0b7824 */ /* 0x000fe200078e020a */
[----:B------:R0:W-:Y:S04]  /*3a70*/  STG.E.64 desc[UR36][R4.64+0x10], R12 ;  /* 0x0000100c04007986 */ /* 0x0001e8000c101b24 */
[----:B------:R-:W-:Y:S01]  /*3a80*/  I2FP.F32.U32 R11, R11 ;  /* 0x0000000b000b7245 */ /* 0x000fe20000201000 */
[----:B------:R0:W-:Y:S04]  /*3a90*/  STG.E.64 desc[UR36][R4.64+0x8], R14 ;  /* 0x0000080e04007986 */ /* 0x0001e8000c101b24 */
[----:B------:R-:W-:-:S04]  /*3aa0*/  FFMA R11, R11, R0, 1.1641532182693481445e-10 ;  /* 0x2f0000000b0b7423 */ /* 0x000fc80000000000 */
[----:B------:R-:W-:Y:S01]  /*3ab0*/  FMUL R0, R11, 6 ;  /* 0x40c000000b007820 */ /* 0x000fe20000400000 */
[----:B------:R-:W-:-:S05]  /*3ac0*/  IMAD.MOV.U32 R11, RZ, RZ, R6 ;  /* 0x000000ffff0b7224 */ /* 0x000fca00078e0006 */
[----:B------:R-:W1:Y:S01]  /*3ad0*/  F2I.TRUNC.NTZ R0, R0 ;  /* 0x0000000000007305 */ /* 0x000e62000020f100 */
[----:B------:R0:W-:Y:S04]  /*3ae0*/  STG.E.64 desc[UR36][R4.64], R10 ;  /* 0x0000000a04007986 */ /* 0x0001e8000c101b24 */
[----:B------:R0:W-:Y:S01]  /*3af0*/  STG.E desc[UR36][R28.64+-0x4], R9 ;  /* 0xfffffc091c007986 */ /* 0x0001e2000c101924 */
[----:B-1----:R-:W-:-:S05]  /*3b00*/  IADD3 R7, PT, PT, R0, 0x1, RZ ;  /* 0x0000000100077810 */ /* 0x002fca0007ffe0ff */
[----:B------:R0:W-:Y:S02]  /*3b10*/  STG.E desc[UR36][R28.64+0x10], R7 ;  /* 0x000010071c007986 */ /* 0x0001e4000c101924 */
.L_x_461:
[----:B0123--:R-:W0:Y:S02]  /*3b20*/  LDC.64 R4, c[0x0][0x3a0] ;  /* 0x0000e800ff047b82 */ /* 0x00fe240000000a00 */
[----:B0-----:R-:W2:Y:S02]  /*3b30*/  LDG.E R0, desc[UR36][R4.64] ;  /* 0x0000002404007981 */ /* 0x001ea4000c1e1900 */
[----:B--2---:R-:W-:-:S05]  /*3b40*/  VIADD R7, R0, 0x1 ;  /* 0x0000000100077836 */ /* 0x004fca0000000000 */
[----:B------:R4:W-:Y:S01]  /*3b50*/  STG.E desc[UR36][R4.64], R7 ;  /* 0x0000000704007986 */ /* 0x0009e2000c101924 */
[----:B------:R-:W-:Y:S05]  /*3b60*/  BRA `(.L_x_463) ;  /* 0x0000011c00d87947 */ /* 0x000fea0003800000 */
.L_x_453:
[----:B------:R-:W-:Y:S05]  /*3b70*/  BSYNC.RELIABLE B6 ;  /* 0x0000000000067941 */ /* 0x000fea0003800100 */
.L_x_452:
        /* <DEDUP_REMOVED lines=21> */
[----:B0-----:R-:W-:Y:S02]  /*3cd0*/  HFMA2 R8, -RZ, RZ, 0, 0 ;  /* 0x00000000ff087431 */ /* 0x001fe400000001ff */
[----:B-1----:R-:W-:-:S04]  /*3ce0*/  IMAD.MOV R11, RZ, RZ, -R9 ;  /* 0x000000ffff0b7224 */ /* 0x002fc800078e0a09 */
[----:B------:R-:W-:-:S04]  /*3cf0*/  IMAD R11, R11, R0, RZ ;  /* 0x000000000b0b7224 */ /* 0x000fc800078e02ff */
[----:B------:R-:W-:Y:S01]  /*3d00*/  IMAD.HI.U32 R6, R9, R11, R8 ;  /* 0x0000000b09067227 */ /* 0x000fe200078e0008 */
[----:B------:R-:W-:-:S03]  /*3d10*/  LOP3.LUT R8, R18, R7, RZ, 0x3c, !PT ;  /* 0x0000000712087212 */ /* 0x000fc600078e3cff */
[----:B------:R-:W-:Y:S01]  /*3d20*/  IMAD.MOV.U32 R9, RZ, RZ, R12 ;  /* 0x000000ffff097224 */ /* 0x000fe200078e000c */
[----:B------:R-:W-:Y:S02]  /*3d30*/  ISETP.GE.AND P3, PT, R8, RZ, PT ;  /* 0x000000ff0800720c */ /* 0x000fe40003f66270 */
[----:B------:R-:W-:Y:S01]  /*3d40*/  LOP3.LUT R8, RZ, R7, RZ, 0x33, !PT ;  /* 0x00000007ff087212 */ /* 0x000fe200078e33ff */
[----:B------:R-:W-:-:S04]  /*3d50*/  IMAD.HI.U32 R11, R6, R9, RZ ;  /* 0x00000009060b7227 */ /* 0x000fc800078e00ff */
[----:B------:R-:W-:-:S04]  /*3d60*/  IMAD.MOV R10, RZ, RZ, -R11 ;  /* 0x000000ffff0a7224 */ /* 0x000fc800078e0a0b */
[----:B------:R-:W-:-:S05]  /*3d70*/  IMAD R9, R0, R10, R9 ;  /* 0x0000000a00097224 */ /* 0x000fca00078e0209 */
[----:B------:R-:W-:-:S13]  /*3d80*/  ISETP.GT.U32.AND P1, PT, R0, R9, PT ;  /* 0x000000090000720c */ /* 0x000fda0003f24070 */
[----:B------:R-:W-:Y:S01]  /*3d90*/  @!P1 IMAD.IADD R9, R9, 0x1, -R0 ;  /* 0x0000000109099824 */ /* 0x000fe200078e0a00 */
[----:B------:R-:W-:Y:S02]  /*3da0*/  @!P1 IADD3 R11, PT, PT, R11, 0x1, RZ ;  /* 0x000000010b0b9810 */ /* 0x000fe40007ffe0ff */
[----:B------:R-:W-:Y:S02]  /*3db0*/  ISETP.NE.AND P1, PT, R7, RZ, PT ;  /* 0x000000ff0700720c */ /* 0x000fe40003f25270 */
[----:B------:R-:W-:-:S13]  /*3dc0*/  ISETP.GE.U32.AND P2, PT, R9, R0, PT ;  /* 0x000000000900720c */ /* 0x000fda0003f46070 */
[----:B------:R-:W-:-:S04]  /*3dd0*/  @P2 VIADD R11, R11, 0x1 ;  /* 0x000000010b0b2836 */ /* 0x000fc80000000000 */
[----:B------:R-:W-:-:S04]  /*3de0*/  IMAD.MOV.U32 R9, RZ, RZ, R11 ;  /* 0x000000ffff097224 */ /* 0x000fc800078e000b */
[----:B------:R-:W-:-:S05]  /*3df0*/  @!P3 IMAD.MOV R9, RZ, RZ, -R9 ;  /* 0x000000ffff09b224 */ /* 0x000fca00078e0a09 */
[----:B------:R-:W-:-:S04]  /*3e00*/  SEL R9, R8, R9, !P1 ;  /* 0x0000000908097207 */ /* 0x000fc80004800000 */
[----:B------:R-:W-:-:S13]  /*3e10*/  ISETP.NE.AND P2, PT, R9, UR38, PT ;  /* 0x0000002609007c0c */ /* 0x000fda000bf45270 */
[----:B------:R-:W-:Y:S05]  /*3e20*/  @P2 BRA `(.L_x_451) ;  /* 0x0000003400a02947 */ /* 0x000fea0003800000 */
[----:B------:R-:W-:-:S04]  /*3e30*/  IADD3 R30, PT, PT, R18, -0x1, RZ ;  /* 0xffffffff121e7810 */ /* 0x000fc80007ffe0ff */
        /* <DEDUP_REMOVED lines=26> */
[----:B------:R-:W-:-:S04]  /*3fe0*/  @P3 VIADD R10, R10, 0x1 ;  /* 0x000000010a0a3836 */ /* 0x000fc80000000000 */
[----:B------:R-:W-:-:S05]  /*3ff0*/  IMAD.MOV.U32 R9, RZ, RZ, R10 ;  /* 0x000000ffff097224 */ /* 0x000fca00078e000a */
[----:B------:R-:W-:-:S04]  /*4000*/  @!P4 IADD3 R9, PT, PT, -R9, RZ, RZ ;  /* 0x000000ff0909c210 */ /* 0x000fc80007ffe1ff */
        /* <DEDUP_REMOVED lines=9> */
[----:B------:R-:W-:Y:S01]  /*40a0*/  @!P2 IMAD.IADD R9, R9, 0x1, -R0 ;  /* 0x000000010909a824 */ /* 0x000fe200078e0a00 */
[----:B------:R-:W-:-:S04]  /*40b0*/  @!P2 IADD3 R10, PT, PT, R10, 0x1, RZ ;  /* 0x000000010a0aa810 */ /* 0x000fc80007ffe0ff */
[----:B------:R-:W-:Y:S02]  /*40c0*/  ISETP.GE.U32.AND P3, PT, R9, R0, PT ;  /* 0x000000000900720c */ /* 0x000fe40003f66070 */
[----:B------:R-:W-:-:S04]  /*40d0*/  LOP3.LUT R9, R27, R7, RZ, 0x3c, !PT ;  /* 0x000000071b097212 */ /* 0x000fc800078e3cff */
[----:B------:R-:W-:-:S07]  /*40e0*/  ISETP.GE.AND P4, PT, R9, RZ, PT ;  /* 0x000000ff0900720c */ /* 0x000fce0003f86270 */
[----:B------:R-:W-:-:S04]  /*40f0*/  @P3 VIADD R10, R10, 0x1 ;  /* 0x000000010a0a3836 */ /* 0x000fc80000000000 */
[----:B------:R-:W-:-:S04]  /*4100*/  IMAD.MOV.U32 R9, RZ, RZ, R10 ;  /* 0x000000ffff097224 */ /* 0x000fc800078e000a */
        /* <DEDUP_REMOVED lines=15> */
[----:B------:R-:W-:-:S05]  /*4200*/  @P3 IADD3 R6, PT, PT, R6, 0x1, RZ ;  /* 0x0000000106063810 */ /* 0x000fca0007ffe0ff */
[----:B------:R-:W-:-:S04]  /*4210*/  IMAD.MOV.U32 R9, RZ, RZ, R6 ;  /* 0x000000ffff097224 */ /* 0x000fc800078e0006 */
[----:B------:R-:W-:-:S05]  /*4220*/  @!P4 IMAD.MOV R9, RZ, RZ, -R9 ;  /* 0x000000ffff09c224 */ /* 0x000fca00078e0a09 */
[----:B------:R-:W-:-:S04]  /*4230*/  SEL R8, R8, R9, !P1 ;  /* 0x0000000908087207 */ /* 0x000fc80004800000 */
[----:B------:R-:W-:-:S13]  /*4240*/  ISETP.NE.AND P1, PT, R8, UR38, PT ;  /* 0x0000002608007c0c */ /* 0x000fda000bf25270 */
[----:B------:R-:W-:Y:S05]  /*4250*/  @!P1 BREAK.RELIABLE B7 ;  /* 0x0000000000079942 */ /* 0x000fea0003800100 */
[----:B------:R-:W-:Y:S05]  /*4260*/  @!P1 BREAK.RELIABLE B8 ;  /* 0x0000000000089942 */ /* 0x000fea0003800100 */
[----:B------:R-:W-:Y:S05]  /*4270*/  @P1 BRA `(.L_x_451) ;  /* 0x00000030008c1947 */ /* 0x000fea0003800000 */
[----:B------:R-:W-:Y:S01]  /*4280*/  MOV R0, 0x218 ;  /* 0x0000021800007802 */ /* 0x000fe20000000f00 */
[----:B------:R0:W-:Y:S01]  /*4290*/  STL.64 [R1], R22 ;  /* 0x0000001601007387 */ /* 0x0001e20000100a00 */
[----:B------:R-:W1:Y:S01]  /*42a0*/  LDCU.64 UR4, c[0x4][0x1a8] ;  /* 0x01003500ff0477ac */ /* 0x000e620008000a00 */
[----:B------:R-:W-:Y:S01]  /*42b0*/  IMAD.MOV.U32 R6, RZ, RZ, R2 ;  /* 0x000000ffff067224 */ /* 0x000fe200078e0002 */
[----:B------:R0:W2:Y:S01]  /*42c0*/  LDC.64 R8, c[0x4][R0] ;  /* 0x0100000000087b82 */ /* 0x0000a20000000a00 */
[----:B------:R-:W-:Y:S02]  /*42d0*/  IMAD.MOV.U32 R7, RZ, RZ, R24 ;  /* 0x000000ffff077224 */ /* 0x000fe400078e0018 */
[----:B------:R-:W-:Y:S02]  /*42e0*/  VIADD R19, R18, 0xfffffffe ;  /* 0xfffffffe12137836 */ /* 0x000fe40000000000 */
[----:B-1----:R-:W-:Y:S01]  /*42f0*/  IMAD.U32 R4, RZ, RZ, UR4 ;  /* 0x00000004ff047e24 */ /* 0x002fe2000f8e00ff */
[----:B0-----:R-:W-:-:S07]  /*4300*/  MOV R5, UR5 ;  /* 0x0000000500057c02 */ /* 0x001fce0008000f00 */
[----:B------:R-:W-:-:S07]  /*4310*/  LEPC R20, `(.L_x_464) ;  /* 0x000000001014794e */ /* 0x000fce0000000000 */
[----:B--2---:R-:W-:Y:S05]  /*4320*/  CALL.ABS.NOINC R8 ;  /* 0x0000000008007343 */ /* 0x004fea0003c00000 */
.L_x_464:
[----:B------:R-:W0:Y:S01]  /*4330*/  S2UR UR5, SR_CgaCtaId ;  /* 0x00000000000579c3 */ /* 0x000e220000008800 */
[----:B------:R-:W-:-:S07]  /*4340*/  UMOV UR4, 0x400 ;  /* 0x0000040000047882 */ /* 0x000fce0000000000 */
[----:B------:R-:W1:Y:S01]  /*4350*/  LDC R0, c[0x0][0x394] ;  /* 0x0000e500ff007b82 */ /* 0x000e620000000800 */
[----:B0-----:R-:W-:-:S06]  /*4360*/  ULEA UR4, UR5, UR4, 0x18 ;  /* 0x0000000405047291 */ /* 0x001fcc000f8ec0ff */
[----:B------:R-:W-:Y:S02]  /*4370*/  MOV R3, UR4 ;  /* 0x0000000400037c02 */ /* 0x000fe40008000f00 */
[----:B-1----:R-:W-:-:S03]  /*4380*/  ISETP.NE.AND P0, PT, R0, RZ, PT ;  /* 0x000000ff0000720c */ /* 0x002fc60003f05270 */
[----:B------:R0:W-:Y:S04]  /*4390*/  STS.64 [R3+0x8], R18 ;  /* 0x0000081203007388 */ /* 0x0001e80000000a00 */
[----:B------:R0:W-:Y:S04]  /*43a0*/  STS [R3+0x4], R30 ;  /* 0x0000041e03007388 */ /* 0x0001e80000000800 */
[----:B------:R0:W-:Y:S04]  /*43b0*/  STS [R3+0x18], R32 ;  /* 0x0000182003007388 */ /* 0x0001e80000000800 */
[----:B------:R0:W-:Y:S01]  /*43c0*/  STS.64 [R3+0x10], R26 ;  /* 0x0000101a03007388 */ /* 0x0001e20000000a00 */
[----:B------:R-:W-:Y:S05]  /*43d0*/  @!P0 BRA `(.L_x_465) ;  /* 0x0000002000308947 */ /* 0x000fea0003800000 */
[----:B------:R-:W-:-:S13]  /*43e0*/  ISETP.GE.AND P0, PT, R0, 0x1, PT ;  /* 0x000000010000780c */ /* 0x000fda0003f06270 */
[----:B------:R-:W-:Y:S05]  /*43f0*/  @!P0 BRA `(.L_x_466) ;  /* 0x0000000400d48947 */ /* 0x000fea0003800000 */
[----:B------:R-:W-:Y:S02]  /*4400*/  VIADD R4, R0, 0xffffffff ;  /* 0xffffffff00047836 */ /* 0x000fe40000000000 */
[----:B------:R-:W-:-:S03]  /*4410*/  IMAD.MOV.U32 R12, RZ, RZ, RZ ;  /* 0x000000ffff0c7224 */ /* 0x000fc600078e00ff */
[----:B------:R-:W-:-:S13]  /*4420*/  ISETP.GE.U32.AND P0, PT, R4, 0x3, PT ;  /* 0x000000030400780c */ /* 0x000fda0003f06070 */
[----:B------:R-:W-:Y:S05]  /*4430*/  @!P0 BRA `(.L_x_467) ;  /* 0x0000000000f88947 */ /* 0x000fea0003800000 */
[----:B------:R-:W1:Y:S01]  /*4440*/  LDC R13, c[0x0][0x388] ;  /* 0x0000e200ff0d7b82 */ /* 0x000e620000000800 */
[----:B------:R-:W-:Y:S01]  /*4450*/  LOP3.LUT R12, R0, 0x7ffffffc, RZ, 0xc0, !PT ;  /* 0x7ffffffc000c7812 */ /* 0x000fe200078ec0ff */
[----:B------:R-:W-:Y:S04]  /*4460*/  BSSY.RECONVERGENT B0, `(.L_x_467) ;  /* 0x000003b000007945 */ /* 0x000fe80003800200 */
[----:B------:R-:W-:Y:S01]  /*4470*/  IMAD.MOV R20, RZ, RZ, -R12 ;  /* 0x000000ffff147224 */ /* 0x000fe200078e0a0c */
[C---:B-1----:R-:W-:Y:S01]  /*4480*/  IADD3 R14, PT, PT, -R13.reuse, RZ, RZ ;  /* 0x000000ff0d0e7210 */ /* 0x042fe20007ffe1ff */
[C---:B------:R-:W-:Y:S02]  /*4490*/  IMAD R21, R13.reuse, -0x3, RZ ;  /* 0xfffffffd0d157824 */ /* 0x040fe400078e02ff */
[----:B------:R-:W-:-:S02]  /*44a0*/  IMAD.U32 R17, R13, -0x4, RZ ;  /* 0xfffffffc0d117824 */ /* 0x000fc400078e00ff */
[----:B0-----:R-:W-:Y:S02]  /*44b0*/  IMAD.U32 R19, R13, -0x2, RZ ;  /* 0xfffffffe0d137824 */ /* 0x001fe400078e00ff */
[----:B------:R-:W-:-:S07]  /*44c0*/  IMAD.MOV.U32 R15, RZ, RZ, R14 ;  /* 0x000000ffff0f7224 */ /* 0x000fce00078e000e */
.L_x_468:
        /* <DEDUP_REMOVED lines=44> */
[----:B------:R-:W-:Y:S01]  /*4790*/  IADD3 R20, PT, PT, R20, 0x4, RZ ;  /* 0x0000000414147810 */ /* 0x000fe20007ffe0ff */
[C---:B------:R-:W-:Y:S01]  /*47a0*/  IMAD R15, R14.reuse, 0x4, R15 ;  /* 0x000000040e0f7824 */ /* 0x040fe200078e020f */
[C---:B------:R-:W-:Y:S01]  /*47b0*/  LEA R17, R14.reuse, R17, 0x2 ;  /* 0x000000110e117211 */ /* 0x040fe200078e10ff */
[----:B------:R-:W-:Y:S01]  /*47c0*/  IMAD R19, R14, 0x4, R19 ;  /* 0x000000040e137824 */ /* 0x000fe200078e0213 */
[----:B------:R-:W-:Y:S01]  /*47d0*/  ISETP.NE.AND P0, PT, R20, RZ, PT ;  /* 0x000000ff1400720c */ /* 0x000fe20003f05270 */
[----:B------:R-:W-:Y:S01]  /*47e0*/  IMAD R21, R14, 0x4, R21 ;  /* 0x000000040e157824 */ /* 0x000fe200078e0215 */
[----:B--2---:R1:W-:Y:S11]  /*47f0*/  STG.E desc[UR36][R8.64+0xc], R25 ;  /* 0x00000c1908007986 */ /* 0x0043f6000c101924 */
[----:B------:R-:W-:Y:S05]  /*4800*/  @P0 BRA `(.L_x_468) ;  /* 0xfffffffc00300947 */ /* 0x000fea000383ffff */
[----:B------:R-:W-:Y:S05]  /*4810*/  BSYNC.RECONVERGENT B0 ;  /* 0x0000000000007941 */ /* 0x000fea0003800200 */
.L_x_467:
[----:B-1----:R-:W-:-:S13]  /*4820*/  LOP3.LUT P0, R4, R0, 0x3, RZ, 0xc0, !PT ;  /* 0x0000000300047812 */ /* 0x002fda000780c0ff */
[----:B------:R-:W-:Y:S05]  /*4830*/  @!P0 BRA `(.L_x_466) ;  /* 0x0000000000c48947 */ /* 0x000fea0003800000 */
[----:B------:R-:W-:Y:S02]  /*4840*/  ISETP.NE.AND P0, PT, R4, 0x1, PT ;  /* 0x000000010400780c */ /* 0x000fe40003f05270 */
[----:B------:R-:W-:-:S04]  /*4850*/  LOP3.LUT R0, R0, 0x1, RZ, 0xc0, !PT ;  /* 0x0000000100007812 */ /* 0x000fc800078ec0ff */
[----:B------:R-:W-:-:S07]  /*4860*/  ISETP.NE.U32.AND P1, PT, R0, 0x1, PT ;  /* 0x000000010000780c */ /* 0x000fce0003f25070 */
[----:B------:R-:W-:Y:S06]  /*4870*/  @!P0 BRA `(.L_x_469) ;  /* 0x0000000000748947 */ /* 0x000fec0003800000 */
[----:B------:R-:W1:Y:S01]  /*4880*/  LDC R9, c[0x0][0x388] ;  /* 0x0000e200ff097b82 */ /* 0x000e620000000800 */
[----:B------:R-:W-:-:S05]  /*4890*/  LOP3.LUT R0, RZ, R12, RZ, 0x33, !PT ;  /* 0x0000000cff007212 */ /* 0x000fca00078e33ff */
[----:B-1----:R-:W-:-:S04]  /*48a0*/  IMAD R5, R0, R9, RZ ;  /* 0x0000000900057224 */ /* 0x002fc800078e02ff */
[----:B------:R-:W-:-:S05]  /*48b0*/  IMAD.WIDE R4, R5, 0x4, R28 ;  /* 0x0000000405047825 */ /* 0x000fca00078e021c */
[----:B------:R-:W2:Y:S01]  /*48c0*/  LDG.E R11, desc[UR36][R4.64] ;  /* 0x00000024040b7981 */ /* 0x000ea2000c1e1900 */
[----:B------:R-:W-:-:S05]  /*48d0*/  IMAD.WIDE R6, R9, 0x4, R4 ;  /* 0x0000000409067825 */ /* 0x000fca00078e0204 */
[----:B--2---:R1:W-:Y:S04]  /*48e0*/  STG.E desc[UR36][R6.64], R11 ;  /* 0x0000000b06007986 */ /* 0x0043e8000c101924 */
[----:B------:R-:W2:Y:S04]  /*48f0*/  LDG.E R13, desc[UR36][R4.64+-0x8] ;  /* 0xfffff824040d7981 */ /* 0x000ea8000c1e1900 */
[----:B--2---:R2:W-:Y:S04]  /*4900*/  STG.E desc[UR36][R6.64+-0x8], R13 ;  /* 0xfffff80d06007986 */ /* 0x0045e8000c101924 */
[----:B------:R-:W3:Y:S04]  /*4910*/  LDG.E R15, desc[UR36][R4.64+0x4] ;  /* 0x00000424040f7981 */ /* 0x000ee8000c1e1900 */
[----:B---3--:R3:W-:Y:S04]  /*4920*/  STG.E desc[UR36][R6.64+0x4], R15 ;  /* 0x0000040f06007986 */ /* 0x0087e8000c101924 */
[----:B------:R-:W4:Y:S01]  /*4930*/  LDG.E R17, desc[UR36][R4.64+0x8] ;  /* 0x0000082404117981 */ /* 0x000f22000c1e1900 */
[----:B------:R-:W-:-:S05]  /*4940*/  IADD3 R0, PT, PT, -R12, -0x2, RZ ;  /* 0xfffffffe0c007810 */ /* 0x000fca0007ffe1ff */
[----:B------:R-:W-:Y:S01]  /*4950*/  IMAD R9, R0, R9, RZ ;  /* 0x0000000900097224 */ /* 0x000fe200078e02ff */
[----:B----4-:R4:W-:Y:S04]  /*4960*/  STG.E desc[UR36][R6.64+0x8], R17 ;  /* 0x0000081106007986 */ /* 0x0109e8000c101924 */
[----:B0-----:R-:W5:Y:S01]  /*4970*/  LDG.E R19, desc[UR36][R4.64+0xc] ;  /* 0x00000c2404137981 */ /* 0x001f62000c1e1900 */
[----:B------:R-:W-:-:S03]  /*4980*/  IMAD.WIDE R8, R9, 0x4, R28 ;  /* 0x0000000409087825 */ /* 0x000fc600078e021c */
[----:B-----5:R0:W-:Y:S04]  /*4990*/  STG.E desc[UR36][R6.64+0xc], R19 ;  /* 0x00000c1306007986 */ /* 0x0201e8000c101924 */
[----:B-1----:R-:W5:Y:S04]  /*49a0*/  LDG.E R11, desc[UR36][R8.64] ;  /* 0x00000024080b7981 */ /* 0x002f68000c1e1900 */
[----:B-----5:R0:W-:Y:S04]  /*49b0*/  STG.E desc[UR36][R4.64], R11 ;  /* 0x0000000b04007986 */ /* 0x0201e8000c101924 */
[----:B--2---:R-:W2:Y:S04]  /*49c0*/  LDG.E R13, desc[UR36][R8.64+-0x8] ;  /* 0xfffff824080d7981 */ /* 0x004ea8000c1e1900 */
[----:B--2---:R0:W-:Y:S04]  /*49d0*/  STG.E desc[UR36][R4.64+-0x8], R13 ;  /* 0xfffff80d04007986 */ /* 0x0041e8000c101924 */
[----:B---3--:R-:W2:Y:S04]  /*49e0*/  LDG.E R15, desc[UR36][R8.64+0x4] ;  /* 0x00000424080f7981 */ /* 0x008ea8000c1e1900 */
[----:B--2---:R0:W-:Y:S04]  /*49f0*/  STG.E desc[UR36][R4.64+0x4], R15 ;  /* 0x0000040f04007986 */ /* 0x0041e8000c101924 */
[----:B----4-:R-:W2:Y:S04]  /*4a00*/  LDG.E R17, desc[UR36][R8.64+0x8] ;  /* 0x0000082408117981 */ /* 0x010ea8000c1e1900 */
[----:B--2---:R0:W-:Y:S04]  /*4a10*/  STG.E desc[UR36][R4.64+0x8], R17 ;  /* 0x0000081104007986 */ /* 0x0041e8000c101924 */
[----:B------:R-:W2:Y:S01]  /*4a20*/  LDG.E R21, desc[UR36][R8.64+0xc] ;  /* 0x00000c2408157981 */ /* 0x000ea2000c1e1900 */
[----:B------:R-:W-:-:S03]  /*4a30*/  VIADD R12, R12, 0x2 ;  /* 0x000000020c0c7836 */ /* 0x000fc60000000000 */
[----:B--2---:R0:W-:Y:S04]  /*4a40*/  STG.E desc[UR36][R4.64+0xc], R21 ;  /* 0x00000c1504007986 */ /* 0x0041e8000c101924 */
.L_x_469:
[----:B------:R-:W-:Y:S05]  /*4a50*/  @P1 BRA `(.L_x_466) ;  /* 0x00000000003c1947 */ /* 0x000fea0003800000 */
[----:B0-----:R-:W0:Y:S01]  /*4a60*/  LDC R7, c[0x0][0x388] ;  /* 0x0000e200ff077b82 */ /* 0x001e220000000800 */
        /* <DEDUP_REMOVED lines=14> */
.L_x_466:
[----:B------:R-:W2:Y:S01]  /*4b50*/  LDCU UR4, c[0x0][0x3ac] ;  /* 0x00007580ff0477ac */ /* 0x000ea20008000800 */
[C---:B0-----:R-:W-:Y:S02]  /*4b60*/  VIADD R4, R18.reuse, 0x3 ;  /* 0x0000000312047836 */ /* 0x041fe40000000000 */
        /* <DEDUP_REMOVED lines=13> */
[----:B0-----:R-:W-:-:S06]  /*4c40*/  IADD3 R12, PT, PT, R0, 0xffffffe, RZ ;  /* 0x0ffffffe000c7810 */ /* 0x001fcc0007ffe0ff */
[----:B------:R0:W1:Y:S02]  /*4c50*/  F2I.FTZ.U32.TRUNC.NTZ R13, R12 ;  /* 0x0000000c000d7305 */ /* 0x000064000021f000 */
[----:B0-----:R-:W-:Y:S02]  /*4c60*/  IMAD.MOV.U32 R12, RZ, RZ, RZ ;  /* 0x000000ffff0c7224 */ /* 0x001fe400078e00ff */
[----:B-1----:R-:W-:-:S04]  /*4c70*/  IMAD.MOV R14, RZ, RZ, -R13 ;  /* 0x000000ffff0e7224 */ /* 0x002fc800078e0a0d */
        /* <DEDUP_REMOVED lines=17> */
[----:B----4-:R-:W-:Y:S01]  /*4d90*/  IMAD.MOV.U32 R12, RZ, RZ, R9 ;  /* 0x000000ffff0c7224 */ /* 0x010fe200078e0009 */
[----:B------:R-:W-:Y:S01]  /*4da0*/  SHF.L.U32 R13, R9, 0x4, RZ ;  /* 0x00000004090d7819 */ /* 0x000fe200000006ff */
[----:B-----5:R-:W-:Y:S02]  /*4db0*/  IMAD.MOV.U32 R21, RZ, RZ, R10 ;  /* 0x000000ffff157224 */ /* 0x020fe400078e000a */
[----:B------:R-:W-:-:S03]  /*4dc0*/  IMAD.SHL.U32 R14, R0, 0x2, RZ ;  /* 0x00000002000e7824 */ /* 0x000fc600078e00ff */
[----:B------:R-:W-:Y:S02]  /*4dd0*/  STG.E.64 desc[UR36][R32.64], R20 ;  /* 0x0000001420007986 */ /* 0x000fe4000c101b24 */
[----:B------:R-:W-:Y:S01]  /*4de0*/  LOP3.LUT R14, R0, R14, R13, 0x96, !PT ;  /* 0x0000000e000e7212 */ /* 0x000fe200078e960d */
[----:B------:R-:W-:-:S03]  /*4df0*/  IMAD.MOV.U32 R0, RZ, RZ, 0x2f800000 ;  /* 0x2f800000ff007424 */ /* 0x000fc600078e00ff */
[----:B------:R-:W-:-:S04]  /*4e00*/  LOP3.LUT R13, R14, R9, RZ, 0x3c, !PT ;  /* 0x000000090e0d7212 */ /* 0x000fc800078e3cff */
[----:B------:R-:W-:Y:S01]  /*4e10*/  IADD3 R14, PT, PT, R13, R20, RZ ;  /* 0x000000140d0e7210 */ /* 0x000fe20007ffe0ff */
[----:B------:R-:W-:Y:S03]  /*4e20*/  STG.E.64 desc[UR36][R32.64+0x10], R12 ;  /* 0x0000100c20007986 */ /* 0x000fe6000c101b24 */
[----:B------:R-:W-:Y:S01]  /*4e30*/  I2FP.F32.U32 R15, R14 ;  /* 0x0000000e000f7245 */ /* 0x000fe20000201000 */
[----:B------:R-:W-:-:S04]  /*4e40*/  IMAD.MOV.U32 R14, RZ, RZ, R11 ;  /* 0x000000ffff0e7224 */ /* 0x000fc800078e000b */
[----:B------:R-:W-:-:S04]  /*4e50*/  FFMA R15, R15, R0, 1.1641532182693481445e-10 ;  /* 0x2f0000000f0f7423 */ /* 0x000fc80000000000 */
[----:B------:R-:W-:Y:S01]  /*4e60*/  FMUL R19, R15, 4 ;  /* 0x408000000f137820 */ /* 0x000fe20000400000 */
[----:B------:R-:W-:Y:S01]  /*4e70*/  MOV R15, R8 ;  /* 0x00000008000f7202 */ /* 0x000fe20000000f00 */
[----:B--2---:R-:W-:-:S04]  /*4e80*/  IMAD.WIDE R8, R35, 0x4, R30 ;  /* 0x0000000423087825 */ /* 0x004fc800078e021e */
[----:B------:R-:W0:Y:S01]  /*4e90*/  F2I.TRUNC.NTZ R19, R19 ;  /* 0x0000001300137305 */ /* 0x000e22000020f100 */
[----:B------:R1:W-:Y:S01]  /*4ea0*/  STG.E.64 desc[UR36][R32.64+0x8], R14 ;  /* 0x0000080e20007986 */ /* 0x0003e2000c101b24 */
[----:B0-----:R-:W-:-:S05]  /*4eb0*/  IADD3 R25, PT, PT, R19, 0x1, RZ ;  /* 0x0000000113197810 */ /* 0x001fca0007ffe0ff */
[----:B------:R0:W-:Y:S04]  /*4ec0*/  STG.E desc[UR36][R8.64], R25 ;  /* 0x0000001908007986 */ /* 0x0001e8000c101924 */
[----:B------:R-:W2:Y:S04]  /*4ed0*/  LDG.E.64 R10, desc[UR36][R32.64] ;  /* 0x00000024200a7981 */ /* 0x000ea8000c1e1b00 */
[----:B-1----:R-:W3:Y:S04]  /*4ee0*/  LDG.E.64 R14, desc[UR36][R32.64+0x8] ;  /* 0x00000824200e7981 */ /* 0x002ee8000c1e1b00 */
        /* <DEDUP_REMOVED lines=11> */
[----:B------:R-:W-:-:S05]  /*4fa0*/  SEL R35, R6, R12, !P0 ;  /* 0x0000000c06237207 */ /* 0x000fca0004000000 */
[----:B------:R-:W-:Y:S01]  /*4fb0*/  IMAD.WIDE R34, R35, 0x4, R30 ;  /* 0x0000000423227825 */ /* 0x000fe200078e021e */
[----:B--2---:R-:W-:-:S04]  /*4fc0*/  SHF.R.U32.HI R20, RZ, 0x2, R11 ;  /* 0x00000002ff147819 */ /* 0x004fc8000001160b */
[----:B------:R-:W-:Y:S01]  /*4fd0*/  LOP3.LUT R20, R20, R11, RZ, 0x3c, !PT ;  /* 0x0000000b14147212 */ /* 0x000fe200078e3cff */
[----:B----4-:R-:W-:-:S04]  /*4fe0*/  IMAD.SHL.U32 R11, R9, 0x10, RZ ;  /* 0x00000010090b7824 */ /* 0x010fc800078e00ff */
        /* <DEDUP_REMOVED lines=10> */
[----:B---3--:R-:W-:Y:S01]  /*5090*/  MOV R11, R14 ;  /* 0x0000000e000b7202 */ /* 0x008fe20000000f00 */
[----:B------:R-:W-:Y:S02]  /*50a0*/  IMAD.MOV.U32 R12, RZ, RZ, R9 ;  /* 0x000000ffff0c7224 */ /* 0x000fe400078e0009 */
[----:B------:R-:W-:Y:S02]  /*50b0*/  IMAD.MOV.U32 R20, RZ, RZ, R15 ;  /* 0x000000ffff147224 */ /* 0x000fe400078e000f */
[----:B------:R1:W-:Y:S04]  /*50c0*/  STG.E.64 desc[UR36][R32.64], R10 ;  /* 0x0000000a20007986 */ /* 0x0003e8000c101b24 */
[----:B------:R2:W-:Y:S01]  /*50d0*/  STG.E.64 desc[UR36][R32.64+0x10], R12 ;  /* 0x0000100c20007986 */ /* 0x0005e2000c101b24 */
[----:B0-----:R-:W-:-:S03]  /*50e0*/  VIADD R19, R17, 0x1 ;  /* 0x0000000111137836 */ /* 0x001fc60000000000 */
[----:B------:R-:W-:Y:S04]  /*50f0*/  STG.E.64 desc[UR36][R32.64+0x8], R20 ;  /* 0x0000081420007986 */ /* 0x000fe8000c101b24 */
[----:B------:R0:W-:Y:S04]  /*5100*/  STG.E desc[UR36][R34.64], R19 ;  /* 0x0000001322007986 */ /* 0x0001e8000c101924 */
[----:B------:R-:W3:Y:S04]  /*5110*/  LDG.E.64 R14, desc[UR36][R32.64] ;  /* 0x00000024200e7981 */ /* 0x000ee8000c1e1b00 */
[----:B------:R-:W4:Y:S04]  /*5120*/  LDG.E.64 R8, desc[UR36][R32.64+0x10] ;  /* 0x0000102420087981 */ /* 0x000f28000c1e1b00 */
[----:B-1----:R-:W5:Y:S01]  /*5130*/  LDG.E.64 R10, desc[UR36][R32.64+0x8] ;  /* 0x00000824200a7981 */ /* 0x002f62000c1e1b00 */
[----:B------:R-:W-:-:S05]  /*5140*/  IABS R36, R26 ;  /* 0x0000001a00247213 */ /* 0x000fca0000000000 */
[----:B------:R-:W-:-:S04]  /*5150*/  IMAD.HI.U32 R17, R7, R36, RZ ;  /* 0x0000002407117227 */ /* 0x000fc800078e00ff */
[----:B------:R-:W-:-:S04]  /*5160*/  IMAD.MOV R17, RZ, RZ, -R17 ;  /* 0x000000ffff117224 */ /* 0x000fc800078e0a11 */
[----:B--2---:R-:W-:-:S05]  /*5170*/  IMAD R12, R5, R17, R36 ;  /* 0x00000011050c7224 */ /* 0x004fca00078e0224 */
[----:B------:R-:W-:Y:S02]  /*5180*/  ISETP.GT.U32.AND P1, PT, R5, R12, PT ;  /* 0x0000000c0500720c */ /* 0x000fe40003f24070 */
[----:B------:R-:W-:-:S11]  /*5190*/  ISETP.GE.AND P2, PT, R26, RZ, PT ;  /* 0x000000ff1a00720c */ /* 0x000fd60003f46270 */
[----:B------:R-:W-:-:S05]  /*51a0*/  @!P1 IMAD.IADD R12, R12, 0x1, -R5 ;  /* 0x000000010c0c9824 */ /* 0x000fca00078e0a05 */
[----:B------:R-:W-:-:S13]  /*51b0*/  ISETP.GT.U32.AND P1, PT, R5, R12, PT ;  /* 0x0000000c0500720c */ /* 0x000fda0003f24070 */
[----:B------:R-:W-:-:S05]  /*51c0*/  @!P1 IADD3 R12, PT, PT, R12, -R5, RZ ;  /* 0x800000050c0c9210 */ /* 0x000fca0007ffe0ff */
[----:B------:R-:W-:-:S05]  /*51d0*/  @!P2 IMAD.MOV R12, RZ, RZ, -R12 ;  /* 0x000000ffff0ca224 */ /* 0x000fca00078e0a0c */
[----:B0-----:R-:W-:Y:S02]  /*51e0*/  SEL R35, R6, R12, !P0 ;  /* 0x0000000c06237207 */ /* 0x001fe40004000000 */
[----:B---3--:R-:W-:-:S04]  /*51f0*/  SHF.R.U32.HI R20, RZ, 0x2, R15 ;  /* 0x00000002ff147819 */ /* 0x008fc8000001160f */
[----:B------:R-:W-:Y:S01]  /*5200*/  LOP3.LUT R20, R20, R15, RZ, 0x3c, !PT ;  /* 0x0000000f14147212 */ /* 0x000fe200078e3cff */
[----:B----4-:R-:W-:-:S03]  /*5210*/  IMAD.SHL.U32 R13, R9, 0x10, RZ ;  /* 0x00000010090d7824 */ /* 0x010fc600078e00ff */
[----:B------:R-:W-:-:S04]  /*5220*/  SHF.L.U32 R15, R20, 0x1, RZ ;  /* 0x00000001140f7819 */ /* 0x000fc800000006ff */
        /* <DEDUP_REMOVED lines=9> */
[----:B-----5:R-:W-:Y:S01]  /*52c0*/  MOV R14, R11 ;  /* 0x0000000b000e7202 */ /* 0x020fe20000000f00 */
        /* <DEDUP_REMOVED lines=19> */
[----:B------:R-:W-:Y:S01]  /*5400*/  @!P1 IMAD.IADD R26, R26, 0x1, -R5 ;  /* 0x000000011a1a9824 */ /* 0x000fe200078e0a05 */
[----:B-1----:R-:W-:-:S04]  /*5410*/  SHF.R.U32.HI R12, RZ, 0x2, R37 ;  /* 0x00000002ff0c7819 */ /* 0x002fc80000011625 */
[----:B------:R-:W-:Y:S02]  /*5420*/  LOP3.LUT R12, R12, R37, RZ, 0x3c, !PT ;  /* 0x000000250c0c7212 */ /* 0x000fe400078e3cff */
[----:B----4-:R-:W-:-:S03]  /*5430*/  SHF.L.U32 R13, R9, 0x4, RZ ;  /* 0x00000004090d7819 */ /* 0x010fc600000006ff */
[----:B0-----:R-:W-:Y:S02]  /*5440*/  IMAD.SHL.U32 R14, R12, 0x2, RZ ;  /* 0x000000020c0e7824 */ /* 0x001fe400078e00ff */
[----:B--2---:R-:W-:-:S03]  /*5450*/  VIADD R20, R36, 0x587c5 ;  /* 0x000587c524147836 */ /* 0x004fc60000000000 */
[----:B------:R-:W-:-:S04]  /*5460*/  LOP3.LUT R14, R12, R14, R13, 0x96, !PT ;  /* 0x0000000e0c0e7212 */ /* 0x000fc800078e960d */
[----:B------:R-:W-:-:S04]  /*5470*/  LOP3.LUT R13, R14, R9, RZ, 0x3c, !PT ;  /* 0x000000090e0d7212 */ /* 0x000fc800078e3cff */
[----:B------:R-:W-:-:S04]  /*5480*/  IADD3 R12, PT, PT, R13, R20, RZ ;  /* 0x000000140d0c7210 */ /* 0x000fc80007ffe0ff */
[----:B------:R-:W-:-:S05]  /*5490*/  I2FP.F32.U32 R15, R12 ;  /* 0x0000000c000f7245 */ /* 0x000fca0000201000 */
[----:B------:R-:W-:-:S04]  /*54a0*/  FFMA R15, R15, R0, 1.1641532182693481445e-10 ;  /* 0x2f0000000f0f7423 */ /* 0x000fc80000000000 */
[----:B------:R-:W-:Y:S01]  /*54b0*/  FMUL R17, R15, 4 ;  /* 0x408000000f117820 */ /* 0x000fe20000400000 */
[----:B------:R-:W-:-:S05]  /*54c0*/  IMAD.MOV.U32 R15, RZ, RZ, R26 ;  /* 0x000000ffff0f7224 */ /* 0x000fca00078e001a */
[----:B------:R-:W3:Y:S01]  /*54d0*/  F2I.TRUNC.NTZ R17, R17 ;  /* 0x0000001100117305 */ /* 0x000ee2000020f100 */
[----:B------:R-:W-:-:S05]  /*54e0*/  @!P2 IMAD.MOV R15, RZ, RZ, -R15 ;  /* 0x000000ffff0fa224 */ /* 0x000fca00078e0a0f */
[----:B------:R-:W-:Y:S01]  /*54f0*/  SEL R27, R6, R15, !P0 ;  /* 0x0000000f061b7207 */ /* 0x000fe20004000000 */
[----:B------:R-:W-:Y:S01]  /*5500*/  IMAD.MOV.U32 R12, RZ, RZ, R9 ;  /* 0x000000ffff0c7224 */ /* 0x000fe200078e0009 */
[----:B------:R-:W-:Y:S01]  /*5510*/  MOV R15, R8 ;  /* 0x00000008000f7202 */ /* 0x000fe20000000f00 */
[----:B-----5:R-:W-:Y:S02]  /*5520*/  IMAD.MOV.U32 R14, RZ, RZ, R11 ;  /* 0x000000ffff0e7224 */ /* 0x020fe400078e000b */
[----:B------:R-:W-:Y:S02]  /*5530*/  IMAD.MOV.U32 R21, RZ, RZ, R10 ;  /* 0x000000ffff157224 */ /* 0x000fe400078e000a */
[----:B------:R-:W-:Y:S01]  /*5540*/  IMAD.WIDE R26, R27, 0x4, R30 ;  /* 0x000000041b1a7825 */ /* 0x000fe200078e021e */
[----:B---3--:R-:W-:Y:S01]  /*5550*/  IADD3 R19, PT, PT, R17, 0x1, RZ ;  /* 0x0000000111137810 */ /* 0x008fe20007ffe0ff */
        /* <DEDUP_REMOVED lines=8> */
[----:B------:R-:W-:-:S04]  /*55e0*/  IMAD.HI.U32 R7, R7, R36, RZ ;  /* 0x0000002407077227 */ /* 0x000fc800078e00ff */
[----:B------:R-:W-:-:S04]  /*55f0*/  IMAD.MOV R7, RZ, RZ, -R7 ;  /* 0x000000ffff077224 */ /* 0x000fc800078e0a07 */
[----:B------:R-:W-:-:S05]  /*5600*/  IMAD R36, R5, R7, R36 ;  /* 0x0000000705247224 */ /* 0x000fca00078e0224 */
[----:B------:R-:W-:-:S13]  /*5610*/  ISETP.GT.U32.AND P1, PT, R5, R36, PT ;  /* 0x000000240500720c */ /* 0x000fda0003f24070 */
[----:B------:R-:W-:-:S04]  /*5620*/  @!P1 IADD3 R36, PT, PT, R36, -R5, RZ ;  /* 0x8000000524249210 */ /* 0x000fc80007ffe0ff */
[----:B------:R-:W-:Y:S02]  /*5630*/  ISETP.GT.U32.AND P1, PT, R5, R36, PT ;  /* 0x000000240500720c */ /* 0x000fe40003f24070 */
[----:B------:R-:W-:-:S11]  /*5640*/  ISETP.GE.AND P2, PT, R4, RZ, PT ;  /* 0x000000ff0400720c */ /* 0x000fd60003f46270 */
[----:B------:R-:W-:-:S05]  /*5650*/  @!P1 IMAD.IADD R36, R36, 0x1, -R5 ;  /* 0x0000000124249824 */ /* 0x000fca00078e0a05 */
[----:B------:R-:W-:-:S05]  /*5660*/  MOV R5, R36 ;  /* 0x0000002400057202 */ /* 0x000fca0000000f00 */
[----:B------:R-:W-:-:S05]  /*5670*/  @!P2 IMAD.MOV R5, RZ, RZ, -R5 ;  /* 0x000000ffff05a224 */ /* 0x000fca00078e0a05 */
[----:B------:R-:W-:-:S05]  /*5680*/  SEL R5, R6, R5, !P0 ;  /* 0x0000000506057207 */ /* 0x000fca0004000000 */
[----:B------:R-:W-:Y:S01]  /*5690*/  IMAD.WIDE R30, R5, 0x4, R30 ;  /* 0x00000004051e7825 */ /* 0x000fe200078e021e */
[----:B0-----:R-:W-:-:S04]  /*56a0*/  SHF.R.U32.HI R12, RZ, 0x2, R35 ;  /* 0x00000002ff0c7819 */ /* 0x001fc80000011623 */
        /* <DEDUP_REMOVED lines=23> */
.L_x_470:
        /* <DEDUP_REMOVED lines=35> */
[----:B------:R0:W-:Y:S02]  /*5a50*/  STG.E.64 desc[UR36][R32.64], R20 ;  /* 0x0000001420007986 */ /* 0x0001e4000c101b24 */
        /* <DEDUP_REMOVED lines=11> */
[----:B------:R-:W1:Y:S01]  /*5b10*/  F2I.TRUNC.NTZ R19, R19 ;  /* 0x0000001300137305 */ /* 0x000e62000020f100 */
[----:B------:R-:W-:Y:S01]  /*5b20*/  STG.E.64 desc[UR36][R32.64+0x8], R14 ;  /* 0x0000080e20007986 */ /* 0x000fe2000c101b24 */
[----:B-1----:R-:W-:-:S05]  /*5b30*/  IADD3 R25, PT, PT, R19, 0x1, RZ ;  /* 0x0000000113197810 */ /* 0x002fca0007ffe0ff */
[----:B------:R1:W-:Y:S04]  /*5b40*/  STG.E desc[UR36][R8.64], R25 ;  /* 0x0000001908007986 */ /* 0x0003e8000c101924 */
[----:B0-----:R-:W2:Y:S04]  /*5b50*/  LDG.E.64 R20, desc[UR36][R32.64] ;  /* 0x0000002420147981 */ /* 0x001ea8000c1e1b00 */
[----:B------:R-:W3:Y:S04]  /*5b60*/  LDG.E.64 R10, desc[UR36][R32.64+0x8] ;  /* 0x00000824200a7981 */ /* 0x000ee8000c1e1b00 */
[----:B-1----:R-:W4:Y:S01]  /*5b70*/  LDG.E.64 R8, desc[UR36][R32.64+0x10] ;  /* 0x0000102420087981 */ /* 0x002f22000c1e1b00 */
        /* <DEDUP_REMOVED lines=28> */
[----:B------:R-:W-:Y:S04]  /*5d40*/  STG.E.64 desc[UR36][R32.64], R20 ;  /* 0x0000001420007986 */ /* 0x000fe8000c101b24 */
[----:B------:R1:W-:Y:S01]  /*5d50*/  STG.E.64 desc[UR36][R32.64+0x10], R12 ;  /* 0x0000100c20007986 */ /* 0x0003e2000c101b24 */
[----:B0-----:R-:W-:-:S03]  /*5d60*/  VIADD R19, R17, 0x1 ;  /* 0x0000000111137836 */ /* 0x001fc60000000000 */
        /* <DEDUP_REMOVED lines=11> */
[----:B------:R-:W-:-:S05]  /*5e20*/  @!P1 IMAD.IADD R12, R12, 0x1, -R5 ;  /* 0x000000010c0c9824 */ /* 0x000fca00078e0a05 */
[----:B------:R-:W-:-:S13]  /*5e30*/  ISETP.GT.U32.AND P1, PT, R5, R12, PT ;  /* 0x0000000c0500720c */ /* 0x000fda0003f24070 */
[----:B------:R-:W-:-:S05]  /*5e40*/  @!P1 IADD3 R12, PT, PT, R12, -R5, RZ ;  /* 0x800000050c0c9210 */ /* 0x000fca0007ffe0ff */
[----:B------:R-:W-:-:S05]  /*5e50*/  @!P2 IMAD.MOV R12, RZ, RZ, -R12 ;  /* 0x000000ffff0ca224 */ /* 0x000fca00078e0a0c */
[----:B0-----:R-:W-:-:S05]  /*5e60*/  SEL R35, R6, R12, !P0 ;  /* 0x0000000c06237207 */ /* 0x001fca0004000000 */
[----:B------:R-:W-:Y:S01]  /*5e70*/  IMAD.WIDE R34, R35, 0x4, R30 ;  /* 0x0000000423227825 */ /* 0x000fe200078e021e */
[----:B--2---:R-:W-:-:S04]  /*5e80*/  SHF.R.U32.HI R14, RZ, 0x2, R37 ;  /* 0x00000002ff0e7819 */ /* 0x004fc80000011625 */
[----:B------:R-:W-:Y:S01]  /*5e90*/  LOP3.LUT R14, R14, R37, RZ, 0x3c, !PT ;  /* 0x000000250e0e7212 */ /* 0x000fe200078e3cff */
[----:B---3--:R-:W-:-:S03]  /*5ea0*/  IMAD.SHL.U32 R13, R9, 0x10, RZ ;  /* 0x00000010090d7824 */ /* 0x008fc600078e00ff */
        /* <DEDUP_REMOVED lines=32> */
[----:B---3--:R-:W-:-:S03]  /*60b0*/  SHF.L.U32 R13, R9, 0x4, RZ ;  /* 0x00000004090d7819 */ /* 0x008fc600000006ff */
[----:B------:R-:W-:Y:S02]  /*60c0*/  IMAD.SHL.U32 R14, R12, 0x2, RZ ;  /* 0x000000020c0e7824 */ /* 0x000fe400078e00ff */
[----:B0-----:R-:W-:-:S03]  /*60d0*/  VIADD R20, R36, 0x587c5 ;  /* 0x000587c524147836 */ /* 0x001fc60000000000 */
[----:B------:R-:W-:-:S04]  /*60e0*/  LOP3.LUT R14, R12, R14, R13, 0x96, !PT ;  /* 0x0000000e0c0e7212 */ /* 0x000fc800078e960d */
[----:B------:R-:W-:-:S04]  /*60f0*/  LOP3.LUT R13, R14, R9, RZ, 0x3c, !PT ;  /* 0x000000090e0d7212 */ /* 0x000fc800078e3cff */
[----:B------:R-:W-:-:S04]  /*6100*/  IADD3 R12, PT, PT, R13, R20, RZ ;  /* 0x000000140d0c7210 */ /* 0x000fc80007ffe0ff */
[----:B------:R-:W-:-:S05]  /*6110*/  I2FP.F32.U32 R15, R12 ;  /* 0x0000000c000f7245 */ /* 0x000fca0000201000 */
[----:B------:R-:W-:-:S04]  /*6120*/  FFMA R15, R15, R0, 1.1641532182693481445e-10 ;  /* 0x2f0000000f0f7423 */ /* 0x000fc80000000000 */
[----:B------:R-:W-:Y:S01]  /*6130*/  FMUL R17, R15, 6 ;  /* 0x40c000000f117820 */ /* 0x000fe20000400000 */
[----:B------:R-:W-:-:S05]  /*6140*/  IMAD.MOV.U32 R15, RZ, RZ, R26 ;  /* 0x000000ffff0f7224 */ /* 0x000fca00078e001a */
[----:B------:R-:W2:Y:S01]  /*6150*/  F2I.TRUNC.NTZ R17, R17 ;  /* 0x0000001100117305 */ /* 0x000ea2000020f100 */
[----:B------:R-:W-:-:S05]  /*6160*/  @!P2 IMAD.MOV R15, RZ, RZ, -R15 ;  /* 0x000000ffff0fa224 */ /* 0x000fca00078e0a0f */
[----:B------:R-:W-:Y:S01]  /*6170*/  SEL R27, R6, R15, !P0 ;  /* 0x0000000f061b7207 */ /* 0x000fe20004000000 */
[----:B------:R-:W-:Y:S01]  /*6180*/  IMAD.MOV.U32 R12, RZ, RZ, R9 ;  /* 0x000000ffff0c7224 */ /* 0x000fe200078e0009 */
[----:B------:R-:W-:Y:S01]  /*6190*/  MOV R15, R8 ;  /* 0x00000008000f7202 */ /* 0x000fe20000000f00 */
[----:B----4-:R-:W-:Y:S02]  /*61a0*/  IMAD.MOV.U32 R14, RZ, RZ, R11 ;  /* 0x000000ffff0e7224 */ /* 0x010fe400078e000b */
[----:B------:R-:W-:Y:S02]  /*61b0*/  IMAD.MOV.U32 R21, RZ, RZ, R10 ;  /* 0x000000ffff157224 */ /* 0x000fe400078e000a */
[----:B------:R-:W-:Y:S01]  /*61c0*/  IMAD.WIDE R26, R27, 0x4, R30 ;  /* 0x000000041b1a7825 */ /* 0x000fe200078e021e */
[----:B--2---:R-:W-:Y:S01]  /*61d0*/  IADD3 R19, PT, PT, R17, 0x1, RZ ;  /* 0x0000000111137810 */ /* 0x004fe20007ffe0ff */
        /* <DEDUP_REMOVED lines=22> */
[----:B--2---:R-:W-:-:S04]  /*6340*/  IMAD.SHL.U32 R7, R9, 0x10, RZ ;  /* 0x0000001009077824 */ /* 0x004fc800078e00ff */
        /* <DEDUP_REMOVED lines=21> */
.L_x_465:
[----:B------:R-:W1:Y:S02]  /*64a0*/  LDCU UR4, c[0x0][0x3ac] ;  /* 0x00007580ff0477ac */ /* 0x000e640008000800 */
[----:B-1----:R-:W-:-:S09]  /*64b0*/  UISETP.NE.AND UP0, UPT, UR4, 0x1, UPT ;  /* 0x000000010400788c */ /* 0x002fd2000bf05270 */
[----:B------:R-:W-:Y:S05]  /*64c0*/  BRA.U UP0, `(.L_x_472) ;  /* 0x0000000500f47547 */ /* 0x000fea000b800000 */
[----:B------:R-:W1:Y:S02]  /*64d0*/  LDC.64 R4, c[0x0][0x3b0] ;  /* 0x0000ec00ff047b82 */ /* 0x000e640000000a00 */
[----:B-1----:R-:W2:Y:S04]  /*64e0*/  LDG.E.64 R10, desc[UR36][R4.64] ;  /* 0x00000024040a7981 */ /* 0x002ea8000c1e1b00 */
        /* <DEDUP_REMOVED lines=9> */
[----:B------:R-:W-:Y:S02]  /*6580*/  STG.E.64 desc[UR36][R4.64+0x8], R26 ;  /* 0x0000081a04007986 */ /* 0x000fe4000c101b24 */
[----:B------:R-:W-:Y:S01]  /*6590*/  LOP3.LUT R12, R0, R12, R11, 0x96, !PT ;  /* 0x0000000c000c7212 */ /* 0x000fe200078e960b */
[----:B------:R-:W-:-:S03]  /*65a0*/  HFMA2 R0, -RZ, RZ, 0.1171875, 0 ;  /* 0x2f800000ff007431 */ /* 0x000fc600000001ff */
        /* <DEDUP_REMOVED lines=44> */
[----:B------:R-:W-:Y:S01]  /*6870*/  IMAD.MOV.U32 R27, RZ, RZ, R8 ;  /* 0x000000ffff1b7224 */ /* 0x000fe200078e0008 */
[----:B------:R-:W-:Y:S01]  /*6880*/  SHF.L.U32 R19, R14, 0x1, RZ ;  /* 0x000000010e137819 */ /* 0x000fe200000006ff */
[----:B-----5:R-:W-:-:S03]  /*6890*/  IMAD.MOV.U32 R26, RZ, RZ, R7 ;  /* 0x000000ffff1a7224 */ /* 0x020fc600078e0007 */
        /* <DEDUP_REMOVED lines=40> */
[----:B--2---:R-:W-:Y:S01]  /*6b20*/  SHF.R.U32.HI R14, RZ, 0x2, R21 ;  /* 0x00000002ff0e7819 */ /* 0x004fe20000011615 */
[----:B0-----:R-:W-:-:S03]  /*6b30*/  VIADD R10, R20, 0x587c5 ;  /* 0x000587c5140a7836 */ /* 0x001fc60000000000 */
[----:B------:R-:W-:Y:S01]  /*6b40*/  LOP3.LUT R14, R14, R21, RZ, 0x3c, !PT ;  /* 0x000000150e0e7212 */ /* 0x000fe200078e3cff */
[----:B---3--:R-:W-:Y:S02]  /*6b50*/  IMAD.SHL.U32 R17, R9, 0x10, RZ ;  /* 0x0000001009117824 */ /* 0x008fe400078e00ff */
[----:B-1----:R-:W-:Y:S02]  /*6b60*/  IMAD.MOV.U32 R15, RZ, RZ, R8 ;  /* 0x000000ffff0f7224 */ /* 0x002fe400078e0008 */
[----:B------:R-:W-:Y:S02]  /*6b70*/  IMAD.SHL.U32 R19, R14, 0x2, RZ ;  /* 0x000000020e137824 */ /* 0x000fe400078e00ff */
[----:B------:R-:W-:-:S03]  /*6b80*/  IMAD.MOV.U32 R12, RZ, RZ, R9 ;  /* 0x000000ffff0c7224 */ /* 0x000fc600078e0009 */
[----:B------:R-:W-:-:S04]  /*6b90*/  LOP3.LUT R14, R14, R19, R17, 0x96, !PT ;  /* 0x000000130e0e7212 */ /* 0x000fc800078e9611 */
[----:B------:R-:W-:Y:S01]  /*6ba0*/  LOP3.LUT R13, R14, R9, RZ, 0x3c, !PT ;  /* 0x000000090e0d7212 */ /* 0x000fe200078e3cff */
[----:B----4-:R-:W-:Y:S02]  /*6bb0*/  IMAD.MOV.U32 R14, RZ, RZ, R7 ;  /* 0x000000ffff0e7224 */ /* 0x010fe400078e0007 */
[----:B------:R-:W-:Y:S01]  /*6bc0*/  IMAD.MOV.U32 R9, RZ, RZ, -0x2 ;  /* 0xfffffffeff097424 */ /* 0x000fe200078e00ff */
[----:B------:R-:W-:Y:S01]  /*6bd0*/  IADD3 R11, PT, PT, R13, R10, RZ ;  /* 0x0000000a0d0b7210 */ /* 0x000fe20007ffe0ff */
[----:B------:R1:W-:Y:S03]  /*6be0*/  STG.E.64 desc[UR36][R4.64+0x10], R12 ;  /* 0x0000100c04007986 */ /* 0x0003e6000c101b24 */
[----:B------:R-:W-:Y:S01]  /*6bf0*/  I2FP.F32.U32 R11, R11 ;  /* 0x0000000b000b7245 */ /* 0x000fe20000201000 */
[----:B------:R1:W-:Y:S04]  /*6c00*/  STG.E.64 desc[UR36][R4.64+0x8], R14 ;  /* 0x0000080e04007986 */ /* 0x0003e8000c101b24 */
[----:B------:R-:W-:-:S04]  /*6c10*/  FFMA R11, R11, R0, 1.1641532182693481445e-10 ;  /* 0x2f0000000b0b7423 */ /* 0x000fc80000000000 */
[----:B------:R-:W-:Y:S01]  /*6c20*/  FMUL R0, R11, 4 ;  /* 0x408000000b007820 */ /* 0x000fe20000400000 */
[----:B------:R-:W-:-:S05]  /*6c30*/  MOV R11, R6 ;  /* 0x00000006000b7202 */ /* 0x000fca0000000f00 */
[----:B------:R-:W0:Y:S01]  /*6c40*/  F2I.TRUNC.NTZ R0, R0 ;  /* 0x0000000000007305 */ /* 0x000e22000020f100 */
[----:B------:R1:W-:Y:S04]  /*6c50*/  STG.E.64 desc[UR36][R4.64], R10 ;  /* 0x0000000a04007986 */ /* 0x0003e8000c101b24 */
[----:B------:R1:W-:Y:S01]  /*6c60*/  STG.E desc[UR36][R28.64+-0x4], R9 ;  /* 0xfffffc091c007986 */ /* 0x0003e2000c101924 */
[----:B0-----:R-:W-:-:S05]  /*6c70*/  VIADD R7, R0, 0x1 ;  /* 0x0000000100077836 */ /* 0x001fca0000000000 */
[----:B------:R1:W-:Y:S01]  /*6c80*/  STG.E desc[UR36][R28.64+0xc], R7 ;  /* 0x00000c071c007986 */ /* 0x0003e2000c101924 */
[----:B------:R-:W-:Y:S05]  /*6c90*/  BRA `(.L_x_471) ;  /* 0x0000000400f07947 */ /* 0x000fea0003800000 */
.L_x_472:
        /* <DEDUP_REMOVED lines=8> */
[----:B0-----:R-:W-:Y:S02]  /*6d20*/  MOV R27, R6 ;  /* 0x00000006001b7202 */ /* 0x001fe40000000f00 */
        /* <DEDUP_REMOVED lines=113> */
[----:B-1----:R-:W-:-:S05]  /*7440*/  VIADD R7, R0, 0x1 ;  /* 0x0000000100077836 */ /* 0x002fca0000000000 */
[----:B------:R0:W-:Y:S02]  /*7450*/  STG.E desc[UR36][R28.64+0xc], R7 ;  /* 0x00000c071c007986 */ /* 0x0001e4000c101924 */
.L_x_471:
[----:B0123--:R-:W0:Y:S02]  /*7460*/  LDC.64 R4, c[0x0][0x3a0] ;  /* 0x0000e800ff047b82 */ /* 0x00fe240000000a00 */
[----:B0-----:R-:W2:Y:S02]  /*7470*/  LDG.E R0, desc[UR36][R4.64] ;  /* 0x0000002404007981 */ /* 0x001ea4000c1e1900 */
[----:B--2---:R-:W-:-:S05]  /*7480*/  VIADD R7, R0, 0x1 ;  /* 0x0000000100077836 */ /* 0x004fca0000000000 */
[----:B------:R3:W-:Y:S01]  /*7490*/  STG.E desc[UR36][R4.64], R7 ;  /* 0x0000000704007986 */ /* 0x0007e2000c101924 */
[----:B------:R-:W-:Y:S05]  /*74a0*/  BRA `(.L_x_463) ;  /* 0x000000e400887947 */ /* 0x000fea0003800000 */
.L_x_451:
[----:B------:R-:W-:Y:S05]  /*74b0*/  BSYNC.RELIABLE B7 ;  /* 0x0000000000077941 */ /* 0x000fea0003800100 */
.L_x_450:
        /* <DEDUP_REMOVED lines=17> */
[----:B------:R-:W-:Y:S01]  /*75d0*/  IABS R0, R7 ;  /* 0x0000000700007213 */ /* 0x000fe20000000000 */
[----:B------:R-:W-:Y:S01]  /*75e0*/  IMAD.MOV.U32 R8, RZ, RZ, RZ ;  /* 0x000000ffff087224 */ /* 0x000fe200078e00ff */
[----:B------:R-:W-:Y:S02]  /*75f0*/  IABS R10, R18 ;  /* 0x00000012000a7213 */ /* 0x000fe40000000000 */
[----:B------:R-:W0:Y:S08]  /*7600*/  I2F.RP R6, R0 ;  /* 0x0000000000067306 */ /* 0x000e300000209400 */
[----:B0-----:R-:W0:Y:S02]  /*7610*/  MUFU.RCP R6, R6 ;  /* 0x0000000600067308 */ /* 0x001e240000001000 */
[----:B0-----:R-:W-:-:S06]  /*7620*/  VIADD R9, R6, 0xffffffe ;  /* 0x0ffffffe06097836 */ /* 0x001fcc0000000000 */
[----:B------:R-:W0:Y:S02]  /*7630*/  F2I.FTZ.U32.TRUNC.NTZ R9, R9 ;  /* 0x0000000900097305 */ /* 0x000e24000021f000 */
[----:B0-----:R-:W-:-:S05]  /*7640*/  IADD3 R11, PT, PT, RZ, -R9, RZ ;  /* 0x80000009ff0b7210 */ /* 0x001fca0007ffe0ff */
        /* <DEDUP_REMOVED lines=10> */
[-C--:B------:R-:W-:Y:S01]  /*76f0*/  @!P1 IADD3 R11, PT, PT, R11, -R0.reuse, RZ ;  /* 0x800000000b0b9210 */ /* 0x080fe20007ffe0ff */
[----:B------:R-:W-:Y:S01]  /*7700*/  @!P1 VIADD R9, R9, 0x1 ;  /* 0x0000000109099836 */ /* 0x000fe20000000000 */
[----:B------:R-:W-:Y:S02]  /*7710*/  ISETP.NE.AND P1, PT, R7, RZ, PT ;  /* 0x000000ff0700720c */ /* 0x000fe40003f25270 */
[----:B------:R-:W-:-:S13]  /*7720*/  ISETP.GE.U32.AND P2, PT, R11, R0, PT ;  /* 0x000000000b00720c */ /* 0x000fda0003f46070 */
[----:B------:R-:W-:-:S04]  /*7730*/  @P2 VIADD R9, R9, 0x1 ;  /* 0x0000000109092836 */ /* 0x000fc80000000000 */
        /* <DEDUP_REMOVED lines=32> */
[----:B------:R-:W-:-:S05]  /*7940*/  @P3 VIADD R10, R10, 0x1 ;  /* 0x000000010a0a3836 */ /* 0x000fca0000000000 */
[----:B------:R-:W-:-:S05]  /*7950*/  MOV R9, R10 ;  /* 0x0000000a00097202 */ /* 0x000fca0000000f00 */
        /* <DEDUP_REMOVED lines=32> */
[----:B------:R-:W-:-:S06]  /*7b60*/  @P2 VIADD R8, R8, 0x1 ;  /* 0x0000000108082836 */ /* 0x000fcc0000000000 */
        /* <DEDUP_REMOVED lines=9> */
[----:B------:R-:W-:Y:S01]  /*7c00*/  VIADD R30, R18, 0x2 ;  /* 0x00000002121e7836 */ /* 0x000fe20000000000 */
[----:B------:R0:W2:Y:S01]  /*7c10*/  LDC.64 R8, c[0x4][R0] ;  /* 0x0100000000087b82 */ /* 0x0000a20000000a00 */
[----:B------:R-:W-:Y:S02]  /*7c20*/  IMAD.MOV.U32 R6, RZ, RZ, R2 ;  /* 0x000000ffff067224 */ /* 0x000fe400078e0002 */
[----:B------:R-:W-:Y:S02]  /*7c30*/  IMAD.MOV.U32 R7, RZ, RZ, R24 ;  /* 0x000000ffff077224 */ /* 0x000fe400078e0018 */
[----:B-1----:R-:W-:Y:S01]  /*7c40*/  IMAD.U32 R4, RZ, RZ, UR4 ;  /* 0x00000004ff047e24 */ /* 0x002fe2000f8e00ff */
[----:B0-----:R-:W-:-:S07]  /*7c50*/  MOV R5, UR5 ;  /* 0x0000000500057c02 */ /* 0x001fce0008000f00 */
[----:B------:R-:W-:-:S07]  /*7c60*/  LEPC R20, `(.L_x_476) ;  /* 0x000000001014794e */ /* 0x000fce0000000000 */
[----:B--2---:R-:W-:Y:S05]  /*7c70*/  CALL.ABS.NOINC R8 ;  /* 0x0000000008007343 */ /* 0x004fea0003c00000 */
.L_x_476:
        /* <DEDUP_REMOVED lines=26> */
.L_x_480:
        /* <DEDUP_REMOVED lines=53> */
.L_x_479:
        /* <DEDUP_REMOVED lines=35> */
.L_x_481:
        /* <DEDUP_REMOVED lines=16> */
.L_x_478:
[----:B------:R-:W2:Y:S01]  /*84a0*/  LDCU UR4, c[0x0][0x3ac] ;  /* 0x00007580ff0477ac */ /* 0x000ea20008000800 */
[C---:B01----:R-:W-:Y:S02]  /*84b0*/  VIADD R17, R18.reuse, 0xfffffffd ;  /* 0xfffffffd12117836 */ /* 0x043fe40000000000 */
[----:B------:R-:W-:Y:S01]  /*84c0*/  VIADD R4, R18, 0x2 ;  /* 0x0000000212047836 */ /* 0x000fe20000000000 */
        /* <DEDUP_REMOVED lines=202> */
.L_x_482:
        /* <DEDUP_REMOVED lines=148> */
[----:B------:R-:W-:-:S04]  /*9ab0*/  @!P2 IADD3 R15, PT, PT, -R15, RZ, RZ ;  /* 0x000000ff0f0fa210 */ /* 0x000fc80007ffe1ff */
[----:B------:R-:W-:Y:S01]  /*9ac0*/  SEL R27, R6, R15, !P0 ;  /* 0x0000000f061b7207 */ /* 0x000fe20004000000 */
[----:B------:R-:W-:Y:S01]  /*9ad0*/  IMAD.MOV.U32 R15, RZ, RZ, R8 ;  /* 0x000000ffff0f7224 */ /* 0x000fe200078e0008 */
[----:B----4-:R-:W-:Y:S01]  /*9ae0*/  MOV R14, R11 ;  /* 0x0000000b000e7202 */ /* 0x010fe20000000f00 */
[----:B------:R-:W-:Y:S02]  /*9af0*/  IMAD.MOV.U32 R12, RZ, RZ, R9 ;  /* 0x000000ffff0c7224 */ /* 0x000fe400078e0009 */
        /* <DEDUP_REMOVED lines=15> */
[----:B------:R-:W-:-:S04]  /*9bf0*/  @!P1 IADD3 R36, PT, PT, R36, -R5, RZ ;  /* 0x8000000524249210 */ /* 0x000fc80007ffe0ff */
[----:B------:R-:W-:Y:S02]  /*9c00*/  ISETP.GT.U32.AND P1, PT, R5, R36, PT ;  /* 0x000000240500720c */ /* 0x000fe40003f24070 */
[----:B------:R-:W-:-:S11]  /*9c10*/  ISETP.GE.AND P2, PT, R4, RZ, PT ;  /* 0x000000ff0400720c */ /* 0x000fd60003f46270 */
[----:B------:R-:W-:-:S05]  /*9c20*/  @!P1 IADD3 R36, PT, PT, R36, -R5, RZ ;  /* 0x8000000524249210 */ /* 0x000fca0007ffe0ff */
[----:B------:R-:W-:-:S04]  /*9c30*/  IMAD.MOV.U32 R5, RZ, RZ, R36 ;  /* 0x000000ffff057224 */ /* 0x000fc800078e0024 */
        /* <DEDUP_REMOVED lines=15> */
[----:B-1----:R-:W-:Y:S01]  /*9d30*/  MOV R15, R8 ;  /* 0x00000008000f7202 */ /* 0x002fe20000000f00 */
[----:B------:R-:W-:Y:S01]  /*9d40*/  IMAD.MOV.U32 R6, RZ, RZ, R9 ;  /* 0x000000ffff067224 */ /* 0x000fe200078e0009 */
[----:B----4-:R-:W-:Y:S01]  /*9d50*/  MOV R35, R10 ;  /* 0x0000000a00237202 */ /* 0x010fe20000000f00 */
[----:B------:R-:W-:Y:S02]  /*9d60*/  IMAD.MOV.U32 R14, RZ, RZ, R11 ;  /* 0x000000ffff0e7224 */ /* 0x000fe400078e000b */
[----:B------:R-:W-:Y:S01]  /*9d70*/  IMAD.MOV.U32 R9, RZ, RZ, -0x2 ;  /* 0xfffffffeff097424 */ /* 0x000fe200078e00ff */
[----:B------:R2:W-:Y:S04]  /*9d80*/  STG.E.64 desc[UR36][R32.64+0x10], R6 ;  /* 0x0000100620007986 */ /* 0x0005e8000c101b24 */
[----:B------:R2:W-:Y:S01]  /*9d90*/  STG.E.64 desc[UR36][R32.64+0x8], R14 ;  /* 0x0000080e20007986 */ /* 0x0005e2000c101b24 */
[----:B0-----:R-:W-:-:S03]  /*9da0*/  VIADD R5, R13, 0x1 ;  /* 0x000000010d057836 */ /* 0x001fc60000000000 */
[----:B------:R2:W-:Y:S04]  /*9db0*/  STG.E.64 desc[UR36][R32.64], R34 ;  /* 0x0000002220007986 */ /* 0x0005e8000c101b24 */
[----:B------:R2:W-:Y:S04]  /*9dc0*/  STG.E desc[UR36][R30.64], R5 ;  /* 0x000000051e007986 */ /* 0x0005e8000c101924 */
[----:B------:R2:W-:Y:S01]  /*9dd0*/  STG.E desc[UR36][R28.64+-0x4], R9 ;  /* 0xfffffc091c007986 */ /* 0x0005e2000c101924 */
[----:B------:R-:W-:Y:S05]  /*9de0*/  BRA `(.L_x_483) ;  /* 0x0000000c00f07947 */ /* 0x000fea0003800000 */
.L_x_477:
        /* <DEDUP_REMOVED lines=36> */
[----:B------:R-:W-:Y:S02]  /*a030*/  IMAD.MOV.U32 R27, RZ, RZ, R8 ;  /* 0x000000ffff1b7224 */ /* 0x000fe400078e0008 */
[----:B------:R-:W-:Y:S02]  /*a040*/  IMAD.SHL.U32 R19, R14, 0x2, RZ ;  /* 0x000000020e137824 */ /* 0x000fe400078e00ff */
        /* <DEDUP_REMOVED lines=21> */
[----:B----4-:R-:W-:Y:S01]  /*a1a0*/  IMAD.SHL.U32 R17, R9, 0x10, RZ ;  /* 0x0000001009117824 */ /* 0x010fe200078e00ff */
[----:B--2---:R-:W-:Y:S01]  /*a1b0*/  MOV R12, R9 ;  /* 0x00000009000c7202 */ /* 0x004fe20000000f00 */
[----:B------:R-:W-:Y:S02]  /*a1c0*/  IMAD.MOV.U32 R27, RZ, RZ, R8 ;  /* 0x000000ffff1b7224 */ /* 0x000fe400078e0008 */
[----:B------:R-:W-:Y:S02]  /*a1d0*/  IMAD.SHL.U32 R19, R14, 0x2, RZ ;  /* 0x000000020e137824 */ /* 0x000fe400078e00ff */
        /* <DEDUP_REMOVED lines=46> */
[----:B-1----:R-:W-:Y:S02]  /*a4c0*/  IMAD.MOV.U32 R15, RZ, RZ, R8 ;  /* 0x000000ffff0f7224 */ /* 0x002fe400078e0008 */
[----:B------:R-:W-:-:S05]  /*a4d0*/  IMAD.SHL.U32 R19, R14, 0x2, RZ ;  /* 0x000000020e137824 */ /* 0x000fca00078e00ff */
[----:B------:R-:W-:-:S04]  /*a4e0*/  LOP3.LUT R14, R14, R19, R17, 0x96, !PT ;  /* 0x000000130e0e7212 */ /* 0x000fc800078e9611 */
[----:B------:R-:W-:Y:S01]  /*a4f0*/  LOP3.LUT R13, R14, R9, RZ, 0x3c, !PT ;  /* 0x000000090e0d7212 */ /* 0x000fe200078e3cff */
[----:B-----5:R-:W-:Y:S01]  /*a500*/  IMAD.MOV.U32 R14, RZ, RZ, R7 ;  /* 0x000000ffff0e7224 */ /* 0x020fe200078e0007 */
        /* <DEDUP_REMOVED lines=12> */
[----:B------:R0:W-:Y:S01]  /*a5d0*/  STG.E desc[UR36][R28.64+0x8], R7 ;  /* 0x000008071c007986 */ /* 0x0001e2000c101924 */
[----:B------:R-:W-:Y:S05]  /*a5e0*/  BRA `(.L_x_483) ;  /* 0x0000000400f07947 */ /* 0x000fea0003800000 */
.L_x_484:
[----:B------:R-:W1:Y:S02]  /*a5f0*/  LDC.64 R4, c[0x0][0x3b0] ;  /* 0x0000ec00ff047b82 */ /* 0x000e640000000a00 */
[----:B-1----:R-:W2:Y:S04]  /*a600*/  LDG.E.64 R10, desc[UR36][R4.64] ;  /* 0x00000024040a7981 */ /* 0x002ea8000c1e1b00 */
[----:B------:R-:W3:Y:S04]  /*a610*/  LDG.E.64 R6, desc[UR36][R4.64+0x10] ;  /* 0x0000102404067981 */ /* 0x000ee8000c1e1b00 */
[----:B------:R-:W4:Y:S01]  /*a620*/  LDG.E.64 R8, desc[UR36][R4.64+0x8] ;  /* 0x0000082404087981 */ /* 0x000f22000c1e1b00 */
[----:B--2---:R-:W-:Y:S01]  /*a630*/  SHF.R.U32.HI R0, RZ, 0x2, R11 ;  /* 0x00000002ff007819 */ /* 0x004fe2000001160b */
[----:B------:R-:W-:-:S03]  /*a640*/  VIADD R10, R10, 0x587c5 ;  /* 0x000587c50a0a7836 */ /* 0x000fc60000000000 */
[----:B------:R-:W-:Y:S01]  /*a650*/  LOP3.LUT R0, R0, R11, RZ, 0x3c, !PT ;  /* 0x0000000b00007212 */ /* 0x000fe200078e3cff */
[----:B---3--:R-:W-:Y:S02]  /*a660*/  IMAD.SHL.U32 R11, R7, 0x10, RZ ;  /* 0x00000010070b7824 */ /* 0x008fe400078e00ff */
[----:B0-----:R-:W-:Y:S01]  /*a670*/  IMAD.MOV.U32 R27, RZ, RZ, R6 ;  /* 0x000000ffff1b7224 */ /* 0x001fe200078e0006 */
[C---:B------:R-:W-:Y:S02]  /*a680*/  SHF.L.U32 R12, R0.reuse, 0x1, RZ ;  /* 0x00000001000c7819 */ /* 0x040fe400000006ff */
[----:B----4-:R-:W-:Y:S02]  /*a690*/  MOV R26, R9 ;  /* 0x00000009001a7202 */ /* 0x010fe40000000f00 */
        /* <DEDUP_REMOVED lines=21> */
[----:B----4-:R-:W-:Y:S01]  /*a7f0*/  IMAD.MOV.U32 R27, RZ, RZ, R8 ;  /* 0x000000ffff1b7224 */ /* 0x010fe200078e0008 */
[----:B------:R-:W-:Y:S02]  /*a800*/  SHF.L.U32 R17, R9, 0x4, RZ ;  /* 0x0000000409117819 */ /* 0x000fe400000006ff */
[----:B-----5:R-:W-:Y:S01]  /*a810*/  MOV R26, R7 ;  /* 0x00000007001a7202 */ /* 0x020fe20000000f00 */
[----:B------:R-:W-:-:S04]  /*a820*/  IMAD.SHL.U32 R19, R14, 0x2, RZ ;  /* 0x000000020e137824 */ /* 0x000fc800078e00ff */
[----:B------:R-:W-:Y:S01]  /*a830*/  STG.E.64 desc[UR36][R4.64+0x8], R26 ;  /* 0x0000081a04007986 */ /* 0x000fe2000c101b24 */
[----:B------:R-:W-:-:S04]  /*a840*/  LOP3.LUT R14, R14, R19, R17, 0x96, !PT ;  /* 0x000000130e0e7212 */ /* 0x000fc800078e9611 */
[----:B--2---:R-:W-:-:S04]  /*a850*/  LOP3.LUT R11, R14, R9, RZ, 0x3c, !PT ;  /* 0x000000090e0b7212 */ /* 0x004fc800078e3cff */
        /* <DEDUP_REMOVED lines=18> */
[----:B------:R-:W-:Y:S01]  /*a980*/  SHF.L.U32 R17, R9, 0x4, RZ ;  /* 0x0000000409117819 */ /* 0x000fe200000006ff */
[----:B--2---:R-:W-:Y:S01]  /*a990*/  IMAD.MOV.U32 R12, RZ, RZ, R9 ;  /* 0x000000ffff0c7224 */ /* 0x004fe200078e0009 */
[----:B-----5:R-:W-:Y:S01]  /*a9a0*/  MOV R26, R7 ;  /* 0x00000007001a7202 */ /* 0x020fe20000000f00 */
[----:B------:R-:W-:-:S04]  /*a9b0*/  IMAD.SHL.U32 R19, R14, 0x2, RZ ;  /* 0x000000020e137824 */ /* 0x000fc800078e00ff */
[----:B------:R-:W-:Y:S01]  /*a9c0*/  STG.E.64 desc[UR36][R4.64+0x8], R26 ;  /* 0x0000081a04007986 */ /* 0x000fe2000c101b24 */
        /* <DEDUP_REMOVED lines=45> */
[----:B------:R-:W-:-:S05]  /*aca0*/  IMAD.SHL.U32 R19, R14, 0x2, RZ ;  /* 0x000000020e137824 */ /* 0x000fca00078e00ff */
[----:B------:R-:W-:-:S04]  /*acb0*/  LOP3.LUT R14, R14, R19, R17, 0x96, !PT ;  /* 0x000000130e0e7212 */ /* 0x000fc800078e9611 */
[----:B------:R-:W-:Y:S01]  /*acc0*/  LOP3.LUT R13, R14, R9, RZ, 0x3c, !PT ;  /* 0x000000090e0d7212 */ /* 0x000fe200078e3cff */
[----:B------:R-:W-:Y:S01]  /*acd0*/  IMAD.MOV.U32 R9, RZ, RZ, -0x2 ;  /* 0xfffffffeff097424 */ /* 0x000fe200078e00ff */
[----:B---3--:R-:W-:Y:S02]  /*ace0*/  MOV R14, R7 ;  /* 0x00000007000e7202 */ /* 0x008fe40000000f00 */
[----:B------:R-:W-:Y:S01]  /*acf0*/  IADD3 R11, PT, PT, R13, R10, RZ ;  /* 0x0000000a0d0b7210 */ /* 0x000fe20007ffe0ff */
[----:B------:R1:W-:Y:S03]  /*ad00*/  STG.E.64 desc[UR36][R4.64+0x10], R12 ;  /* 0x0000100c04007986 */ /* 0x0003e6000c101b24 */
        /* <DEDUP_REMOVED lines=8> */
[----:B0-----:R-:W-:-:S05]  /*ad90*/  IADD3 R7, PT, PT, R0, 0x1, RZ ;  /* 0x0000000100077810 */ /* 0x001fca0007ffe0ff */
[----:B------:R1:W-:Y:S02]  /*ada0*/  STG.E desc[UR36][R28.64+0x8], R7 ;  /* 0x000008071c007986 */ /* 0x0003e4000c101924 */
.L_x_483:
[----:B0123--:R-:W0:Y:S02]  /*adb0*/  LDC.64 R4, c[0x0][0x3a0] ;  /* 0x0000e800ff047b82 */ /* 0x00fe240000000a00 */
[----:B0-----:R-:W2:Y:S02]  /*adc0*/  LDG.E R0, desc[UR36][R4.64] ;  /* 0x0000002404007981 */ /* 0x001ea4000c1e1900 */
[----:B--2---:R-:W-:-:S05]  /*add0*/  VIADD R7, R0, 0x1 ;  /* 0x0000000100077836 */ /* 0x004fca0000000000 */
[----:B------:R0:W-:Y:S01]  /*ade0*/  STG.E desc[UR36][R4.64], R7 ;  /* 0x0000000704007986 */ /* 0x0001e2000c101924 */
[----:B------:R-:W-:Y:S05]  /*adf0*/  BRA `(.L_x_463) ;  /* 0x000000ac00347947 */ /* 0x000fea0003800000 */
.L_x_475:
[----:B------:R-:W-:Y:S05]  /*ae00*/  BSYNC.RELIABLE B6 ;  /* 0x0000000000067941 */ /* 0x000fea0003800100 */
.L_x_474:
        /* <DEDUP_REMOVED lines=27> */
[----:B------:R-:W-:-:S05]  /*afc0*/  IMAD.HI.U32 R9, R8, R11, RZ ;  /* 0x0000000b08097227 */ /* 0x000fca00078e00ff */
[----:B------:R-:W-:-:S05]  /*afd0*/  IADD3 R6, PT, PT, -R9, RZ, RZ ;  /* 0x000000ff09067210 */ /* 0x000fca0007ffe1ff */
[----:B------:R-:W-:Y:S01]  /*afe0*/  IMAD R11, R0, R6, R11 ;  /* 0x00000006000b7224 */ /* 0x000fe200078e020b */
[----:B------:R-:W-:-:S04]  /*aff0*/  LOP3.LUT R6, R18, R7, RZ, 0x3c, !PT ;  /* 0x0000000712067212 */ /* 0x000fc800078e3cff */
[----:B------:R-:W-:Y:S02]  /*b000*/  ISETP.GT.U32.AND P1, PT, R0, R11, PT ;  /* 0x0000000b0000720c */ /* 0x000fe40003f24070 */
[----:B------:R-:W-:Y:S02]  /*b010*/  ISETP.GE.AND P3, PT, R6, RZ, PT ;  /* 0x000000ff0600720c */ /* 0x000fe40003f66270 */
[----:B------:R-:W-:-:S09]  /*b020*/  LOP3.LUT R6, RZ, R7, RZ, 0x33, !PT ;  /* 0x00000007ff067212 */ /* 0x000fd200078e33ff */
[----:B------:R-:W-:Y:S02]  /*b030*/  @!P1 IMAD.IADD R11, R11, 0x1, -R0 ;  /* 0x000000010b0b9824 */ /* 0x000fe400078e0a00 */
[----:B------:R-:W-:Y:S01]  /*b040*/  @!P1 VIADD R9, R9, 0x1 ;  /* 0x0000000109099836 */ /* 0x000fe20000000000 */
[----:B------:R-:W-:Y:S02]  /*b050*/  ISETP.NE.AND P1, PT, R7, RZ, PT ;  /* 0x000000ff0700720c */ /* 0x000fe40003f25270 */
        /* <DEDUP_REMOVED lines=73> */
[----:B------:R-:W-:Y:S05]  /*b4f0*/  @P1 BRA `(.L_x_473) ;  /* 0x00000030008c1947 */ /* 0x000fea0003800000 */
[----:B------:R-:W-:Y:S01]  /*b500*/  MOV R0, 0x218 ;  /* 0x0000021800007802 */ /* 0x000fe20000000f00 */
[----:B------:R0:W-:Y:S01]  /*b510*/  STL.64 [R1], R22 ;  /* 0x0000001601007387 */ /* 0x0001e20000100a00 */
[----:B------:R-:W1:Y:S01]  /*b520*/  LDCU.64 UR4, c[0x4][0x1a8] ;  /* 0x01003500ff0477ac */ /* 0x000e620008000a00 */
[----:B------:R-:W-:Y:S01]  /*b530*/  VIADD R30, R18, 0x1 ;  /* 0x00000001121e7836 */ /* 0x000fe20000000000 */
[----:B------:R0:W2:Y:S01]  /*b540*/  LDC.64 R8, c[0x4][R0] ;  /* 0x0100000000087b82 */ /* 0x0000a20000000a00 */
[----:B------:R-:W-:Y:S01]  /*b550*/  IMAD.MOV.U32 R6, RZ, RZ, R2 ;  /* 0x000000ffff067224 */ /* 0x000fe200078e0002 */
[----:B------:R-:W-:Y:S01]  /*b560*/  MOV R7, R24 ;  /* 0x0000001800077202 */ /* 0x000fe20000000f00 */
[----:B-1----:R-:W-:Y:S01]  /*b570*/  IMAD.U32 R4, RZ, RZ, UR4 ;  /* 0x00000004ff047e24 */ /* 0x002fe2000f8e00ff */
[----:B0-----:R-:W-:-:S07]  /*b580*/  MOV R5, UR5 ;  /* 0x0000000500057c02 */ /* 0x001fce0008000f00 */
[----:B------:R-:W-:-:S07]  /*b590*/  LEPC R20, `(.L_x_485) ;  /* 0x000000001014794e */ /* 0x000fce0000000000 */
[----:B--2---:R-:W-:Y:S05]  /*b5a0*/  CALL.ABS.NOINC R8 ;  /* 0x0000000008007343 */ /* 0x004fea0003c00000 */
.L_x_485:
        /* <DEDUP_REMOVED lines=8> */
[----:B------:R0:W-:Y:S04]  /*b630*/  STS [R3+0x18], R30 ;  /* 0x0000181e03007388 */ /* 0x0001e80000000800 */
[----:B------:R0:W-:Y:S01]  /*b640*/  STS.64 [R3+0x8], R18 ;  /* 0x0000081203007388 */ /* 0x0001e20000000a00 */
[----:B------:R-:W-:Y:S05]  /*b650*/  @!P0 BRA `(.L_x_486) ;  /* 0x0000002000308947 */ /* 0x000fea0003800000 */
[----:B------:R-:W-:-:S13]  /*b660*/  ISETP.GE.AND P0, PT, R0, 0x1, PT ;  /* 0x000000010000780c */ /* 0x000fda0003f06270 */
[----:B------:R-:W-:Y:S05]  /*b670*/  @!P0 BRA `(.L_x_487) ;  /* 0x0000000400d48947 */ /* 0x000fea0003800000 */
[----:B------:R-:W-:Y:S02]  /*b680*/  VIADD R4, R0, 0xffffffff ;  /* 0xffffffff00047836 */ /* 0x000fe40000000000 */
[----:B------:R-:W-:-:S03]  /*b690*/  HFMA2 R12, -RZ, RZ, 0, 0 ;  /* 0x00000000ff0c7431 */ /* 0x000fc600000001ff */
[----:B------:R-:W-:-:S13]  /*b6a0*/  ISETP.GE.U32.AND P0, PT, R4, 0x3, PT ;  /* 0x000000030400780c */ /* 0x000fda0003f06070 */
[----:B------:R-:W-:Y:S05]  /*b6b0*/  @!P0 BRA `(.L_x_488) ;  /* 0x0000000000f88947 */ /* 0x000fea0003800000 */
[----:B------:R-:W1:Y:S01]  /*b6c0*/  LDC R13, c[0x0][0x388] ;  /* 0x0000e200ff0d7b82 */ /* 0x000e620000000800 */
[----:B------:R-:W-:Y:S01]  /*b6d0*/  LOP3.LUT R12, R0, 0x7ffffffc, RZ, 0xc0, !PT ;  /* 0x7ffffffc000c7812 */ /* 0x000fe200078ec0ff */
[----:B------:R-:W-:Y:S04]  /*b6e0*/  BSSY.RECONVERGENT B0, `(.L_x_488) ;  /* 0x000003b000007945 */ /* 0x000fe80003800200 */
[----:B------:R-:W-:Y:S02]  /*b6f0*/  IMAD.MOV R20, RZ, RZ, -R12 ;  /* 0x000000ffff147224 */ /* 0x000fe400078e0a0c */
[----:B-1----:R-:W-:Y:S01]  /*b700*/  IMAD.MOV R14, RZ, RZ, -R13 ;  /* 0x000000ffff0e7224 */ /* 0x002fe200078e0a0d */
[C---:B------:R-:W-:Y:S01]  /*b710*/  LEA R17, -R13.reuse, RZ, 0x2 ;  /* 0x000000ff0d117211 */ /* 0x040fe200078e11ff */
[----:B------:R-:W-:-:S02]  /*b720*/  IMAD R25, R13, -0x3, RZ ;  /* 0xfffffffd0d197824 */ /* 0x000fc400078e02ff */
[----:B------:R-:W-:Y:S02]  /*b730*/  IMAD.U32 R21, R13, -0x2, RZ ;  /* 0xfffffffe0d157824 */ /* 0x000fe400078e00ff */
[----:B------:R-:W-:-:S07]  /*b740*/  IMAD.MOV.U32 R15, RZ, RZ, R14 ;  /* 0x000000ffff0f7224 */ /* 0x000fce00078e000e */
.L_x_489:
[----:B-1----:R-:W-:-:S05]  /*b750*/  IMAD.WIDE R6, R15, 0x4, R28 ;  /* 0x000000040f067825 */ /* 0x002fca00078e021c */
[----:B------:R-:W2:Y:S01]  /*b760*/  LDG.E R9, desc[UR36][R6.64] ;  /* 0x0000002406097981 */ /* 0x000ea2000c1e1900 */
[----:B------:R-:W-:-:S05]  /*b770*/  IMAD.WIDE R10, R13, 0x4, R6 ;  /* 0x000000040d0a7825 */ /* 0x000fca00078e0206 */
[----:B--2---:R-:W-:Y:S04]  /*b780*/  STG.E desc[UR36][R10.64], R9 ;  /* 0x000000090a007986 */ /* 0x004fe8000c101924 */
[----:B0-----:R-:W2:Y:S04]  /*b790*/  LDG.E R27, desc[UR36][R6.64+-0x10] ;  /* 0xfffff024061b7981 */ /* 0x001ea8000c1e1900 */
        /* <DEDUP_REMOVED lines=48> */
.L_x_488:
        /* <DEDUP_REMOVED lines=21> */
[----:B------:R-:W5:Y:S01]  /*bbf0*/  LDG.E R21, desc[UR36][R4.64+0x4] ;  /* 0x0000042404157981 */ /* 0x000f62000c1e1900 */
        /* <DEDUP_REMOVED lines=13> */
.L_x_490:
        /* <DEDUP_REMOVED lines=16> */
.L_x_487:
[----:B------:R-:W2:Y:S01]  /*bdd0*/  LDCU UR4, c[0x0][0x3ac] ;  /* 0x00007580ff0477ac */ /* 0x000ea20008000800 */
[C---:B01----:R-:W-:Y:S01]  /*bde0*/  IADD3 R17, PT, PT, R18.reuse, -0x2, RZ ;  /* 0xfffffffe12117810 */ /* 0x043fe20007ffe0ff */
        /* <DEDUP_REMOVED lines=24> */
[----:B------:R-:W-:-:S04]  /*bf70*/  @!P0 IADD3 R10, PT, PT, R10, -R5, RZ ;  /* 0x800000050a0a8210 */ /* 0x000fc80007ffe0ff */
[----:B------:R-:W-:-:S13]  /*bf80*/  ISETP.GT.U32.AND P0, PT, R5, R10, PT ;  /* 0x0000000a0500720c */ /* 0x000fda0003f04070 */
[----:B------:R-:W-:Y:S02]  /*bf90*/  @!P0 IADD3 R10, PT, PT, R10, -R5, RZ ;  /* 0x800000050a0a8210 */ /* 0x000fe40007ffe0ff */
[----:B------:R-:W-:Y:S02]  /*bfa0*/  ISETP.NE.AND P0, PT, R20, RZ, PT ;  /* 0x000000ff1400720c */ /* 0x000fe40003f05270 */
[----:B------:R-:W-:Y:S01]  /*bfb0*/  LOP3.LUT R20, RZ, R20, RZ, 0x33, !PT ;  /* 0x00000014ff147212 */ /* 0x000fe200078e33ff */
[----:B------:R-:W-:-:S05]  /*bfc0*/  @!P1 IMAD.MOV R10, RZ, RZ, -R10 ;  /* 0x000000ffff0a9224 */ /* 0x000fca00078e0a0a */
[----:B------:R-:W-:Y:S02]  /*bfd0*/  SEL R35, R20, R10, !P0 ;  /* 0x0000000a14237207 */ /* 0x000fe40004000000 */
        /* <DEDUP_REMOVED lines=9> */
[----:B------:R0:W-:Y:S02]  /*c070*/  STG.E.64 desc[UR36][R32.64], R14 ;  /* 0x0000000e20007986 */ /* 0x0001e4000c101b24 */
[----:B------:R-:W-:-:S05]  /*c080*/  LOP3.LUT R11, R12, R9, RZ, 0x3c, !PT ;  /* 0x000000090c0b7212 */ /* 0x000fca00078e3cff */
[----:B------:R-:W-:Y:S01]  /*c090*/  IMAD.IADD R12, R11, 0x1, R14 ;  /* 0x000000010b0c7824 */ /* 0x000fe200078e020e */
[----:B------:R-:W-:Y:S04]  /*c0a0*/  STG.E.64 desc[UR36][R32.64+0x10], R10 ;  /* 0x0000100a20007986 */ /* 0x000fe8000c101b24 */
[----:B------:R-:W-:Y:S01]  /*c0b0*/  I2FP.F32.U32 R13, R12 ;  /* 0x0000000c000d7245 */ /* 0x000fe20000201000 */
[----:B------:R-:W-:Y:S02]  /*c0c0*/  IMAD.MOV.U32 R12, RZ, RZ, R7 ;  /* 0x000000ffff0c7224 */ /* 0x000fe400078e0007 */
[----:B--2---:R-:W-:-:S04]  /*c0d0*/  IMAD.WIDE R6, R35, 0x4, R30 ;  /* 0x0000000423067825 */ /* 0x004fc800078e021e */
[----:B------:R-:W-:-:S04]  /*c0e0*/  FFMA R13, R13, R0, 1.1641532182693481445e-10 ;  /* 0x2f0000000d0d7423 */ /* 0x000fc80000000000 */
[----:B------:R-:W-:Y:S01]  /*c0f0*/  FMUL R25, R13, 4 ;  /* 0x408000000d197820 */ /* 0x000fe20000400000 */
[----:B------:R-:W-:-:S05]  /*c100*/  IMAD.MOV.U32 R13, RZ, RZ, R8 ;  /* 0x000000ffff0d7224 */ /* 0x000fca00078e0008 */
        /* <DEDUP_REMOVED lines=21> */
[----:B----4-:R-:W-:-:S03]  /*c260*/  IMAD.SHL.U32 R11, R7, 0x10, RZ ;  /* 0x00000010070b7824 */ /* 0x010fc600078e00ff */
[----:B------:R-:W-:Y:S01]  /*c270*/  SHF.L.U32 R13, R12, 0x1, RZ ;  /* 0x000000010c0d7819 */ /* 0x000fe200000006ff */
[----:B------:R-:W-:-:S03]  /*c280*/  VIADD R14, R14, 0x587c5 ;  /* 0x000587c50e0e7836 */ /* 0x000fc60000000000 */
[----:B------:R-:W-:-:S04]  /*c290*/  LOP3.LUT R12, R12, R13, R11, 0x96, !PT ;  /* 0x0000000d0c0c7212 */ /* 0x000fc800078e960b */
[----:B------:R-:W-:-:S04]  /*c2a0*/  LOP3.LUT R11, R12, R7, RZ, 0x3c, !PT ;  /* 0x000000070c0b7212 */ /* 0x000fc800078e3cff */
[----:B------:R-:W-:-:S04]  /*c2b0*/  IADD3 R12, PT, PT, R11, R14, RZ ;  /* 0x0000000e0b0c7210 */ /* 0x000fc80007ffe0ff */
[----:B------:R-:W-:-:S05]  /*c2c0*/  I2FP.F32.U32 R13, R12 ;  /* 0x0000000c000d7245 */ /* 0x000fca0000201000 */
[----:B------:R-:W-:-:S04]  /*c2d0*/  FFMA R13, R13, R0, 1.1641532182693481445e-10 ;  /* 0x2f0000000d0d7423 */ /* 0x000fc80000000000 */
[----:B------:R-:W-:-:S06]  /*c2e0*/  FMUL R19, R13, 4 ;  /* 0x408000000d137820 */ /* 0x000fcc0000400000 */
[----:B------:R-:W0:Y:S01]  /*c2f0*/  F2I.TRUNC.NTZ R19, R19 ;  /* 0x0000001300137305 */ /* 0x000e22000020f100 */
[----:B------:R-:W-:Y:S01]  /*c300*/  MOV R13, R6 ;  /* 0x00000006000d7202 */ /* 0x000fe20000000f00 */
[----:B------:R-:W-:Y:S01]  /*c310*/  IMAD.MOV.U32 R10, RZ, RZ, R7 ;  /* 0x000000ffff0a7224 */ /* 0x000fe200078e0007 */
[----:B---3--:R-:W-:Y:S01]  /*c320*/  MOV R15, R8 ;  /* 0x00000008000f7202 */ /* 0x008fe20000000f00 */
[----:B------:R-:W-:-:S03]  /*c330*/  IMAD.MOV.U32 R12, RZ, RZ, R9 ;  /* 0x000000ffff0c7224 */ /* 0x000fc600078e0009 */
[----:B------:R1:W-:Y:S04]  /*c340*/  STG.E.64 desc[UR36][R32.64+0x10], R10 ;  /* 0x0000100a20007986 */ /* 0x0003e8000c101b24 */
[----:B------:R2:W-:Y:S01]  /*c350*/  STG.E.64 desc[UR36][R32.64+0x8], R12 ;  /* 0x0000080c20007986 */ /* 0x0005e2000c101b24 */
[----:B0-----:R-:W-:-:S03]  /*c360*/  VIADD R25, R19, 0x1 ;  /* 0x0000000113197836 */ /* 0x001fc60000000000 */
[----:B------:R0:W-:Y:S04]  /*c370*/  STG.E.64 desc[UR36][R32.64], R14 ;  /* 0x0000000e20007986 */ /* 0x0001e8000c101b24 */
[----:B------:R3:W-:Y:S04]  /*c380*/  STG.E desc[UR36][R34.64], R25 ;  /* 0x0000001922007986 */ /* 0x0007e8000c101924 */
[----:B------:R-:W2:Y:S04]  /*c390*/  LDG.E.64 R8, desc[UR36][R32.64] ;  /* 0x0000002420087981 */ /* 0x000ea8000c1e1b00 */
[----:B------:R-:W4:Y:S04]  /*c3a0*/  LDG.E.64 R6, desc[UR36][R32.64+0x10] ;  /* 0x0000102420067981 */ /* 0x000f28000c1e1b00 */
[----:B-1----:R-:W5:Y:S01]  /*c3b0*/  LDG.E.64 R10, desc[UR36][R32.64+0x8] ;  /* 0x00000824200a7981 */ /* 0x002f62000c1e1b00 */
        /* <DEDUP_REMOVED lines=8> */
[----:B------:R-:W-:-:S05]  /*c440*/  @!P1 IMAD.IADD R36, R36, 0x1, -R5 ;  /* 0x0000000124249824 */ /* 0x000fca00078e0a05 */
[----:B------:R-:W-:-:S04]  /*c450*/  @!P2 IADD3 R36, PT, PT, -R36, RZ, RZ ;  /* 0x000000ff2424a210 */ /* 0x000fc80007ffe1ff */
[----:B------:R-:W-:-:S05]  /*c460*/  SEL R27, R20, R36, !P0 ;  /* 0x00000024141b7207 */ /* 0x000fca0004000000 */
[----:B------:R-:W-:Y:S01]  /*c470*/  IMAD.WIDE R26, R27, 0x4, R30 ;  /* 0x000000041b1a7825 */ /* 0x000fe200078e021e */
[----:B--2---:R-:W-:-:S04]  /*c480*/  SHF.R.U32.HI R12, RZ, 0x2, R9 ;  /* 0x00000002ff0c7819 */ /* 0x004fc80000011609 */
[----:B------:R-:W-:Y:S02]  /*c490*/  LOP3.LUT R12, R12, R9, RZ, 0x3c, !PT ;  /* 0x000000090c0c7212 */ /* 0x000fe400078e3cff */
[----:B----4-:R-:W-:-:S03]  /*c4a0*/  SHF.L.U32 R9, R7, 0x4, RZ ;  /* 0x0000000407097819 */ /* 0x010fc600000006ff */
        /* <DEDUP_REMOVED lines=8> */
[----:B------:R-:W3:Y:S01]  /*c530*/  F2I.TRUNC.NTZ R19, R19 ;  /* 0x0000001300137305 */ /* 0x000ee2000020f100 */
[----:B0-----:R-:W-:Y:S01]  /*c540*/  IMAD.MOV.U32 R15, RZ, RZ, R6 ;  /* 0x000000ffff0f7224 */ /* 0x001fe200078e0006 */
[----:B-----5:R-:W-:Y:S01]  /*c550*/  MOV R14, R11 ;  /* 0x0000000b000e7202 */ /* 0x020fe20000000f00 */
[----:B------:R-:W-:Y:S02]  /*c560*/  IMAD.MOV.U32 R12, RZ, RZ, R7 ;  /* 0x000000ffff0c7224 */ /* 0x000fe400078e0007 */
[----:B------:R-:W-:Y:S02]  /*c570*/  IMAD.MOV.U32 R9, RZ, RZ, R10 ;  /* 0x000000ffff097224 */ /* 0x000fe400078e000a */
[----:B------:R-:W-:Y:S04]  /*c580*/  STG.E.64 desc[UR36][R32.64+0x8], R14 ;  /* 0x0000080e20007986 */ /* 0x000fe8000c101b24 */
[----:B------:R0:W-:Y:S01]  /*c590*/  STG.E.64 desc[UR36][R32.64+0x10], R12 ;  /* 0x0000100c20007986 */ /* 0x0001e2000c101b24 */
[----:B---3--:R-:W-:-:S03]  /*c5a0*/  VIADD R25, R19, 0x1 ;  /* 0x0000000113197836 */ /* 0x008fc60000000000 */
[----:B------:R1:W-:Y:S04]  /*c5b0*/  STG.E.64 desc[UR36][R32.64], R8 ;  /* 0x0000000820007986 */ /* 0x0003e8000c101b24 */
[----:B------:R2:W-:Y:S04]  /*c5c0*/  STG.E desc[UR36][R26.64], R25 ;  /* 0x000000191a007986 */ /* 0x0005e8000c101924 */
[----:B------:R-:W1:Y:S04]  /*c5d0*/  LDG.E.64 R10, desc[UR36][R32.64] ;  /* 0x00000024200a7981 */ /* 0x000e68000c1e1b00 */
[----:B------:R-:W3:Y:S04]  /*c5e0*/  LDG.E.64 R6, desc[UR36][R32.64+0x10] ;  /* 0x0000102420067981 */ /* 0x000ee8000c1e1b00 */
[----:B0-----:R-:W4:Y:S01]  /*c5f0*/  LDG.E.64 R12, desc[UR36][R32.64+0x8] ;  /* 0x00000824200c7981 */ /* 0x001f22000c1e1b00 */
        /* <DEDUP_REMOVED lines=8> */
[----:B------:R-:W-:Y:S02]  /*c680*/  @!P1 IADD3 R34, PT, PT, R34, -R5, RZ ;  /* 0x8000000522229210 */ /* 0x000fe40007ffe0ff */
[----:B-1----:R-:W-:-:S04]  /*c690*/  SHF.R.U32.HI R8, RZ, 0x2, R11 ;  /* 0x00000002ff087819 */ /* 0x002fc8000001160b */
        /* <DEDUP_REMOVED lines=11> */
[----:B------:R-:W0:Y:S01]  /*c750*/  F2I.TRUNC.NTZ R17, R17 ;  /* 0x0000001100117305 */ /* 0x000e22000020f100 */
[----:B------:R-:W-:Y:S01]  /*c760*/  @!P2 IMAD.MOV R9, RZ, RZ, -R9 ;  /* 0x000000ffff09a224 */ /* 0x000fe200078e0a09 */
[----:B------:R-:W-:-:S04]  /*c770*/  MOV R15, R6 ;  /* 0x00000006000f7202 */ /* 0x000fc80000000f00 */
[----:B--2---:R-:W-:Y:S01]  /*c780*/  SEL R27, R20, R9, !P0 ;  /* 0x00000009141b7207 */ /* 0x004fe20004000000 */
[----:B------:R-:W-:Y:S01]  /*c790*/  IMAD.MOV.U32 R10, RZ, RZ, R7 ;  /* 0x000000ffff0a7224 */ /* 0x000fe200078e0007 */
[----:B----4-:R-:W-:Y:S01]  /*c7a0*/  MOV R9, R12 ;  /* 0x0000000c00097202 */ /* 0x010fe20000000f00 */
[----:B------:R-:W-:Y:S02]  /*c7b0*/  IMAD.MOV.U32 R14, RZ, RZ, R13 ;  /* 0x000000ffff0e7224 */ /* 0x000fe400078e000d */
[----:B------:R-:W-:-:S04]  /*c7c0*/  IMAD.WIDE R26, R27, 0x4, R30 ;  /* 0x000000041b1a7825 */ /* 0x000fc800078e021e */
[----:B0-----:R-:W-:Y:S01]  /*c7d0*/  VIADD R19, R17, 0x1 ;  /* 0x0000000111137836 */ /* 0x001fe20000000000 */
[----:B------:R-:W-:Y:S04]  /*c7e0*/  STG.E.64 desc[UR36][R32.64+0x10], R10 ;  /* 0x0000100a20007986 */ /* 0x000fe8000c101b24 */
[----:B------:R-:W-:Y:S04]  /*c7f0*/  STG.E.64 desc[UR36][R32.64+0x8], R14 ;  /* 0x0000080e20007986 */ /* 0x000fe8000c101b24 */
[----:B------:R0:W-:Y:S04]  /*c800*/  STG.E.64 desc[UR36][R32.64], R8 ;  /* 0x0000000820007986 */ /* 0x0001e8000c101b24 */
[----:B------:R1:W-:Y:S04]  /*c810*/  STG.E desc[UR36][R26.64], R19 ;  /* 0x000000131a007986 */ /* 0x0003e8000c101924 */
[----:B------:R-:W0:Y:S04]  /*c820*/  LDG.E.64 R34, desc[UR36][R32.64] ;  /* 0x0000002420227981 */ /* 0x000e28000c1e1b00 */
[----:B------:R-:W2:Y:S04]  /*c830*/  LDG.E.64 R6, desc[UR36][R32.64+0x10] ;  /* 0x0000102420067981 */ /* 0x000ea8000c1e1b00 */
[----:B------:R-:W3:Y:S01]  /*c840*/  LDG.E.64 R12, desc[UR36][R32.64+0x8] ;  /* 0x00000824200c7981 */ /* 0x000ee2000c1e1b00 */
        /* <DEDUP_REMOVED lines=14> */
[----:B------:R-:W-:Y:S02]  /*c930*/  LOP3.LUT R8, R8, R35, RZ, 0x3c, !PT ;  /* 0x0000002308087212 */ /* 0x000fe400078e3cff */
[----:B--2---:R-:W-:-:S03]  /*c940*/  SHF.L.U32 R9, R7, 0x4, RZ ;  /* 0x0000000407097819 */ /* 0x004fc600000006ff */
        /* <DEDUP_REMOVED lines=9> */
[----:B------:R-:W-:Y:S01]  /*c9e0*/  IMAD.MOV.U32 R15, RZ, RZ, R6 ;  /* 0x000000ffff0f7224 */ /* 0x000fe200078e0006 */
[----:B------:R-:W-:Y:S01]  /*c9f0*/  MOV R8, R7 ;  /* 0x0000000700087202 */ /* 0x000fe20000000f00 */
[----:B---3--:R-:W-:Y:S02]  /*ca00*/  IMAD.MOV.U32 R14, RZ, RZ, R13 ;  /* 0x000000ffff0e7224 */ /* 0x008fe400078e000d */
[----:B------:R-:W-:Y:S02]  /*ca10*/  IMAD.MOV.U32 R35, RZ, RZ, R12 ;  /* 0x000000ffff237224 */ /* 0x000fe400078e000c */
[----:B------:R-:W-:Y:S01]  /*ca20*/  IMAD.MOV.U32 R7, RZ, RZ, -0x2 ;  /* 0xfffffffeff077424 */ /* 0x000fe200078e00ff */
[----:B------:R1:W-:Y:S01]  /*ca30*/  STG.E.64 desc[UR36][R32.64+0x10], R8 ;  /* 0x0000100820007986 */ /* 0x0003e2000c101b24 */
[----:B0-----:R-:W-:-:S03]  /*ca40*/  IADD3 R5, PT, PT, R11, 0x1, RZ ;  /* 0x000000010b057810 */ /* 0x001fc60007ffe0ff */
[----:B------:R1:W-:Y:S04]  /*ca50*/  STG.E.64 desc[UR36][R32.64+0x8], R14 ;  /* 0x0000080e20007986 */ /* 0x0003e8000c101b24 */
[----:B------:R1:W-:Y:S04]  /*ca60*/  STG.E.64 desc[UR36][R32.64], R34 ;  /* 0x0000002220007986 */ /* 0x0003e8000c101b24 */
[----:B------:R1:W-:Y:S04]  /*ca70*/  STG.E desc[UR36][R30.64], R5 ;  /* 0x000000051e007986 */ /* 0x0003e8000c101924 */
[----:B------:R1:W-:Y:S01]  /*ca80*/  STG.E desc[UR36][R28.64+-0x4], R7 ;  /* 0xfffffc071c007986 */ /* 0x0003e2000c101924 */
[----:B------:R-:W-:Y:S05]  /*ca90*/  BRA `(.L_x_492) ;  /* 0x0000001c00107947 */ /* 0x000fea0003800000 */
.L_x_491:
        /* <DEDUP_REMOVED lines=178> */
[----:B---3--:R-:W-:-:S03]  /*d5c0*/  SHF.L.U32 R7, R9, 0x4, RZ ;  /* 0x0000000409077819 */ /* 0x008fc600000006ff */
        /* <DEDUP_REMOVED lines=11> */
[----:B----4-:R-:W-:Y:S02]  /*d680*/  IMAD.MOV.U32 R12, RZ, RZ, R15 ;  /* 0x000000ffff0c7224 */ /* 0x010fe400078e000f */
        /* <DEDUP_REMOVED lines=9> */
.L_x_486:
        /* <DEDUP_REMOVED lines=126> */
[----:B------:R3:W-:Y:S01]  /*df00*/  STG.E desc[UR36][R28.64+0x4], R7 ;  /* 0x000004071c007986 */ /* 0x0007e2000c101924 */
[----:B------:R-:W-:Y:S05]  /*df10*/  BRA `(.L_x_492) ;  /* 0x0000000400f07947 */ /* 0x000fea0003800000 */
.L_x_493:
[----:B------:R-:W1:Y:S02]  /*df20*/  LDC.64 R4, c[0x0][0x3b0] ;  /* 0x0000ec00ff047b82 */ /* 0x000e640000000a00 */
[----:B-1----:R-:W2:Y:S04]  /*df30*/  LDG.E.64 R10, desc[UR36][R4.64] ;  /* 0x00000024040a7981 */ /* 0x002ea8000c1e1b00 */
[----:B------:R-:W3:Y:S04]  /*df40*/  LDG.E.64 R6, desc[UR36][R4.64+0x10] ;  /* 0x0000102404067981 */ /* 0x000ee8000c1e1b00 */
[----:B------:R-:W4:Y:S01]  /*df50*/  LDG.E.64 R8, desc[UR36][R4.64+0x8] ;  /* 0x0000082404087981 */ /* 0x000f22000c1e1b00 */
[----:B--2---:R-:W-:-:S02]  /*df60*/  SHF.R.U32.HI R0, RZ, 0x2, R11 ;  /* 0x00000002ff007819 */ /* 0x004fc4000001160b */
[----:B------:R-:W-:Y:S02]  /*df70*/  IADD3 R10, PT, PT, R10, 0x587c5, RZ ;  /* 0x000587c50a0a7810 */ /* 0x000fe40007ffe0ff */
[----:B------:R-:W-:Y:S01]  /*df80*/  LOP3.LUT R0, R0, R11, RZ, 0x3c, !PT ;  /* 0x0000000b00007212 */ /* 0x000fe200078e3cff */
[----:B---3--:R-:W-:Y:S01]  /*df90*/  IMAD.SHL.U32 R11, R7, 0x10, RZ ;  /* 0x00000010070b7824 */ /* 0x008fe200078e00ff */
[----:B0-----:R-:W-:Y:S01]  /*dfa0*/  MOV R27, R6 ;  /* 0x00000006001b7202 */ /* 0x001fe20000000f00 */
[----:B----4-:R-:W-:Y:S02]  /*dfb0*/  IMAD.MOV.U32 R26, RZ, RZ, R9 ;  /* 0x000000ffff1a7224 */ /* 0x010fe400078e0009 */
[----:B------:R-:W-:-:S03]  /*dfc0*/  IMAD.SHL.U32 R12, R0, 0x2, RZ ;  /* 0x00000002000c7824 */ /* 0x000fc600078e00ff */
[----:B------:R-:W-:Y:S02]  /*dfd0*/  STG.E.64 desc[UR36][R4.64+0x8], R26 ;  /* 0x0000081a04007986 */ /* 0x000fe4000c101b24 */
[----:B------:R-:W-:Y:S01]  /*dfe0*/  LOP3.LUT R12, R0, R12, R11, 0x96, !PT ;  /* 0x0000000c000c7212 */ /* 0x000fe200078e960b */
[----:B------:R-:W-:-:S03]  /*dff0*/  IMAD.MOV.U32 R0, RZ, RZ, 0x2f800000 ;  /* 0x2f800000ff007424 */ /* 0x000fc600078e00ff */
        /* <DEDUP_REMOVED lines=19> */
[----:B------:R-:W-:Y:S02]  /*e130*/  MOV R27, R8 ;  /* 0x00000008001b7202 */ /* 0x000fe40000000f00 */
[----:B------:R-:W-:Y:S01]  /*e140*/  SHF.L.U32 R19, R14, 0x1, RZ ;  /* 0x000000010e137819 */ /* 0x000fe200000006ff */
        /* <DEDUP_REMOVED lines=22> */
[----:B------:R-:W-:Y:S01]  /*e2b0*/  MOV R27, R8 ;  /* 0x00000008001b7202 */ /* 0x000fe20000000f00 */
[----:B--2---:R-:W-:Y:S01]  /*e2c0*/  IMAD.MOV.U32 R12, RZ, RZ, R9 ;  /* 0x000000ffff0c7224 */ /* 0x004fe200078e0009 */
        /* <DEDUP_REMOVED lines=42> */
[----:B--2---:R-:W-:Y:S01]  /*e570*/  SHF.R.U32.HI R14, RZ, 0x2, R21 ;  /* 0x00000002ff0e7819 */ /* 0x004fe20000011615 */
[----:B0-----:R-:W-:-:S03]  /*e580*/  VIADD R10, R20, 0x587c5 ;  /* 0x000587c5140a7836 */ /* 0x001fc60000000000 */
[----:B------:R-:W-:Y:S01]  /*e590*/  LOP3.LUT R14, R14, R21, RZ, 0x3c, !PT ;  /* 0x000000150e0e7212 */ /* 0x000fe200078e3cff */
[----:B---3--:R-:W-:Y:S01]  /*e5a0*/  IMAD.SHL.U32 R17, R9, 0x10, RZ ;  /* 0x0000001009117824 */ /* 0x008fe200078e00ff */
[----:B-1----:R-:W-:Y:S01]  /*e5b0*/  MOV R15, R8 ;  /* 0x00000008000f7202 */ /* 0x002fe20000000f00 */
[----:B------:R-:W-:Y:S01]  /*e5c0*/  IMAD.MOV.U32 R12, RZ, RZ, R9 ;  /* 0x000000ffff0c7224 */ /* 0x000fe200078e0009 */
[----:B------:R-:W-:-:S04]  /*e5d0*/  SHF.L.U32 R19, R14, 0x1, RZ ;  /* 0x000000010e137819 */ /* 0x000fc800000006ff */
[----:B------:R-:W-:-:S04]  /*e5e0*/  LOP3.LUT R14, R14, R19, R17, 0x96, !PT ;  /* 0x000000130e0e7212 */ /* 0x000fc800078e9611 */
[----:B------:R-:W-:Y:S01]  /*e5f0*/  LOP3.LUT R13, R14, R9, RZ, 0x3c, !PT ;  /* 0x000000090e0d7212 */ /* 0x000fe200078e3cff */
[----:B----4-:R-:W-:Y:S02]  /*e600*/  IMAD.MOV.U32 R14, RZ, RZ, R7 ;  /* 0x000000ffff0e7224 */ /* 0x010fe400078e0007 */
[----:B------:R-:W-:Y:S02]  /*e610*/  IMAD.MOV.U32 R9, RZ, RZ, -0x2 ;  /* 0xfffffffeff097424 */ /* 0x000fe400078e00ff */
[----:B------:R-:W-:Y:S01]  /*e620*/  IMAD.IADD R11, R13, 0x1, R10 ;  /* 0x000000010d0b7824 */ /* 0x000fe200078e020a */
[----:B------:R0:W-:Y:S04]  /*e630*/  STG.E.64 desc[UR36][R4.64+0x10], R12 ;  /* 0x0000100c04007986 */ /* 0x0001e8000c101b24 */
[----:B------:R-:W-:Y:S01]  /*e640*/  I2FP.F32.U32 R11, R11 ;  /* 0x0000000b000b7245 */ /* 0x000fe20000201000 */
[----:B------:R0:W-:Y:S04]  /*e650*/  STG.E.64 desc[UR36][R4.64+0x8], R14 ;  /* 0x0000080e04007986 */ /* 0x0001e8000c101b24 */
[----:B------:R-:W-:-:S04]  /*e660*/  FFMA R11, R11, R0, 1.1641532182693481445e-10 ;  /* 0x2f0000000b0b7423 */ /* 0x000fc80000000000 */
[----:B------:R-:W-:Y:S01]  /*e670*/  FMUL R0, R11, 6 ;  /* 0x40c000000b007820 */ /* 0x000fe20000400000 */
[----:B------:R-:W-:-:S05]  /*e680*/  MOV R11, R6 ;  /* 0x00000006000b7202 */ /* 0x000fca0000000f00 */
[----:B------:R-:W1:Y:S01]  /*e690*/  F2I.TRUNC.NTZ R0, R0 ;  /* 0x0000000000007305 */ /* 0x000e62000020f100 */
[----:B------:R0:W-:Y:S04]  /*e6a0*/  STG.E.64 desc[UR36][R4.64], R10 ;  /* 0x0000000a04007986 */ /* 0x0001e8000c101b24 */
[----:B------:R0:W-:Y:S01]  /*e6b0*/  STG.E desc[UR36][R28.64+-0x4], R9 ;  /* 0xfffffc091c007986 */ /* 0x0001e2000c101924 */
[----:B-1----:R-:W-:-:S05]  /*e6c0*/  VIADD R7, R0, 0x1 ;  /* 0x0000000100077836 */ /* 0x002fca0000000000 */
[----:B------:R0:W-:Y:S02]  /*e6d0*/  STG.E desc[UR36][R28.64+0x4], R7 ;  /* 0x000004071c007986 */ /* 0x0001e4000c101924 */
.L_x_492:
[----:B0123--:R-:W0:Y:S02]  /*e6e0*/  LDC.64 R4, c[0x0][0x3a0] ;  /* 0x0000e800ff047b82 */ /* 0x00fe240000000a00 */
[----:B0-----:R-:W2:Y:S02]  /*e6f0*/  LDG.E R0, desc[UR36][R4.64] ;  /* 0x0000002404007981 */ /* 0x001ea4000c1e1900 */
[----:B--2---:R-:W-:-:S05]  /*e700*/  IADD3 R7, PT, PT, R0, 0x1, RZ ;  /* 0x0000000100077810 */ /* 0x004fca0007ffe0ff */
[----:B------:R1:W-:Y:S01]  /*e710*/  STG.E desc[UR36][R4.64], R7 ;  /* 0x0000000704007986 */ /* 0x0003e2000c101924 */
[----:B------:R-:W-:Y:S05]  /*e720*/  BRA `(.L_x_463) ;  /* 0x0000007000e87947 */ /* 0x000fea0003800000 */
.L_x_473:
        /* <DEDUP_REMOVED lines=118> */
[----:B-1----:R-:W-:Y:S01]  /*ee90*/  IMAD.U32 R4, RZ, RZ, UR4 ;  /* 0x00000004ff047e24 */ /* 0x002fe2000f8e00ff */
[----:B0-----:R-:W-:-:S07]  /*eea0*/  MOV R5, UR5 ;  /* 0x0000000500057c02 */ /* 0x001fce0008000f00 */
[----:B------:R-:W-:-:S07]  /*eeb0*/  LEPC R20, `(.L_x_494) ;  /* 0x000000001014794e */ /* 0x000fce0000000000 */
[----:B--2---:R-:W-:Y:S05]  /*eec0*/  CALL.ABS.NOINC R8 ;  /* 0x0000000008007343 */ /* 0x004fea0003c00000 */
.L_x_494:
[----:B------:R-:W0:Y:S01]  /*eed0*/  S2UR UR5, SR_CgaCtaId ;  /* 0x00000000000579c3 */ /* 0x000e220000008800 */
[----:B------:R-:W-:Y:S01]  /*eee0*/  UMOV UR4, 0x400 ;  /* 0x0000040000047882 */ /* 0x000fe20000000000 */
[----:B------:R-:W-:-:S06]  /*eef0*/  VIADD R4, R18, 0xffffffff ;  /* 0xffffffff12047836 */ /* 0x000fcc0000000000 */
        /* <DEDUP_REMOVED lines=11> */
[----:B0-----:R-:W-:Y:S02]  /*efb0*/  VIADD R4, R0, 0xffffffff ;  /* 0xffffffff00047836 */ /* 0x001fe40000000000 */
[----:B------:R-:W-:-:S03]  /*efc0*/  HFMA2 R12, -RZ, RZ, 0, 0 ;  /* 0x00000000ff0c7431 */ /* 0x000fc600000001ff */
        /* <DEDUP_REMOVED lines=11> */
.L_x_498:
        /* <DEDUP_REMOVED lines=53> */
.L_x_497:
        /* <DEDUP_REMOVED lines=33> */
[----:B------:R-:W-:-:S03]  /*f5e0*/  VIADD R12, R12, 0x2 ;  /* 0x000000020c0c7836 */ /* 0x000fc60000000000 */
[----:B--2---:R4:W-:Y:S04]  /*f5f0*/  STG.E desc[UR36][R4.64+-0x8], R21 ;  /* 0xfffff81504007986 */ /* 0x0049e8000c101924 */
.L_x_499:
        /* <DEDUP_REMOVED lines=16> */
.L_x_496:
[----:B------:R-:W2:Y:S01]  /*f700*/  LDCU UR4, c[0x0][0x3ac] ;  /* 0x00007580ff0477ac */ /* 0x000ea20008000800 */
[C---:B-1--4-:R-:W-:Y:S01]  /*f710*/  IADD3 R17, PT, PT, R18.reuse, -0x5, RZ ;  /* 0xfffffffb12117810 */ /* 0x052fe20007ffe0ff */
[----:B0-----:R-:W-:Y:S01]  /*f720*/  VIADD R4, R18, 0xfffffffe ;  /* 0xfffffffe12047836 */ /* 0x001fe20000000000 */
        /* <DEDUP_REMOVED lines=84> */
[----:B------:R-:W-:Y:S04]  /*fc70*/  STG.E.64 desc[UR36][R32.64+0x10], R12 ;  /* 0x0000100c20007986 */ /* 0x000fe8000c101b24 */
[----:B------:R-:W-:Y:S01]  /*fc80*/  STG.E.64 desc[UR36][R32.64+0x8], R20 ;  /* 0x0000081420007986 */ /* 0x000fe2000c101b24 */
[----:B0-----:R-:W-:-:S03]  /*fc90*/  VIADD R19, R17, 0x1 ;  /* 0x0000000111137836 */ /* 0x001fc60000000000 */
        /* <DEDUP_REMOVED lines=15> */
[----:B-1----:R-:W-:Y:S02]  /*fd90*/  SEL R35, R6, R12, !P0 ;  /* 0x0000000c06237207 */ /* 0x002fe40004000000 */
[----:B--2---:R-:W-:-:S04]  /*fda0*/  SHF.R.U32.HI R20, RZ, 0x2, R15 ;  /* 0x00000002ff147819 */ /* 0x004fc8000001160f */
[----:B------:R-:W-:Y:S02]  /*fdb0*/  LOP3.LUT R20, R20, R15, RZ, 0x3c, !PT ;  /* 0x0000000f14147212 */ /* 0x000fe400078e3cff */
[----:B---3--:R-:W-:-:S03]  /*fdc0*/  SHF.L.U32 R13, R9, 0x4, RZ ;  /* 0x00000004090d7819 */ /* 0x008fc600000006ff */
[----:B------:R-:W-:-:S05]  /*fdd0*/  IMAD.SHL.U32 R15, R20, 0x2, RZ ;  /* 0x00000002140f7824 */ /* 0x000fca00078e00ff */
[----:B------:R-:W-:Y:S02]  /*fde0*/  LOP3.LUT R34, R20, R15, R13, 0x96, !PT ;  /* 0x0000000f14227212 */ /* 0x000fe400078e960d */
[----:B------:R-:W-:Y:S02]  /*fdf0*/  IADD3 R20, PT, PT, R14, 0x587c5, RZ ;  /* 0x000587c50e147810 */ /* 0x000fe40007ffe0ff */
        /* <DEDUP_REMOVED lines=30> */
[----:B----4-:R-:W-:-:S04]  /*ffe0*/  IMAD.SHL.U32 R13, R9, 0x10, RZ ;  /* 0x00000010090d7824 */ /* 0x010fc800078e00ff */
[----:B0-----:R-:W-:-:S05]  /*fff0*/  IMAD.SHL.U32 R14, R12, 0x2, RZ ;  /* 0x000000020c0e7824 */ /* 0x001fca00078e00ff */
        /* <DEDUP_REMOVED lines=10> */
[----:B-----5:R-:W-:-:S04]  /*100a0*/  MOV R21, R10 ;  /* 0x0000000a00157202 */ /* 0x020fc80000000f00 */
[----:B------:R-:W-:Y:S01]  /*100b0*/  SEL R27, R6, R15, !P0 ;  /* 0x0000000f061b7207 */ /* 0x000fe20004000000 */
[----:B------:R-:W-:Y:S01]  /*100c0*/  IMAD.MOV.U32 R12, RZ, RZ, R9 ;  /* 0x000000ffff0c7224 */ /* 0x000fe200078e0009 */
[----:B------:R-:W-:Y:S01]  /*100d0*/  MOV R15, R8 ;  /* 0x00000008000f7202 */ /* 0x000fe20000000f00 */
        /* <DEDUP_REMOVED lines=47> */
.L_x_500:
        /* <DEDUP_REMOVED lines=83> */
[----:B------:R-:W-:Y:S01]  /*10900*/  STG.E.64 desc[UR36][R32.64+0x8], R14 ;  /* 0x0000080e20007986 */ /* 0x000fe2000c101b24 */
        /* <DEDUP_REMOVED lines=14> */
[----:B------:R-:W-:-:S05]  /*109f0*/  @!P1 IMAD.IADD R12, R12, 0x1, -R5 ;  /* 0x000000010c0c9824 */ /* 0x000fca00078e0a05 */
[----:B------:R-:W-:-:S04]  /*10a00*/  @!P2 IADD3 R12, PT, PT, -R12, RZ, RZ ;  /* 0x000000ff0c0ca210 */ /* 0x000fc80007ffe1ff */
[----:B0-----:R-:W-:-:S05]  /*10a10*/  SEL R35, R6, R12, !P0 ;  /* 0x0000000c06237207 */ /* 0x001fca0004000000 */
[----:B------:R-:W-:Y:S01]  /*10a20*/  IMAD.WIDE R34, R35, 0x4, R30 ;  /* 0x0000000423227825 */ /* 0x000fe200078e021e */
[----:B--2---:R-:W-:-:S04]  /*10a30*/  SHF.R.U32.HI R14, RZ, 0x2, R37 ;  /* 0x00000002ff0e7819 */ /* 0x004fc80000011625 */
        /* <DEDUP_REMOVED lines=37> */
[----:B0-----:R-:W-:-:S03]  /*10c90*/  VIADD R20, R36, 0x587c5 ;  /* 0x000587c524147836 */ /* 0x001fc60000000000 */
        /* <DEDUP_REMOVED lines=8> */
[----:B----4-:R-:W-:-:S04]  /*10d20*/  MOV R21, R10 ;  /* 0x0000000a00157202 */ /* 0x010fc80000000f00 */
[----:B------:R-:W-:Y:S01]  /*10d30*/  SEL R27, R6, R15, !P0 ;  /* 0x0000000f061b7207 */ /* 0x000fe20004000000 */
[----:B------:R-:W-:Y:S01]  /*10d40*/  IMAD.MOV.U32 R12, RZ, RZ, R9 ;  /* 0x000000ffff0c7224 */ /* 0x000fe200078e0009 */
[----:B------:R-:W-:Y:S01]  /*10d50*/  MOV R15, R8 ;  /* 0x00000008000f7202 */ /* 0x000fe20000000f00 */
        /* <DEDUP_REMOVED lines=47> */
.L_x_495:
        /* <DEDUP_REMOVED lines=128> */
.L_x_502:
[----:B0-----:R-:W0:Y:S02]  /*11850*/  LDC.64 R4, c[0x0][0x3b0] ;  /* 0x0000ec00ff047b82 */ /* 0x001e240000000a00 */
        /* <DEDUP_REMOVED lines=123> */
.L_x_501:
[----:B0123--:R-:W0:Y:S02]  /*12010*/  LDC.64 R4, c[0x0][0x3a0] ;  /* 0x0000e800ff047b82 */ /* 0x00fe240000000a00 */
[----:B0-----:R-:W2:Y:S02]  /*12020*/  LDG.E R0, desc[UR36][R4.64] ;  /* 0x0000002404007981 */ /* 0x001ea4000c1e1900 */
[----:B--2---:R-:W-:-:S05]  /*12030*/  IADD3 R7, PT, PT, R0, 0x1, RZ ;  /* 0x0000000100077810 */ /* 0x004fca0007ffe0ff */
[----:B------:R2:W-:Y:S01]  /*12040*/  STG.E desc[UR36][R4.64], R7 ;  /* 0x0000000704007986 */ /* 0x0005e2000c101924 */
[----:B------:R-:W-:Y:S05]  /*12050*/  BRA `(.L_x_463) ;  /* 0x00000038009c7947 */ /* 0x000fea0003800000 */
.L_x_448:
[----:B------:R-:W0:Y:S01]  /*12060*/  S2UR UR5, SR_CgaCtaId ;  /* 0x00000000000579c3 */ /* 0x000e220000008800 */
[----:B------:R-:W-:Y:S01]  /*12070*/  UMOV UR4, 0x400 ;  /* 0x0000040000047882 */ /* 0x000fe20000000000 */
[----:B------:R-:W-:Y:S01]  /*12080*/  IMAD.MOV.U32 R5, RZ, RZ, R18 ;  /* 0x000000ffff057224 */ /* 0x000fe200078e0012 */
[----:B0-----:R-:W-:-:S06]  /*12090*/  ULEA UR4, UR5, UR4, 0x18 ;  /* 0x0000000405047291 */ /* 0x001fcc000f8ec0ff */
[----:B------:R-:W-:-:S05]  /*120a0*/  IMAD.U32 R3, RZ, RZ, UR4 ;  /* 0x00000004ff037e24 */ /* 0x000fca000f8e00ff */
[----:B------:R0:W-:Y:S04]  /*120b0*/  STS [R3+0x4], R18 ;  /* 0x0000041203007388 */ /* 0x0001e80000000800 */
[----:B------:R0:W-:Y:S02]  /*120c0*/  STS [R3+0x4], R18 ;  /* 0x0000041203007388 */ /* 0x0001e40000000800 */
.L_x_449:
[----:B------:R-:W-:-:S13]  /*120d0*/  ISETP.NE.AND P0, PT, R5, R18, PT ;  /* 0x000000120500720c */ /* 0x000fda0003f05270 */
[----:B------:R-:W-:Y:S05]  /*120e0*/  @P0 BREAK.RELIABLE B8 ;  /* 0x0000000000080942 */ /* 0x000fea0003800100 */
[----:B------:R-:W-:Y:S05]  /*120f0*/  @P0 BRA `(.L_x_463) ;  /* 0x0000003800740947 */ /* 0x000fea0003800000 */
[----:B------:R-:W-:Y:S05]  /*12100*/  BSYNC.RELIABLE B8 ;  /* 0x0000000000087941 */ /* 0x000fea0003800100 */
.L_x_447:
        /* <DEDUP_REMOVED lines=22> */
[----:B------:R-:W1:Y:S08]  /*12270*/  I2F.RP R6, R0 ;  /* 0x0000000000067306 */ /* 0x000e700000209400 */
[----:B-1----:R-:W1:Y:S02]  /*12280*/  MUFU.RCP R6, R6 ;  /* 0x0000000600067308 */ /* 0x002e640000001000 */
[----:B-1----:R-:W-:-:S06]  /*12290*/  IADD3 R5, PT, PT, R6, 0xffffffe, RZ ;  /* 0x0ffffffe06057810 */ /* 0x002fcc0007ffe0ff */
[----:B------:R-:W1:Y:S02]  /*122a0*/  F2I.FTZ.U32.TRUNC.NTZ R5, R5 ;  /* 0x0000000500057305 */ /* 0x000e64000021f000 */
        /* <DEDUP_REMOVED lines=80> */
[----:B------:R-:W-:-:S05]  /*127b0*/  IMAD.MOV.U32 R0, RZ, RZ, R4 ;  /* 0x000000ffff007224 */ /* 0x000fca00078e0004 */
[----:B------:R-:W-:-:S04]  /*127c0*/  @!P3 IADD3 R0, PT, PT, -R0, RZ, RZ ;  /* 0x000000ff0000b210 */ /* 0x000fc80007ffe1ff */
[----:B------:R-:W-:-:S04]  /*127d0*/  SEL R0, R5, R0, !P0 ;  /* 0x0000000005007207 */ /* 0x000fc80004000000 */
[----:B------:R-:W-:-:S13]  /*127e0*/  ISETP.NE.AND P0, PT, R0, UR38, PT ;  /* 0x0000002600007c0c */ /* 0x000fda000bf05270 */
[----:B------:R-:W-:Y:S05]  /*127f0*/  @P0 BRA `(.L_x_463) ;  /* 0x0000003000b40947 */ /* 0x000fea0003800000 */
[----:B------:R-:W-:Y:S01]  /*12800*/  MOV R25, 0x218 ;  /* 0x0000021800197802 */ /* 0x000fe20000000f00 */
[----:B------:R-:W1:Y:S01]  /*12810*/  LDCU.64 UR4, c[0x4][0x1b0] ;  /* 0x01003600ff0477ac */ /* 0x000e620008000a00 */
[----:B------:R-:W-:Y:S02]  /*12820*/  CS2R R6, SRZ ;  /* 0x0000000000067805 */ /* 0x000fe4000001ff00 */
[----:B------:R2:W3:Y:S01]  /*12830*/  LDC.64 R8, c[0x4][R25] ;  /* 0x0100000019087b82 */ /* 0x0004e20000000a00 */
[----:B-1----:R-:W-:Y:S02]  /*12840*/  IMAD.U32 R4, RZ, RZ, UR4 ;  /* 0x00000004ff047e24 */ /* 0x002fe4000f8e00ff */
[----:B--2---:R-:W-:-:S07]  /*12850*/  IMAD.U32 R5, RZ, RZ, UR5 ;  /* 0x00000005ff057e24 */ /* 0x004fce000f8e00ff */
[----:B------:R-:W-:-:S07]  /*12860*/  LEPC R20, `(.L_x_503) ;  /* 0x000000001014794e */ /* 0x000fce0000000000 */
[----:B0--3--:R-:W-:Y:S05]  /*12870*/  CALL.ABS.NOINC R8 ;  /* 0x0000000008007343 */ /* 0x009fea0003c00000 */
.L_x_503:
[----:B------:R0:W-:Y:S01]  /*12880*/  STL [R1], R18 ;  /* 0x0000001201007387 */ /* 0x0001e20000100800 */
[----:B------:R0:W1:Y:S01]  /*12890*/  LDC.64 R8, c[0x4][R25] ;  /* 0x0100000019087b82 */ /* 0x0000620000000a00 */
[----:B------:R-:W2:Y:S01]  /*128a0*/  LDCU.64 UR4, c[0x4][0x1b8] ;  /* 0x01003700ff0477ac */ /* 0x000ea20008000a00 */
[----:B------:R-:W-:Y:S01]  /*128b0*/  IMAD.MOV.U32 R6, RZ, RZ, R2 ;  /* 0x000000ffff067224 */ /* 0x000fe200078e0002 */
[----:B------:R-:W-:Y:S02]  /*128c0*/  MOV R7, R24 ;  /* 0x0000001800077202 */ /* 0x000fe40000000f00 */
[----:B--2---:R-:W-:Y:S01]  /*128d0*/  MOV R4, UR4 ;  /* 0x0000000400047c02 */ /* 0x004fe20008000f00 */
[----:B0-----:R-:W-:-:S07]  /*128e0*/  IMAD.U32 R5, RZ, RZ, UR5 ;  /* 0x00000005ff057e24 */ /* 0x001fce000f8e00ff */
[----:B------:R-:W-:-:S07]  /*128f0*/  LEPC R20, `(.L_x_504) ;  /* 0x000000001014794e */ /* 0x000fce0000000000 */
[----:B-1----:R-:W-:Y:S05]  /*12900*/  CALL.ABS.NOINC R8 ;  /* 0x0000000008007343 */ /* 0x002fea0003c00000 */
.L_x_504:
        /* <DEDUP_REMOVED lines=8> */
[----:B------:R0:W-:Y:S04]  /*12990*/  STS.64 [R3+0x10], R26 ;  /* 0x0000101a03007388 */ /* 0x0001e80000000a00 */
[----:B------:R0:W-:Y:S04]  /*129a0*/  STS [R3+0x4], R4 ;  /* 0x0000040403007388 */ /* 0x0001e80000000800 */
[----:B------:R0:W-:Y:S01]  /*129b0*/  STS [R3+0x18], R17 ;  /* 0x0000181103007388 */ /* 0x0001e20000000800 */
        /* <DEDUP_REMOVED lines=10> */
[----:B------:R-:W-:Y:S01]  /*12a60*/  IMAD.MOV R20, RZ, RZ, -R12 ;  /* 0x000000ffff147224 */ /* 0x000fe200078e0a0c */
[C---:B0-----:R-:W-:Y:S01]  /*12a70*/  IADD3 R14, PT, PT, -R13.reuse, RZ, RZ ;  /* 0x000000ff0d0e7210 */ /* 0x041fe20007ffe1ff */
[C---:B------:R-:W-:Y:S02]  /*12a80*/  IMAD R25, R13.reuse, -0x3, RZ ;  /* 0xfffffffd0d197824 */ /* 0x040fe400078e02ff */
[C---:B------:R-:W-:Y:S01]  /*12a90*/  IMAD.U32 R19, R13.reuse, -0x4, RZ ;  /* 0xfffffffc0d137824 */ /* 0x040fe200078e00ff */
[----:B------:R-:W-:Y:S01]  /*12aa0*/  MOV R15, R14 ;  /* 0x0000000e000f7202 */ /* 0x000fe20000000f00 */
[----:B------:R-:W-:-:S07]  /*12ab0*/  IMAD.U32 R21, R13, -0x2, RZ ;  /* 0xfffffffe0d157824 */ /* 0x000fce00078e00ff */
.L_x_508:
        /* <DEDUP_REMOVED lines=53> */
.L_x_507:
        /* <DEDUP_REMOVED lines=35> */
.L_x_509:
        /* <DEDUP_REMOVED lines=16> */
.L_x_506:
[----:B------:R-:W2:Y:S01]  /*13140*/  LDCU UR4, c[0x0][0x3ac] ;  /* 0x00007580ff0477ac */ /* 0x000ea20008000800 */
[C---:B01--4-:R-:W-:Y:S02]  /*13150*/  VIADD R19, R18.reuse, 0xfffffffb ;  /* 0xfffffffb12137836 */ /* 0x053fe40000000000 */
[----:B------:R-:W-:Y:S01]  /*13160*/  VIADD R7, R18, 0xfffffffc ;  /* 0xfffffffc12077836 */ /* 0x000fe20000000000 */
[----:B--2---:R-:W-:-:S09]  /*13170*/  UISETP.NE.AND UP0, UPT, UR4, 0x1, UPT ;  /* 0x000000010400788c */ /* 0x004fd2000bf05270 */
[----:B------:R-:W-:Y:S05]  /*13180*/  BRA.U UP0, `(.L_x_510) ;  /* 0x0000000d00287547 */ /* 0x000fea000b800000 */
[----:B------:R-:W0:Y:S08]  /*13190*/  LDC.64 R32, c[0x0][0x3b0] ;  /* 0x0000ec00ff207b82 */ /* 0x000e300000000a00 */
[----:B------:R-:W1:Y:S01]  /*131a0*/  LDC R5, c[0x0][0x388] ;  /* 0x0000e200ff057b82 */ /* 0x000e620000000800 */
[----:B------:R-:W-:-:S07]  /*131b0*/  IABS R14, R18 ;  /* 0x00000012000e7213 */ /* 0x000fce0000000000 */
        /* <DEDUP_REMOVED lines=23> */
[----:B------:R-:W-:Y:S02]  /*13330*/  LOP3.LUT R5, RZ, R5, RZ, 0x33, !PT ;  /* 0x00000005ff057212 */ /* 0x000fe400078e33ff */
[----:B---3--:R-:W-:Y:S01]  /*13340*/  SHF.R.U32.HI R0, RZ, 0x2, R21 ;  /* 0x00000002ff007819 */ /* 0x008fe20000011615 */
[----:B------:R-:W-:-:S03]  /*13350*/  VIADD R20, R20, 0x587c5 ;  /* 0x000587c514147836 */ /* 0x000fc60000000000 */
[----:B------:R-:W-:Y:S01]  /*13360*/  LOP3.LUT R0, R0, R21, RZ, 0x3c, !PT ;  /* 0x0000001500007212 */ /* 0x000fe200078e3cff */
[----:B----4-:R-:W-:-:S03]  /*13370*/  IMAD.SHL.U32 R13, R11, 0x10, RZ ;  /* 0x000000100b0d7824 */ /* 0x010fc600078e00ff */
[----:B------:R-:W-:Y:S01]  /*13380*/  SHF.L.U32 R12, R0, 0x1, RZ ;  /* 0x00000001000c7819 */ /* 0x000fe200000006ff */
[----:B-----5:R-:W-:-:S03]  /*13390*/  IMAD.MOV.U32 R14, RZ, RZ, R9 ;  /* 0x000000ffff0e7224 */ /* 0x020fc600078e0009 */
[----:B------:R-:W-:Y:S01]  /*133a0*/  LOP3.LUT R12, R0, R12, R13, 0x96, !PT ;  /* 0x0000000c000c7212 */ /* 0x000fe200078e960d */
[----:B------:R-:W-:-:S03]  /*133b0*/  IMAD.MOV.U32 R0, RZ, RZ, 0x2f800000 ;  /* 0x2f800000ff007424 */ /* 0x000fc600078e00ff */
[----:B------:R-:W-:-:S04]  /*133c0*/  LOP3.LUT R13, R12, R11, RZ, 0x3c, !PT ;  /* 0x0000000b0c0d7212 */ /* 0x000fc800078e3cff */
[----:B------:R-:W-:-:S04]  /*133d0*/  IADD3 R12, PT, PT, R13, R20, RZ ;  /* 0x000000140d0c7210 */ /* 0x000fc80007ffe0ff */
[----:B------:R-:W-:Y:S02]  /*133e0*/  I2FP.F32.U32 R21, R12 ;  /* 0x0000000c00157245 */ /* 0x000fe40000201000 */
[----:B------:R-:W-:Y:S01]  /*133f0*/  MOV R12, R15 ;  /* 0x0000000f000c7202 */ /* 0x000fe20000000f00 */
[----:B------:R-:W-:Y:S02]  /*13400*/  IMAD.MOV.U32 R15, RZ, RZ, R10 ;  /* 0x000000ffff0f7224 */ /* 0x000fe400078e000a */
[----:B------:R-:W-:Y:S02]  /*13410*/  FFMA R21, R21, R0, 1.1641532182693481445e-10 ;  /* 0x2f00000015157423 */ /* 0x000fe40000000000 */
[----:B------:R-:W-:Y:S01]  /*13420*/  @!P1 IMAD.MOV R12, RZ, RZ, -R12 ;  /* 0x000000ffff0c9224 */ /* 0x000fe200078e0a0c */
[----:B------:R0:W-:Y:S01]  /*13430*/  STG.E.64 desc[UR36][R32.64+0x8], R14 ;  /* 0x0000080e20007986 */ /* 0x0001e2000c101b24 */
[----:B------:R-:W-:Y:S01]  /*13440*/  FMUL R25, R21, 4 ;  /* 0x4080000015197820 */ /* 0x000fe20000400000 */
[----:B------:R-:W-:-:S02]  /*13450*/  IMAD.MOV.U32 R21, RZ, RZ, R8 ;  /* 0x000000ffff157224 */ /* 0x000fc400078e0008 */
[----:B------:R-:W-:Y:S02]  /*13460*/  SEL R37, R5, R12, !P0 ;  /* 0x0000000c05257207 */ /* 0x000fe40004000000 */
[----:B------:R-:W-:Y:S01]  /*13470*/  MOV R12, R11 ;  /* 0x0000000b000c7202 */ /* 0x000fe20000000f00 */
[----:B------:R-:W1:Y:S01]  /*13480*/  F2I.TRUNC.NTZ R25, R25 ;  /* 0x0000001900197305 */ /* 0x000e62000020f100 */
[----:B------:R-:W-:Y:S01]  /*13490*/  STG.E.64 desc[UR36][R32.64], R20 ;  /* 0x0000001420007986 */ /* 0x000fe2000c101b24 */
[----:B--2---:R-:W-:-:S03]  /*134a0*/  IMAD.WIDE R8, R37, 0x4, R30 ;  /* 0x0000000425087825 */ /* 0x004fc600078e021e */
[----:B------:R-:W-:Y:S01]  /*134b0*/  STG.E.64 desc[UR36][R32.64+0x10], R12 ;  /* 0x0000100c20007986 */ /* 0x000fe2000c101b24 */
[----:B-1----:R-:W-:-:S05]  /*134c0*/  IADD3 R35, PT, PT, R25, 0x1, RZ ;  /* 0x0000000119237810 */ /* 0x002fca0007ffe0ff */
[----:B------:R1:W-:Y:S04]  /*134d0*/  STG.E desc[UR36][R8.64], R35 ;  /* 0x0000002308007986 */ /* 0x0003e8000c101924 */
[----:B------:R-:W2:Y:S04]  /*134e0*/  LDG.E.64 R10, desc[UR36][R32.64] ;  /* 0x00000024200a7981 */ /* 0x000ea8000c1e1b00 */
[----:B0-----:R-:W3:Y:S04]  /*134f0*/  LDG.E.64 R14, desc[UR36][R32.64+0x8] ;  /* 0x00000824200e7981 */ /* 0x001ee8000c1e1b00 */
        /* <DEDUP_REMOVED lines=47> */
[----:B-1----:R-:W-:-:S05]  /*137f0*/  SEL R35, R5, R19, !P0 ;  /* 0x0000001305237207 */ /* 0x002fca0004000000 */
[----:B------:R-:W-:Y:S01]  /*13800*/  IMAD.WIDE R34, R35, 0x4, R30 ;  /* 0x0000000423227825 */ /* 0x000fe200078e021e */
[----:B----4-:R-:W-:-:S04]  /*13810*/  SHF.R.U32.HI R12, RZ, 0x2, R11 ;  /* 0x00000002ff0c7819 */ /* 0x010fc8000001160b */
        /* <DEDUP_REMOVED lines=44> */
[----:B------:R-:W1:Y:S01]  /*13ae0*/  F2I.TRUNC.NTZ R7, R7 ;  /* 0x0000000700077305 */ /* 0x000e62000020f100 */
[----:B------:R-:W-:Y:S01]  /*13af0*/  @!P2 IMAD.MOV R12, RZ, RZ, -R12 ;  /* 0x000000ffff0ca224 */ /* 0x000fe200078e0a0c */
[----:B------:R-:W-:-:S04]  /*13b00*/  MOV R15, R8 ;  /* 0x00000008000f7202 */ /* 0x000fc80000000f00 */
[----:B------:R-:W-:Y:S01]  /*13b10*/  SEL R27, R5, R12, !P0 ;  /* 0x0000000c051b7207 */ /* 0x000fe20004000000 */
[----:B------:R-:W-:Y:S01]  /*13b20*/  IMAD.MOV.U32 R12, RZ, RZ, R9 ;  /* 0x000000ffff0c7224 */ /* 0x000fe200078e0009 */
[----:B----4-:R-:W-:Y:S01]  /*13b30*/  MOV R21, R10 ;  /* 0x0000000a00157202 */ /* 0x010fe20000000f00 */
[----:B------:R-:W-:Y:S02]  /*13b40*/  IMAD.MOV.U32 R14, RZ, RZ, R11 ;  /* 0x000000ffff0e7224 */ /* 0x000fe400078e000b */
[----:B------:R-:W-:-:S04]  /*13b50*/  IMAD.WIDE R26, R27, 0x4, R30 ;  /* 0x000000041b1a7825 */ /* 0x000fc800078e021e */
[----:B-1----:R-:W-:Y:S01]  /*13b60*/  VIADD R19, R7, 0x1 ;  /* 0x0000000107137836 */ /* 0x002fe20000000000 */
[----:B------:R0:W-:Y:S04]  /*13b70*/  STG.E.64 desc[UR36][R32.64+0x10], R12 ;  /* 0x0000100c20007986 */ /* 0x0001e8000c101b24 */
[----:B------:R1:W-:Y:S04]  /*13b80*/  STG.E.64 desc[UR36][R32.64+0x8], R14 ;  /* 0x0000080e20007986 */ /* 0x0003e8000c101b24 */
[----:B------:R2:W-:Y:S04]  /*13b90*/  STG.E.64 desc[UR36][R32.64], R20 ;  /* 0x0000001420007986 */ /* 0x0005e8000c101b24 */
[----:B------:R2:W-:Y:S04]  /*13ba0*/  STG.E desc[UR36][R26.64], R19 ;  /* 0x000000131a007986 */ /* 0x0005e8000c101924 */
[----:B------:R-:W3:Y:S04]  /*13bb0*/  LDG.E.64 R34, desc[UR36][R32.64] ;  /* 0x0000002420227981 */ /* 0x000ee8000c1e1b00 */
        /* <DEDUP_REMOVED lines=11> */
[----:B---3--:R-:W-:-:S04]  /*13c70*/  SHF.R.U32.HI R6, RZ, 0x2, R35 ;  /* 0x00000002ff067819 */ /* 0x008fc80000011623 */
[----:B------:R-:W-:Y:S02]  /*13c80*/  LOP3.LUT R6, R6, R35, RZ, 0x3c, !PT ;  /* 0x0000002306067212 */ /* 0x000fe400078e3cff */
[----:B----4-:R-:W-:-:S03]  /*13c90*/  SHF.L.U32 R7, R9, 0x4, RZ ;  /* 0x0000000409077819 */ /* 0x010fc600000006ff */
[----:B0-----:R-:W-:Y:S01]  /*13ca0*/  IMAD.SHL.U32 R12, R6, 0x2, RZ ;  /* 0x00000002060c7824 */ /* 0x001fe200078e00ff */
[----:B------:R-:W-:-:S04]  /*13cb0*/  IADD3 R34, PT, PT, R34, 0x587c5, RZ ;  /* 0x000587c522227810 */ /* 0x000fc80007ffe0ff */
[----:B------:R-:W-:-:S04]  /*13cc0*/  LOP3.LUT R12, R6, R12, R7, 0x96, !PT ;  /* 0x0000000c060c7212 */ /* 0x000fc800078e9607 */
[----:B------:R-:W-:-:S05]  /*13cd0*/  LOP3.LUT R7, R12, R9, RZ, 0x3c, !PT ;  /* 0x000000090c077212 */ /* 0x000fca00078e3cff */
[----:B------:R-:W-:-:S05]  /*13ce0*/  IMAD.IADD R6, R7, 0x1, R34 ;  /* 0x0000000107067824 */ /* 0x000fca00078e0222 */
[----:B------:R-:W-:-:S05]  /*13cf0*/  I2FP.F32.U32 R13, R6 ;  /* 0x00000006000d7245 */ /* 0x000fca0000201000 */
[----:B------:R-:W-:-:S04]  /*13d00*/  FFMA R13, R13, R0, 1.1641532182693481445e-10 ;  /* 0x2f0000000d0d7423 */ /* 0x000fc80000000000 */
[----:B------:R-:W-:Y:S01]  /*13d10*/  FMUL R13, R13, 4 ;  /* 0x408000000d0d7820 */ /* 0x000fe20000400000 */
[----:B------:R-:W-:-:S05]  /*13d20*/  MOV R0, R25 ;  /* 0x0000001900007202 */ /* 0x000fca0000000f00 */
[----:B------:R-:W0:Y:S01]  /*13d30*/  F2I.TRUNC.NTZ R13, R13 ;  /* 0x0000000d000d7305 */ /* 0x000e22000020f100 */
[----:B------:R-:W-:-:S05]  /*13d40*/  @!P2 IMAD.MOV R0, RZ, RZ, -R0 ;  /* 0x000000ffff00a224 */ /* 0x000fca00078e0a00 */
[----:B------:R-:W-:Y:S01]  /*13d50*/  SEL R5, R5, R0, !P0 ;  /* 0x0000000005057207 */ /* 0x000fe20004000000 */
[----:B-1----:R-:W-:Y:S01]  /*13d60*/  IMAD.MOV.U32 R15, RZ, RZ, R8 ;  /* 0x000000ffff0f7224 */ /* 0x002fe200078e0008 */
[----:B------:R-:W-:Y:S01]  /*13d70*/  MOV R6, R9 ;  /* 0x0000000900067202 */ /* 0x000fe20000000f00 */
[----:B-----5:R-:W-:Y:S02]  /*13d80*/  IMAD.MOV.U32 R14, RZ, RZ, R11 ;  /* 0x000000ffff0e7224 */ /* 0x020fe400078e000b */
[----:B------:R-:W-:-:S04]  /*13d90*/  IMAD.WIDE R30, R5, 0x4, R30 ;  /* 0x00000004051e7825 */ /* 0x000fc800078e021e */
[----:B------:R-:W-:Y:S01]  /*13da0*/  IMAD.MOV.U32 R35, RZ, RZ, R10 ;  /* 0x000000ffff237224 */ /* 0x000fe200078e000a */
[----:B0-----:R-:W-:Y:S01]  /*13db0*/  IADD3 R5, PT, PT, R13, 0x1, RZ ;  /* 0x000000010d057810 */ /* 0x001fe20007ffe0ff */
[----:B------:R-:W-:Y:S01]  /*13dc0*/  IMAD.MOV.U32 R9, RZ, RZ, -0x2 ;  /* 0xfffffffeff097424 */ /* 0x000fe200078e00ff */
[----:B------:R2:W-:Y:S04]  /*13dd0*/  STG.E.64 desc[UR36][R32.64+0x10], R6 ;  /* 0x0000100620007986 */ /* 0x0005e8000c101b24 */
[----:B------:R2:W-:Y:S04]  /*13de0*/  STG.E.64 desc[UR36][R32.64+0x8], R14 ;  /* 0x0000080e20007986 */ /* 0x0005e8000c101b24 */
[----:B------:R2:W-:Y:S04]  /*13df0*/  STG.E.64 desc[UR36][R32.64], R34 ;  /* 0x0000002220007986 */ /* 0x0005e8000c101b24 */
[----:B------:R2:W-:Y:S04]  /*13e00*/  STG.E desc[UR36][R30.64], R5 ;  /* 0x000000051e007986 */ /* 0x0005e8000c101924 */
[----:B------:R2:W-:Y:S01]  /*13e10*/  STG.E desc[UR36][R28.64+-0x4], R9 ;  /* 0xfffffc091c007986 */ /* 0x0005e2000c101924 */
[----:B------:R-:W-:Y:S05]  /*13e20*/  BRA `(.L_x_511) ;  /* 0x0000001c00187947 */ /* 0x000fea0003800000 */
.L_x_510:
        /* <DEDUP_REMOVED lines=18> */
[----:B------:R-:W-:-:S05]  /*13f50*/  IMAD.HI.U32 R13, R6, R15, RZ ;  /* 0x0000000f060d7227 */ /* 0x000fca00078e00ff */
[----:B------:R-:W-:-:S05]  /*13f60*/  IADD3 R13, PT, PT, -R13, RZ, RZ ;  /* 0x000000ff0d0d7210 */ /* 0x000fca0007ffe1ff */
[----:B------:R-:W-:-:S05]  /*13f70*/  IMAD R15, R4, R13, R15 ;  /* 0x0000000d040f7224 */ /* 0x000fca00078e020f */
[----:B------:R-:W-:-:S13]  /*13f80*/  ISETP.GT.U32.AND P0, PT, R4, R15, PT ;  /* 0x0000000f0400720c */ /* 0x000fda0003f04070 */
[----:B------:R-:W-:-:S05]  /*13f90*/  @!P0 IMAD.IADD R15, R15, 0x1, -R4 ;  /* 0x000000010f0f8824 */ /* 0x000fca00078e0a04 */
[----:B------:R-:W-:-:S13]  /*13fa0*/  ISETP.GT.U32.AND P0, PT, R4, R15, PT ;  /* 0x0000000f0400720c */ /* 0x000fda0003f04070 */
[----:B------:R-:W-:Y:S01]  /*13fb0*/  @!P0 IMAD.IADD R15, R15, 0x1, -R4 ;  /* 0x000000010f0f8824 */ /* 0x000fe200078e0a04 */
[----:B------:R-:W-:Y:S02]  /*13fc0*/  ISETP.NE.AND P0, PT, R5, RZ, PT ;  /* 0x000000ff0500720c */ /* 0x000fe40003f05270 */
[----:B------:R-:W-:Y:S02]  /*13fd0*/  LOP3.LUT R5, RZ, R5, RZ, 0x33, !PT ;  /* 0x00000005ff057212 */ /* 0x000fe400078e33ff */
[----:B---3--:R-:W-:Y:S02]  /*13fe0*/  SHF.R.U32.HI R0, RZ, 0x2, R21 ;  /* 0x00000002ff007819 */ /* 0x008fe40000011615 */
[----:B------:R-:W-:Y:S02]  /*13ff0*/  IADD3 R20, PT, PT, R20, 0x587c5, RZ ;  /* 0x000587c514147810 */ /* 0x000fe40007ffe0ff */
[----:B------:R-:W-:Y:S01]  /*14000*/  LOP3.LUT R0, R0, R21, RZ, 0x3c, !PT ;  /* 0x0000001500007212 */ /* 0x000fe200078e3cff */
[----:B----4-:R-:W-:Y:S01]  /*14010*/  IMAD.SHL.U32 R13, R9, 0x10, RZ ;  /* 0x00000010090d7824 */ /* 0x010fe200078e00ff */
[----:B-----5:R-:W-:-:S03]  /*14020*/  MOV R14, R11 ;  /* 0x0000000b000e7202 */ /* 0x020fc60000000f00 */
[----:B------:R-:W-:-:S05]  /*14030*/  IMAD.SHL.U32 R12, R0, 0x2, RZ ;  /* 0x00000002000c7824 */ /* 0x000fca00078e00ff */
[----:B------:R-:W-:Y:S01]  /*14040*/  LOP3.LUT R12, R0, R12, R13, 0x96, !PT ;  /* 0x0000000c000c7212 */ /* 0x000fe200078e960d */
[----:B------:R-:W-:-:S03]  /*14050*/  HFMA2 R0, -RZ, RZ, 0.1171875, 0 ;  /* 0x2f800000ff007431 */ /* 0x000fc600000001ff */
[----:B------:R-:W-:-:S05]  /*14060*/  LOP3.LUT R13, R12, R9, RZ, 0x3c, !PT ;  /* 0x000000090c0d7212 */ /* 0x000fca00078e3cff */
[----:B------:R-:W-:-:S05]  /*14070*/  IMAD.IADD R12, R13, 0x1, R20 ;  /* 0x000000010d0c7824 */ /* 0x000fca00078e0214 */
[----:B------:R-:W-:Y:S01]  /*14080*/  I2FP.F32.U32 R21, R12 ;  /* 0x0000000c00157245 */ /* 0x000fe20000201000 */
[----:B------:R-:W-:Y:S02]  /*14090*/  IMAD.MOV.U32 R12, RZ, RZ, R15 ;  /* 0x000000ffff0c7224 */ /* 0x000fe400078e000f */
[----:B------:R-:W-:Y:S02]  /*140a0*/  IMAD.MOV.U32 R15, RZ, RZ, R8 ;  /* 0x000000ffff0f7224 */ /* 0x000fe400078e0008 */
[----:B------:R-:W-:Y:S01]  /*140b0*/  FFMA R21, R21, R0, 1.1641532182693481445e-10 ;  /* 0x2f00000015157423 */ /* 0x000fe20000000000 */
[----:B------:R-:W-:Y:S02]  /*140c0*/  @!P1 IADD3 R12, PT, PT, -R12, RZ, RZ ;  /* 0x000000ff0c0c9210 */ /* 0x000fe40007ffe1ff */
[----:B------:R-:W-:Y:S01]  /*140d0*/  STG.E.64 desc[UR36][R32.64+0x8], R14 ;  /* 0x0000080e20007986 */ /* 0x000fe2000c101b24 */
[----:B------:R-:W-:Y:S01]  /*140e0*/  FMUL R25, R21, 6 ;  /* 0x40c0000015197820 */ /* 0x000fe20000400000 */
[----:B------:R-:W-:Y:S01]  /*140f0*/  SEL R37, R5, R12, !P0 ;  /* 0x0000000c05257207 */ /* 0x000fe20004000000 */
[----:B------:R-:W-:-:S02]  /*14100*/  IMAD.MOV.U32 R12, RZ, RZ, R9 ;  /* 0x000000ffff0c7224 */ /* 0x000fc400078e0009 */
[----:B------:R-:W-:Y:S02]  /*14110*/  IMAD.MOV.U32 R21, RZ, RZ, R10 ;  /* 0x000000ffff157224 */ /* 0x000fe400078e000a */
[----:B------:R-:W0:Y:S01]  /*14120*/  F2I.TRUNC.NTZ R25, R25 ;  /* 0x0000001900197305 */ /* 0x000e22000020f100 */
[----:B--2---:R-:W-:Y:S01]  /*14130*/  IMAD.WIDE R8, R37, 0x4, R30 ;  /* 0x0000000425087825 */ /* 0x004fe200078e021e */
[----:B------:R-:W-:Y:S04]  /*14140*/  STG.E.64 desc[UR36][R32.64+0x10], R12 ;  /* 0x0000100c20007986 */ /* 0x000fe8000c101b24 */
[----:B------:R1:W-:Y:S01]  /*14150*/  STG.E.64 desc[UR36][R32.64], R20 ;  /* 0x0000001420007986 */ /* 0x0003e2000c101b24 */
[----:B0-----:R-:W-:-:S05]  /*14160*/  VIADD R35, R25, 0x1 ;  /* 0x0000000119237836 */ /* 0x001fca0000000000 */
[----:B------:R0:W-:Y:S04]  /*14170*/  STG.E desc[UR36][R8.64], R35 ;  /* 0x0000002308007986 */ /* 0x0001e8000c101924 */
[----:B-1----:R-:W2:Y:S04]  /*14180*/  LDG.E.64 R20, desc[UR36][R32.64] ;  /* 0x0000002420147981 */ /* 0x002ea8000c1e1b00 */
[----:B------:R-:W3:Y:S04]  /*14190*/  LDG.E.64 R10, desc[UR36][R32.64+0x8] ;  /* 0x00000824200a7981 */ /* 0x000ee8000c1e1b00 */
[----:B0-----:R-:W4:Y:S01]  /*141a0*/  LDG.E.64 R8, desc[UR36][R32.64+0x10] ;  /* 0x0000102420087981 */ /* 0x001f22000c1e1b00 */
[----:B------:R-:W-:-:S05]  /*141b0*/  IABS R25, R19 ;  /* 0x0000001300197213 */ /* 0x000fca0000000000 */
[----:B------:R-:W-:-:S05]  /*141c0*/  IMAD.HI.U32 R26, R6, R25, RZ ;  /* 0x00000019061a7227 */ /* 0x000fca00078e00ff */
[----:B------:R-:W-:-:S05]  /*141d0*/  IADD3 R26, PT, PT, -R26, RZ, RZ ;  /* 0x000000ff1a1a7210 */ /* 0x000fca0007ffe1ff */
[----:B------:R-:W-:-:S05]  /*141e0*/  IMAD R25, R4, R26, R25 ;  /* 0x0000001a04197224 */ /* 0x000fca00078e0219 */
[----:B------:R-:W-:Y:S02]  /*141f0*/  ISETP.GT.U32.AND P1, PT, R4, R25, PT ;  /* 0x000000190400720c */ /* 0x000fe40003f24070 */
[----:B------:R-:W-:-:S11]  /*14200*/  ISETP.GE.AND P2, PT, R19, RZ, PT ;  /* 0x000000ff1300720c */ /* 0x000fd60003f46270 */
[----:B------:R-:W-:-:S04]  /*14210*/  @!P1 IADD3 R25, PT, PT, R25, -R4, RZ ;  /* 0x8000000419199210 */ /* 0x000fc80007ffe0ff */
[----:B------:R-:W-:-:S13]  /*14220*/  ISETP.GT.U32.AND P1, PT, R4, R25, PT ;  /* 0x000000190400720c */ /* 0x000fda0003f24070 */
[----:B------:R-:W-:-:S05]  /*14230*/  @!P1 IADD3 R25, PT, PT, R25, -R4, RZ ;  /* 0x8000000419199210 */ /* 0x000fca0007ffe0ff */
[----:B------:R-:W-:-:S05]  /*14240*/  @!P2 IMAD.MOV R25, RZ, RZ, -R25 ;  /* 0x000000ffff19a224 */ /* 0x000fca00078e0a19 */
        /* <DEDUP_REMOVED lines=18> */
[----:B------:R-:W-:Y:S04]  /*14370*/  STG.E.64 desc[UR36][R32.64+0x10], R12 ;  /* 0x0000100c20007986 */ /* 0x000fe8000c101b24 */
[----:B------:R1:W-:Y:S01]  /*14380*/  STG.E.64 desc[UR36][R32.64+0x8], R14 ;  /* 0x0000080e20007986 */ /* 0x0003e2000c101b24 */
[----:B0-----:R-:W-:-:S03]  /*14390*/  IADD3 R25, PT, PT, R19, 0x1, RZ ;  /* 0x0000000113197810 */ /* 0x001fc60007ffe0ff */
[----:B------:R-:W-:Y:S04]  /*143a0*/  STG.E.64 desc[UR36][R32.64], R20 ;  /* 0x0000001420007986 */ /* 0x000fe8000c101b24 */
[----:B------:R0:W-:Y:S04]  /*143b0*/  STG.E desc[UR36][R34.64], R25 ;  /* 0x0000001922007986 */ /* 0x0001e8000c101924 */
[----:B------:R-:W2:Y:S04]  /*143c0*/  LDG.E.64 R10, desc[UR36][R32.64] ;  /* 0x00000024200a7981 */ /* 0x000ea8000c1e1b00 */
        /* <DEDUP_REMOVED lines=12> */
[----:B0-----:R-:W-:-:S05]  /*14490*/  SEL R35, R5, R19, !P0 ;  /* 0x0000001305237207 */ /* 0x001fca0004000000 */
[----:B------:R-:W-:Y:S01]  /*144a0*/  IMAD.WIDE R34, R35, 0x4, R30 ;  /* 0x0000000423227825 */ /* 0x000fe200078e021e */
[----:B--2---:R-:W-:-:S04]  /*144b0*/  SHF.R.U32.HI R12, RZ, 0x2, R11 ;  /* 0x00000002ff0c7819 */ /* 0x004fc8000001160b */
[----:B------:R-:W-:Y:S01]  /*144c0*/  LOP3.LUT R12, R12, R11, RZ, 0x3c, !PT ;  /* 0x0000000b0c0c7212 */ /* 0x000fe200078e3cff */
[----:B---3--:R-:W-:-:S03]  /*144d0*/  IMAD.SHL.U32 R11, R9, 0x10, RZ ;  /* 0x00000010090b7824 */ /* 0x008fc600078e00ff */
        /* <DEDUP_REMOVED lines=11> */
[----:B----4-:R-:W-:Y:S01]  /*14590*/  MOV R11, R14 ;  /* 0x0000000e000b7202 */ /* 0x010fe20000000f00 */
        /* <DEDUP_REMOVED lines=30> */
[----:B------:R-:W1:Y:S01]  /*14780*/  F2I.TRUNC.NTZ R7, R7 ;  /* 0x0000000700077305 */ /* 0x000e62000020f100 */
[----:B------:R-:W-:-:S05]  /*14790*/  @!P2 IMAD.MOV R12, RZ, RZ, -R12 ;  /* 0x000000ffff0ca224 */ /* 0x000fca00078e0a0c */
[----:B------:R-:W-:Y:S01]  /*147a0*/  SEL R27, R5, R12, !P0 ;  /* 0x0000000c051b7207 */ /* 0x000fe20004000000 */
[----:B------:R-:W-:Y:S01]  /*147b0*/  IMAD.MOV.U32 R15, RZ, RZ, R8 ;  /* 0x000000ffff0f7224 */ /* 0x000fe200078e0008 */
[----:B------:R-:W-:Y:S01]  /*147c0*/  MOV R12, R9 ;  /* 0x00000009000c7202 */ /* 0x000fe20000000f00 */
[----:B----4-:R-:W-:Y:S02]  /*147d0*/  IMAD.MOV.U32 R14, RZ, RZ, R11 ;  /* 0x000000ffff0e7224 */ /* 0x010fe400078e000b */
[----:B------:R-:W-:Y:S02]  /*147e0*/  IMAD.MOV.U32 R21, RZ, RZ, R10 ;  /* 0x000000ffff157224 */ /* 0x000fe400078e000a */
[----:B------:R-:W-:Y:S01]  /*147f0*/  IMAD.WIDE R26, R27, 0x4, R30 ;  /* 0x000000041b1a7825 */ /* 0x000fe200078e021e */
[----:B-1----:R-:W-:Y:S01]  /*14800*/  IADD3 R19, PT, PT, R7, 0x1, RZ ;  /* 0x0000000107137810 */ /* 0x002fe20007ffe0ff */
[----:B------:R0:W-:Y:S04]  /*14810*/  STG.E.64 desc[UR36][R32.64+0x10], R12 ;  /* 0x0000100c20007986 */ /* 0x0001e8000c101b24 */
[----:B------:R1:W-:Y:S04]  /*14820*/  STG.E.64 desc[UR36][R32.64+0x8], R14 ;  /* 0x0000080e20007986 */ /* 0x0003e8000c101b24 */
[----:B------:R3:W-:Y:S04]  /*14830*/  STG.E.64 desc[UR36][R32.64], R20 ;  /* 0x0000001420007986 */ /* 0x0007e8000c101b24 */
[----:B------:R3:W-:Y:S04]  /*14840*/  STG.E desc[UR36][R26.64], R19 ;  /* 0x000000131a007986 */ /* 0x0007e8000c101924 */
[----:B------:R-:W2:Y:S04]  /*14850*/  LDG.E.64 R34, desc[UR36][R32.64] ;  /* 0x0000002420227981 */ /* 0x000ea8000c1e1b00 */
        /* <DEDUP_REMOVED lines=12> */
[----:B------:R-:W-:Y:S01]  /*14920*/  LOP3.LUT R6, R6, R35, RZ, 0x3c, !PT ;  /* 0x0000002306067212 */ /* 0x000fe200078e3cff */
[----:B----4-:R-:W-:-:S03]  /*14930*/  IMAD.SHL.U32 R7, R9, 0x10, RZ ;  /* 0x0000001009077824 */ /* 0x010fc600078e00ff */
[----:B0-----:R-:W-:Y:S01]  /*14940*/  SHF.L.U32 R12, R6, 0x1, RZ ;  /* 0x00000001060c7819 */ /* 0x001fe200000006ff */
[----:B------:R-:W-:-:S03]  /*14950*/  VIADD R34, R34, 0x587c5 ;  /* 0x000587c522227836 */ /* 0x000fc60000000000 */
[----:B------:R-:W-:-:S04]  /*14960*/  LOP3.LUT R12, R6, R12, R7, 0x96, !PT ;  /* 0x0000000c060c7212 */ /* 0x000fc800078e9607 */
[----:B------:R-:W-:-:S04]  /*14970*/  LOP3.LUT R7, R12, R9, RZ, 0x3c, !PT ;  /* 0x000000090c077212 */ /* 0x000fc800078e3cff */
[----:B------:R-:W-:-:S04]  /*14980*/  IADD3 R6, PT, PT, R7, R34, RZ ;  /* 0x0000002207067210 */ /* 0x000fc80007ffe0ff */
[----:B------:R-:W-:-:S05]  /*14990*/  I2FP.F32.U32 R13, R6 ;  /* 0x00000006000d7245 */ /* 0x000fca0000201000 */
[----:B------:R-:W-:-:S04]  /*149a0*/  FFMA R13, R13, R0, 1.1641532182693481445e-10 ;  /* 0x2f0000000d0d7423 */ /* 0x000fc80000000000 */
[----:B------:R-:W-:Y:S01]  /*149b0*/  FMUL R13, R13, 6 ;  /* 0x40c000000d0d7820 */ /* 0x000fe20000400000 */
[----:B------:R-:W-:-:S05]  /*149c0*/  IMAD.MOV.U32 R0, RZ, RZ, R25 ;  /* 0x000000ffff007224 */ /* 0x000fca00078e0019 */
[----:B------:R-:W0:Y:S01]  /*149d0*/  F2I.TRUNC.NTZ R13, R13 ;  /* 0x0000000d000d7305 */ /* 0x000e22000020f100 */
[----:B------:R-:W-:-:S04]  /*149e0*/  @!P2 IADD3 R0, PT, PT, -R0, RZ, RZ ;  /* 0x000000ff0000a210 */ /* 0x000fc80007ffe1ff */
[----:B------:R-:W-:Y:S01]  /*149f0*/  SEL R5, R5, R0, !P0 ;  /* 0x0000000005057207 */ /* 0x000fe20004000000 */
[----:B-1----:R-:W-:Y:S01]  /*14a00*/  IMAD.MOV.U32 R15, RZ, RZ, R8 ;  /* 0x000000ffff0f7224 */ /* 0x002fe200078e0008 */
[----:B-----5:R-:W-:Y:S01]  /*14a10*/  MOV R14, R11 ;  /* 0x0000000b000e7202 */ /* 0x020fe20000000f00 */
[----:B------:R-:W-:Y:S02]  /*14a20*/  IMAD.MOV.U32 R6, RZ, RZ, R9 ;  /* 0x000000ffff067224 */ /* 0x000fe400078e0009 */
[----:B------:R-:W-:Y:S01]  /*14a30*/  IMAD.WIDE R30, R5, 0x4, R30 ;  /* 0x00000004051e7825 */ /* 0x000fe200078e021e */
[----:B------:R-:W-:-:S03]  /*14a40*/  MOV R9, 0xfffffffe ;  /* 0xfffffffe00097802 */ /* 0x000fc60000000f00 */
[----:B------:R-:W-:Y:S02]  /*14a50*/  IMAD.MOV.U32 R35, RZ, RZ, R10 ;  /* 0x000000ffff237224 */ /* 0x000fe400078e000a */
[----:B0-----:R-:W-:Y:S01]  /*14a60*/  VIADD R5, R13, 0x1 ;  /* 0x000000010d057836 */ /* 0x001fe20000000000 */
[----:B------:R3:W-:Y:S04]  /*14a70*/  STG.E.64 desc[UR36][R32.64+0x10], R6 ;  /* 0x0000100620007986 */ /* 0x0007e8000c101b24 */
[----:B------:R3:W-:Y:S04]  /*14a80*/  STG.E.64 desc[UR36][R32.64+0x8], R14 ;  /* 0x0000080e20007986 */ /* 0x0007e8000c101b24 */
[----:B------:R3:W-:Y:S04]  /*14a90*/  STG.E.64 desc[UR36][R32.64], R34 ;  /* 0x0000002220007986 */ /* 0x0007e8000c101b24 */
[----:B------:R3:W-:Y:S04]  /*14aa0*/  STG.E desc[UR36][R30.64], R5 ;  /* 0x000000051e007986 */ /* 0x0007e8000c101924 */
[----:B------:R3:W-:Y:S01]  /*14ab0*/  STG.E desc[UR36][R28.64+-0x4], R9 ;  /* 0xfffffc091c007986 */ /* 0x0007e2000c101924 */
[----:B------:R-:W-:Y:S05]  /*14ac0*/  BRA `(.L_x_511) ;  /* 0x0000000c00f07947 */ /* 0x000fea0003800000 */
.L_x_505:
[----:B------:R-:W1:Y:S02]  /*14ad0*/  LDCU UR4, c[0x0][0x3ac] ;  /* 0x00007580ff0477ac */ /* 0x000e640008000800 */
[----:B-1----:R-:W-:-:S09]  /*14ae0*/  UISETP.NE.AND UP0, UPT, UR4, 0x1, UPT ;  /* 0x000000010400788c */ /* 0x002fd2000bf05270 */
[----:B------:R-:W-:Y:S05]  /*14af0*/  BRA.U UP0, `(.L_x_512) ;  /* 0x0000000500f47547 */ /* 0x000fea000b800000 */
        /* <DEDUP_REMOVED lines=125> */
.L_x_512:
[----:B0-----:R-:W0:Y:S02]  /*152d0*/  LDC.64 R4, c[0x0][0x3b0] ;  /* 0x0000ec00ff047b82 */ /* 0x001e240000000a00 */
        /* <DEDUP_REMOVED lines=123> */
.L_x_511:
[----:B0123--:R-:W0:Y:S02]  /*15a90*/  LDC.64 R4, c[0x0][0x3a0] ;  /* 0x0000e800ff047b82 */ /* 0x00fe240000000a00 */
[----:B0-----:R-:W2:Y:S02]  /*15aa0*/  LDG.E R0, desc[UR36][R4.64] ;  /* 0x0000002404007981 */ /* 0x001ea4000c1e1900 */
[----:B--2---:R-:W-:-:S05]  /*15ab0*/  VIADD R7, R0, 0x1 ;  /* 0x0000000100077836 */ /* 0x004fca0000000000 */
[----:B------:R0:W-:Y:S02]  /*15ac0*/  STG.E desc[UR36][R4.64], R7 ;  /* 0x0000000704007986 */ /* 0x0001e4000c101924 */
.L_x_463:
[----:B------:R-:W-:Y:S05]  /*15ad0*/  BSYNC.RECONVERGENT B9 ;  /* 0x0000000000097941 */ /* 0x000fea0003800200 */
.L_x_446:
[----:B01234-:R0:W1:Y:S01]  /*15ae0*/  LDS.64 R4, [R3] ;  /* 0x0000000003047984 */ /* 0x01f0620000000a00 */
[----:B------:R-:W-:Y:S01]  /*15af0*/  ISETP.NE.AND P0, PT, R18, R16, PT ;  /* 0x000000101200720c */ /* 0x000fe20003f05270 */
[----:B------:R-:W-:-:S12]  /*15b00*/  BSSY.RECONVERGENT B7, `(.L_x_513) ;  /* 0x0000fc6000077945 */ /* 0x000fd80003800200 */
[----:B0-----:R-:W-:Y:S05]  /*15b10*/  @!P0 BRA `(.L_x_514) ;  /* 0x000000fc00108947 */ /* 0x001fea0003800000 */
[----:B------:R-:W0:Y:S01]  /*15b20*/  LDCU UR4, c[0x0][0x388] ;  /* 0x00007100ff0477ac */ /* 0x000e220008000800 */
[----:B------:R-:W-:Y:S01]  /*15b30*/  BSSY.RECONVERGENT B6, `(.L_x_515) ;  /* 0x0000324000067945 */ /* 0x000fe20003800200 */
[----:B0-----:R-:W-:-:S05]  /*15b40*/  MOV R0, UR4 ;  /* 0x0000000400007c02 */ /* 0x001fca0008000f00 */
[----:B-1----:R-:W-:-:S05]  /*15b50*/  IMAD.IADD R7, R5, 0x1, R0 ;  /* 0x0000000105077824 */ /* 0x002fca00078e0200 */
        /* <DEDUP_REMOVED lines=28> */
[----:B------:R0:W-:Y:S01]  /*15d20*/  STL.64 [R1], R22 ;  /* 0x0000001601007387 */ /* 0x0001e20000100a00 */
[----:B------:R-:W1:Y:S01]  /*15d30*/  LDCU.64 UR4, c[0x4][0x1c0] ;  /* 0x01003800ff0477ac */ /* 0x000e620008000a00 */
[----:B------:R-:W-:Y:S01]  /*15d40*/  IADD3 R19, PT, PT, R18, R0, RZ ;  /* 0x0000000012137210 */ /* 0x000fe20007ffe0ff */
[----:B------:R-:W-:Y:S01]  /*15d50*/  IMAD.MOV.U32 R6, RZ, RZ, R2 ;  /* 0x000000ffff067224 */ /* 0x000fe200078e0002 */
[----:B------:R-:W-:Y:S01]  /*15d60*/  MOV R7, R24 ;  /* 0x0000001800077202 */ /* 0x000fe20000000f00 */
[----:B------:R-:W2:Y:S02]  /*15d70*/  LDC.64 R8, c[0x4][R8] ;  /* 0x0100000008087b82 */ /* 0x000ea40000000a00 */
[----:B------:R-:W-:-:S05]  /*15d80*/  IMAD.IADD R26, R19, 0x1, R0 ;  /* 0x00000001131a7824 */ /* 0x000fca00078e0200 */
[----:B------:R-:W-:-:S05]  /*15d90*/  IADD3 R27, PT, PT, R26, R0, RZ ;  /* 0x000000001a1b7210 */ /* 0x000fca0007ffe0ff */
[----:B------:R-:W-:Y:S02]  /*15da0*/  IMAD.IADD R32, R27, 0x1, R0 ;  /* 0x000000011b207824 */ /* 0x000fe400078e0200 */
[----:B-1----:R-:W-:Y:S02]  /*15db0*/  IMAD.U32 R4, RZ, RZ, UR4 ;  /* 0x00000004ff047e24 */ /* 0x002fe4000f8e00ff */
[----:B0-----:R-:W-:-:S07]  /*15dc0*/  IMAD.U32 R5, RZ, RZ, UR5 ;  /* 0x00000005ff057e24 */ /* 0x001fce000f8e00ff */
[----:B------:R-:W-:-:S07]  /*15dd0*/  LEPC R20, `(.L_x_517) ;  /* 0x000000001014794e */ /* 0x000fce0000000000 */
[----:B--2---:R-:W-:Y:S05]  /*15de0*/  CALL.ABS.NOINC R8 ;  /* 0x0000000008007343 */ /* 0x004fea0003c00000 */
.L_x_517:
[----:B------:R-:W0:Y:S01]  /*15df0*/  LDCU UR4, c[0x0][0x388] ;  /* 0x00007100ff0477ac */ /* 0x000e220008000800 */
[----:B------:R-:W-:Y:S01]  /*15e00*/  IMAD.MOV.U32 R6, RZ, RZ, RZ ;  /* 0x000000ffff067224 */ /* 0x000fe200078e00ff */
[----:B------:R-:W1:Y:S01]  /*15e10*/  S2UR UR5, SR_CgaCtaId ;  /* 0x00000000000579c3 */ /* 0x000e620000008800 */
[----:B------:R-:W-:Y:S04]  /*15e20*/  BSSY.RECONVERGENT B1, `(.L_x_518) ;  /* 0x00002ed000017945 */ /* 0x000fe80003800200 */
[----:B------:R-:W-:Y:S01]  /*15e30*/  BSSY.RELIABLE B0, `(.L_x_519) ;  /* 0x0000201000007945 */ /* 0x000fe20003800100 */
[----:B0-----:R-:W-:Y:S01]  /*15e40*/  IMAD.U32 R0, RZ, RZ, UR4 ;  /* 0x00000004ff007e24 */ /* 0x001fe2000f8e00ff */
[----:B------:R-:W-:-:S04]  /*15e50*/  UMOV UR4, 0x400 ;  /* 0x0000040000047882 */ /* 0x000fc80000000000 */
[----:B------:R-:W-:Y:S01]  /*15e60*/  IABS R5, R0 ;  /* 0x0000000000057213 */ /* 0x000fe20000000000 */
[----:B-1----:R-:W-:-:S03]  /*15e70*/  ULEA UR4, UR5, UR4, 0x18 ;  /* 0x0000000405047291 */ /* 0x002fc6000f8ec0ff */
[----:B------:R-:W0:Y:S08]  /*15e80*/  I2F.RP R3, R5 ;  /* 0x0000000500037306 */ /* 0x000e300000209400 */
[----:B0-----:R-:W0:Y:S02]  /*15e90*/  MUFU.RCP R3, R3 ;  /* 0x0000000300037308 */ /* 0x001e240000001000 */
[----:B0-----:R-:W-:-:S06]  /*15ea0*/  IADD3 R8, PT, PT, R3, 0xffffffe, RZ ;  /* 0x0ffffffe03087810 */ /* 0x001fcc0007ffe0ff */
[----:B------:R0:W1:Y:S02]  /*15eb0*/  F2I.FTZ.U32.TRUNC.NTZ R7, R8 ;  /* 0x0000000800077305 */ /* 0x000064000021f000 */
[----:B0-----:R-:W-:Y:S01]  /*15ec0*/  IABS R8, R32 ;  /* 0x0000002000087213 */ /* 0x001fe20000000000 */
[----:B-1----:R-:W-:-:S04]  /*15ed0*/  IMAD.MOV R4, RZ, RZ, -R7 ;  /* 0x000000ffff047224 */ /* 0x002fc800078e0a07 */
[----:B------:R-:W-:Y:S01]  /*15ee0*/  IMAD R9, R4, R5, RZ ;  /* 0x0000000504097224 */ /* 0x000fe200078e02ff */
[----:B------:R-:W-:-:S03]  /*15ef0*/  IABS R4, R25 ;  /* 0x0000001900047213 */ /* 0x000fc60000000000 */
[----:B------:R-:W-:Y:S01]  /*15f00*/  IMAD.HI.U32 R7, R7, R9, R6 ;  /* 0x0000000907077227 */ /* 0x000fe200078e0006 */
[----:B------:R-:W-:-:S05]  /*15f10*/  MOV R6, R4 ;  /* 0x0000000400067202 */ /* 0x000fca0000000f00 */
[----:B------:R-:W-:-:S04]  /*15f20*/  IMAD.HI.U32 R4, R7, R6, RZ ;  /* 0x0000000607047227 */ /* 0x000fc800078e00ff */
[----:B------:R-:W-:Y:S02]  /*15f30*/  IMAD.MOV R3, RZ, RZ, -R4 ;  /* 0x000000ffff037224 */ /* 0x000fe400078e0a04 */
[----:B------:R-:W-:-:S04]  /*15f40*/  IMAD.HI.U32 R9, R7, R8, RZ ;  /* 0x0000000807097227 */ /* 0x000fc800078e00ff */
[----:B------:R-:W-:Y:S02]  /*15f50*/  IMAD R6, R5, R3, R6 ;  /* 0x0000000305067224 */ /* 0x000fe400078e0206 */
[----:B------:R-:W-:-:S03]  /*15f60*/  IMAD.MOV R3, RZ, RZ, -R9 ;  /* 0x000000ffff037224 */ /* 0x000fc600078e0a09 */
[C---:B------:R-:W-:Y:S01]  /*15f70*/  ISETP.GT.U32.AND P2, PT, R5.reuse, R6, PT ;  /* 0x000000060500720c */ /* 0x040fe20003f44070 */
[----:B------:R-:W-:Y:S02]  /*15f80*/  IMAD R8, R5, R3, R8 ;  /* 0x0000000305087224 */ /* 0x000fe400078e0208 */
[----:B------:R-:W-:-:S03]  /*15f90*/  IMAD.U32 R3, RZ, RZ, UR4 ;  /* 0x00000004ff037e24 */ /* 0x000fc6000f8e00ff */
[----:B------:R-:W-:Y:S02]  /*15fa0*/  ISETP.GT.U32.AND P1, PT, R5, R8, PT ;  /* 0x000000080500720c */ /* 0x000fe40003f24070 */
[----:B------:R0:W-:Y:S04]  /*15fb0*/  STS.64 [R3+0x8], R18 ;  /* 0x0000081203007388 */ /* 0x0001e80000000a00 */
[----:B------:R0:W-:Y:S01]  /*15fc0*/  STS [R3+0x18], R32 ;  /* 0x0000182003007388 */ /* 0x0001e20000000800 */
[-C--:B------:R-:W-:Y:S02]  /*15fd0*/  @!P2 IADD3 R6, PT, PT, R6, -R5.reuse, RZ ;  /* 0x800000050606a210 */ /* 0x080fe40007ffe0ff */
[----:B------:R-:W-:Y:S01]  /*15fe0*/  @!P2 IADD3 R4, PT, PT, R4, 0x1, RZ ;  /* 0x000000010404a810 */ /* 0x000fe20007ffe0ff */
[----:B------:R0:W-:Y:S01]  /*15ff0*/  STS [R3+0x4], R25 ;  /* 0x0000041903007388 */ /* 0x0001e20000000800 */
[----:B------:R-:W-:-:S02]  /*16000*/  ISETP.GE.U32.AND P0, PT, R6, R5, PT ;  /* 0x000000050600720c */ /* 0x000fc40003f06070 */
[-C--:B------:R-:W-:Y:S01]  /*16010*/  LOP3.LUT R6, R25, R0.reuse, RZ, 0x3c, !PT ;  /* 0x0000000019067212 */ /* 0x080fe200078e3cff */
[----:B------:R-:W-:Y:S01]  /*16020*/  @!P1 IMAD.IADD R8, R8, 0x1, -R5 ;  /* 0x0000000108089824 */ /* 0x000fe200078e0a05 */
[----:B------:R0:W-:Y:S01]  /*16030*/  STS.64 [R3+0x10], R26 ;  /* 0x0000101a03007388 */ /* 0x0001e20000000a00 */
[----:B------:R-:W-:Y:S02]  /*16040*/  @!P1 IADD3 R9, PT, PT, R9, 0x1, RZ ;  /* 0x0000000109099810 */ /* 0x000fe40007ffe0ff */
[----:B------:R-:W-:Y:S02]  /*16050*/  ISETP.GE.AND P3, PT, R6, RZ, PT ;  /* 0x000000ff0600720c */ /* 0x000fe40003f66270 */
[----:B------:R-:W-:Y:S02]  /*16060*/  ISETP.GE.U32.AND P2, PT, R8, R5, PT ;  /* 0x000000050800720c */ /* 0x000fe40003f46070 */
[----:B------:R-:W-:Y:S02]  /*16070*/  LOP3.LUT R6, R32, R0, RZ, 0x3c, !PT ;  /* 0x0000000020067212 */ /* 0x000fe400078e3cff */
[----:B------:R-:W-:Y:S01]  /*16080*/  @P0 VIADD R4, R4, 0x1 ;  /* 0x0000000104040836 */ /* 0x000fe20000000000 */
[----:B------:R-:W-:-:S02]  /*16090*/  ISETP.NE.AND P0, PT, R0, RZ, PT ;  /* 0x000000ff0000720c */ /* 0x000fc40003f05270 */
[----:B------:R-:W-:-:S04]  /*160a0*/  LOP3.LUT R8, RZ, R0, RZ, 0x33, !PT ;  /* 0x00000000ff087212 */ /* 0x000fc800078e33ff */
[----:B------:R-:W-:Y:S01]  /*160b0*/  @!P3 IMAD.MOV R4, RZ, RZ, -R4 ;  /* 0x000000ffff04b224 */ /* 0x000fe200078e0a04 */
[----:B------:R-:W-:Y:S01]  /*160c0*/  ISETP.GE.AND P3, PT, R6, RZ, PT ;  /* 0x000000ff0600720c */ /* 0x000fe20003f66270 */
[----:B------:R-:W-:-:S03]  /*160d0*/  @P2 VIADD R9, R9, 0x1 ;  /* 0x0000000109092836 */ /* 0x000fc60000000000 */
[----:B------:R-:W-:-:S04]  /*160e0*/  SEL R6, R8, R4, !P0 ;  /* 0x0000000408067207 */ /* 0x000fc80004000000 */
[----:B------:R-:W-:Y:S01]  /*160f0*/  ISETP.NE.AND P1, PT, R6, RZ, PT ;  /* 0x000000ff0600720c */ /* 0x000fe20003f25270 */
[----:B------:R-:W-:-:S04]  /*16100*/  IMAD.MOV R4, RZ, RZ, -R6 ;  /* 0x000000ffff047224 */ /* 0x000fc800078e0a06 */
[----:B------:R-:W-:Y:S01]  /*16110*/  IMAD R4, R0, R4, R25 ;  /* 0x0000000400047224 */ /* 0x000fe200078e0219 */
[----:B------:R-:W-:-:S07]  /*16120*/  @!P3 IADD3 R9, PT, PT, -R9, RZ, RZ ;  /* 0x000000ff0909b210 */ /* 0x000fce0007ffe1ff */
[----:B0-----:R-:W-:Y:S05]  /*16130*/  @!P1 BRA `(.L_x_520) ;  /* 0x0000001c00409947 */ /* 0x001fea0003800000 */
        /* <DEDUP_REMOVED lines=57> */
[C---:B------:R-:W-:Y:S02]  /*164d0*/  SEL R7, R8.reuse, R7, !P0 ;  /* 0x0000000708077207 */ /* 0x040fe40004000000 */
[----:B------:R-:W-:Y:S02]  /*164e0*/  SEL R8, R8, R9, !P0 ;  /* 0x0000000908087207 */ /* 0x000fe40004000000 */
[----:B------:R-:W-:-:S04]  /*164f0*/  ISETP.NE.AND P0, PT, R7, RZ, PT ;  /* 0x000000ff0700720c */ /* 0x000fc80003f05270 */
[----:B------:R-:W-:-:S13]  /*16500*/  ISETP.EQ.OR P0, PT, R8, RZ, !P0 ;  /* 0x000000ff0800720c */ /* 0x000fda0004702670 */
[----:B------:R-:W-:Y:S05]  /*16510*/  @!P0 BREAK.RELIABLE B0 ;  /* 0x0000000000008942 */ /* 0x000fea0003800100 */
[----:B------:R-:W-:Y:S05]  /*16520*/  @P0 BRA `(.L_x_520) ;  /* 0x0000001800440947 */ /* 0x000fea0003800000 */
[----:B------:R-:W0:Y:S01]  /*16530*/  LDCU UR4, c[0x0][0x38c] ;  /* 0x00007180ff0477ac */ /* 0x000e220008000800 */
[----:B------:R-:W-:Y:S01]  /*16540*/  LOP3.LUT R5, RZ, R8, RZ, 0x33, !PT ;  /* 0x00000008ff057212 */ /* 0x000fe200078e33ff */
[----:B------:R-:W-:Y:S01]  /*16550*/  BSSY.RECONVERGENT B2, `(.L_x_521) ;  /* 0x0000037000027945 */ /* 0x000fe20003800200 */
[----:B0-----:R-:W-:-:S05]  /*16560*/  IADD3 R7, PT, PT, R6, UR4, RZ ;  /* 0x0000000406077c10 */ /* 0x001fca000fffe0ff */
[----:B------:R-:W-:-:S05]  /*16570*/  IMAD.IADD R9, R5, 0x1, R7 ;  /* 0x0000000105097824 */ /* 0x000fca00078e0207 */
[----:B------:R-:W-:-:S13]  /*16580*/  ISETP.GE.AND P0, PT, R9, 0x1, PT ;  /* 0x000000010900780c */ /* 0x000fda0003f06270 */
[----:B------:R-:W-:Y:S05]  /*16590*/  @!P0 BRA `(.L_x_522) ;  /* 0x0000000000c88947 */ /* 0x000fea0003800000 */
[----:B------:R-:W-:Y:S01]  /*165a0*/  IADD3 R7, PT, PT, R7, -0x2, -R8 ;  /* 0xfffffffe07077810 */ /* 0x000fe20007ffe808 */
[----:B------:R-:W-:Y:S01]  /*165b0*/  BSSY.RECONVERGENT B3, `(.L_x_523) ;  /* 0x0000024000037945 */ /* 0x000fe20003800200 */
[----:B------:R-:W-:Y:S02]  /*165c0*/  LOP3.LUT R5, R9, 0x3, RZ, 0xc0, !PT ;  /* 0x0000000309057812 */ /* 0x000fe400078ec0ff */
[----:B------:R-:W-:Y:S01]  /*165d0*/  ISETP.GE.U32.AND P0, PT, R7, 0x3, PT ;  /* 0x000000030700780c */ /* 0x000fe20003f06070 */
[----:B------:R-:W-:Y:S01]  /*165e0*/  IMAD.MOV.U32 R7, RZ, RZ, RZ ;  /* 0x000000ffff077224 */ /* 0x000fe200078e00ff */
[----:B------:R-:W-:-:S11]  /*165f0*/  ISETP.NE.AND P1, PT, R5, RZ, PT ;  /* 0x000000ff0500720c */ /* 0x000fd60003f25270 */
[----:B------:R-:W-:Y:S05]  /*16600*/  @!P0 BRA `(.L_x_524) ;  /* 0x0000000000788947 */ /* 0x000fea0003800000 */
[C---:B------:R-:W-:Y:S01]  /*16610*/  SHF.L.U32 R8, R0.reuse, 0x2, RZ ;  /* 0x0000000200087819 */ /* 0x040fe200000006ff */
[C---:B------:R-:W-:Y:S01]  /*16620*/  IMAD R11, R0.reuse, -0x3, RZ ;  /* 0xfffffffd000b7824 */ /* 0x040fe200078e02ff */
[----:B------:R-:W-:Y:S01]  /*16630*/  LOP3.LUT R7, R9, 0x7ffffffc, RZ, 0xc0, !PT ;  /* 0x7ffffffc09077812 */ /* 0x000fe200078ec0ff */
[----:B------:R-:W-:Y:S02]  /*16640*/  IMAD.U32 R9, R0, -0x2, RZ ;  /* 0xfffffffe00097824 */ /* 0x000fe400078e00ff */
[----:B------:R-:W-:Y:S01]  /*16650*/  IMAD.MOV R10, RZ, RZ, -R0 ;  /* 0x000000ffff0a7224 */ /* 0x000fe200078e0a00 */
[----:B------:R-:W-:Y:S01]  /*16660*/  IADD3 R20, PT, PT, -R7, RZ, RZ ;  /* 0x000000ff07147210 */ /* 0x000fe20007ffe1ff */
[----:B------:R-:W-:-:S07]  /*16670*/  IMAD.MOV R19, RZ, RZ, -R8 ;  /* 0x000000ffff137224 */ /* 0x000fce00078e0a08 */
.L_x_525:
[----:B0-----:R-:W-:-:S05]  /*16680*/  IMAD.WIDE R12, R10, 0x4, R38 ;  /* 0x000000040a0c7825 */ /* 0x001fca00078e0226 */
[----:B------:R0:W2:Y:S01]  /*16690*/  LDG.E R21, desc[UR36][R12.64] ;  /* 0x000000240c157981 */ /* 0x0000a2000c1e1900 */
[----:B------:R-:W-:-:S04]  /*166a0*/  IMAD.WIDE R14, R9, 0x4, R38 ;  /* 0x00000004090e7825 */ /* 0x000fc800078e0226 */
[----:B0-----:R-:W-:-:S05]  /*166b0*/  IMAD.WIDE R12, R10, 0x4, R16 ;  /* 0x000000040a0c7825 */ /* 0x001fca00078e0210 */
[----:B--2---:R0:W-:Y:S04]  /*166c0*/  STG.E desc[UR36][R12.64], R21 ;  /* 0x000000150c007986 */ /* 0x0041e8000c101924 */
[----:B------:R1:W2:Y:S01]  /*166d0*/  LDG.E R25, desc[UR36][R14.64] ;  /* 0x000000240e197981 */ /* 0x0002a2000c1e1900 */
[----:B0-----:R-:W-:-:S04]  /*166e0*/  IMAD.WIDE R12, R9, 0x4, R16 ;  /* 0x00000004090c7825 */ /* 0x001fc800078e0210 */
[C---:B-1----:R-:W-:Y:S01]  /*166f0*/  IMAD.WIDE R14, R11.reuse, 0x4, R38 ;  /* 0x000000040b0e7825 */ /* 0x042fe200078e0226 */
[----:B--2---:R0:W-:Y:S04]  /*16700*/  STG.E desc[UR36][R12.64], R25 ;  /* 0x000000190c007986 */ /* 0x0041e8000c101924 */
[----:B------:R1:W2:Y:S01]  /*16710*/  LDG.E R27, desc[UR36][R14.64] ;  /* 0x000000240e1b7981 */ /* 0x0002a2000c1e1900 */
[----:B0-----:R-:W-:-:S04]  /*16720*/  IMAD.WIDE R12, R11, 0x4, R16 ;  /* 0x000000040b0c7825 */ /* 0x001fc800078e0210 */
[----:B-1----:R-:W-:Y:S01]  /*16730*/  IMAD.WIDE R14, R19, 0x4, R38 ;  /* 0x00000004130e7825 */ /* 0x002fe200078e0226 */
[----:B--2---:R0:W-:Y:S04]  /*16740*/  STG.E desc[UR36][R12.64], R27 ;  /* 0x0000001b0c007986 */ /* 0x0041e8000c101924 */
[----:B------:R-:W2:Y:S01]  /*16750*/  LDG.E R31, desc[UR36][R14.64] ;  /* 0x000000240e1f7981 */ /* 0x000ea2000c1e1900 */
[----:B------:R-:W-:Y:S01]  /*16760*/  VIADD R20, R20, 0x4 ;  /* 0x0000000414147836 */ /* 0x000fe20000000000 */
[----:B------:R-:W-:Y:S01]  /*16770*/  IADD3 R10, PT, PT, -R8, R10, RZ ;  /* 0x0000000a080a7210 */ /* 0x000fe20007ffe1ff */
[--C-:B------:R-:W-:Y:S02]  /*16780*/  IMAD.IADD R11, R11, 0x1, -R8.reuse ;  /* 0x000000010b0b7824 */ /* 0x100fe400078e0a08 */
[----:B------:R-:W-:Y:S01]  /*16790*/  IMAD.IADD R9, R9, 0x1, -R8 ;  /* 0x0000000109097824 */ /* 0x000fe200078e0a08 */
[----:B------:R-:W-:Y:S01]  /*167a0*/  ISETP.NE.AND P0, PT, R20, RZ, PT ;  /* 0x000000ff1400720c */ /* 0x000fe20003f05270 */
[----:B0-----:R-:W-:Y:S01]  /*167b0*/  IMAD.WIDE R12, R19, 0x4, R16 ;  /* 0x00000004130c7825 */ /* 0x001fe200078e0210 */
[----:B------:R-:W-:-:S04]  /*167c0*/  IADD3 R19, PT, PT, -R8, R19, RZ ;  /* 0x0000001308137210 */ /* 0x000fc80007ffe1ff */
[----:B--2---:R0:W-:Y:S07]  /*167d0*/  STG.E desc[UR36][R12.64], R31 ;  /* 0x0000001f0c007986 */ /* 0x0041ee000c101924 */
[----:B------:R-:W-:Y:S05]  /*167e0*/  @P0 BRA `(.L_x_525) ;  /* 0xfffffffc00a40947 */ /* 0x000fea000383ffff */
.L_x_524:
[----:B------:R-:W-:Y:S05]  /*167f0*/  BSYNC.RECONVERGENT B3 ;  /* 0x0000000000037941 */ /* 0x000fea0003800200 */
.L_x_523:
[----:B------:R-:W-:Y:S05]  /*16800*/  @!P1 BRA `(.L_x_522) ;  /* 0x00000000002c9947 */ /* 0x000fea0003800000 */
[----:B------:R-:W-:Y:S01]  /*16810*/  LOP3.LUT R7, RZ, R7, RZ, 0x33, !PT ;  /* 0x00000007ff077212 */ /* 0x000fe200078e33ff */
[----:B------:R-:W-:-:S04]  /*16820*/  IMAD.MOV R5, RZ, RZ, -R5 ;  /* 0x000000ffff057224 */ /* 0x000fc800078e0a05 */
[----:B------:R-:W-:-:S07]  /*16830*/  IMAD R7, R7, R0, RZ ;  /* 0x0000000007077224 */ /* 0x000fce00078e02ff */
.L_x_526:
[----:B-1----:R-:W-:-:S06]  /*16840*/  IMAD.WIDE R8, R7, 0x4, R38 ;  /* 0x0000000407087825 */ /* 0x002fcc00078e0226 */
[----:B------:R-:W2:Y:S01]  /*16850*/  LDG.E R9, desc[UR36][R8.64] ;  /* 0x0000002408097981 */ /* 0x000ea2000c1e1900 */
[C---:B------:R-:W-:Y:S01]  /*16860*/  IMAD.WIDE R10, R7.reuse, 0x4, R16 ;  /* 0x00000004070a7825 */ /* 0x040fe200078e0210 */
[----:B------:R-:W-:-:S03]  /*16870*/  IADD3 R7, PT, PT, R7, -R0, RZ ;  /* 0x8000000007077210 */ /* 0x000fc60007ffe0ff */
[----:B------:R-:W-:-:S05]  /*16880*/  VIADD R5, R5, 0x1 ;  /* 0x0000000105057836 */ /* 0x000fca0000000000 */
[----:B------:R-:W-:Y:S01]  /*16890*/  ISETP.NE.AND P0, PT, R5, RZ, PT ;  /* 0x000000ff0500720c */ /* 0x000fe20003f05270 */
[----:B--2---:R1:W-:-:S12]  /*168a0*/  STG.E desc[UR36][R10.64], R9 ;  /* 0x000000090a007986 */ /* 0x0043d8000c101924 */
[----:B------:R-:W-:Y:S05]  /*168b0*/  @P0 BRA `(.L_x_526) ;  /* 0xfffffffc00e00947 */ /* 0x000fea000383ffff */
.L_x_522:
[----:B------:R-:W-:Y:S05]  /*168c0*/  BSYNC.RECONVERGENT B2 ;  /* 0x0000000000027941 */ /* 0x000fea0003800200 */
.L_x_521:
[----:B------:R-:W-:Y:S01]  /*168d0*/  ISETP.GE.AND P0, PT, R6, 0x1, PT ;  /* 0x000000010600780c */ /* 0x000fe20003f06270 */
[----:B------:R-:W-:-:S12]  /*168e0*/  BSSY.RECONVERGENT B2, `(.L_x_527) ;  /* 0x0000154000027945 */ /* 0x000fd80003800200 */
[----:B------:R-:W-:Y:S05]  /*168f0*/  @!P0 BRA `(.L_x_528) ;  /* 0x0000001400488947 */ /* 0x000fea0003800000 */
[----:B------:R-:W2:Y:S02]  /*16900*/  LDCU UR4, c[0x0][0x3ac] ;  /* 0x00007580ff0477ac */ /* 0x000ea40008000800 */
[----:B--2---:R-:W-:-:S09]  /*16910*/  UISETP.NE.AND UP0, UPT, UR4, 0x1, UPT ;  /* 0x000000010400788c */ /* 0x004fd2000bf05270 */
[----:B------:R-:W-:Y:S05]  /*16920*/  BRA.U UP0, `(.L_x_529) ;  /* 0x0000000900dc7547 */ /* 0x000fea000b800000 */
[C---:B------:R-:W-:Y:S01]  /*16930*/  ISETP.GE.U32.AND P0, PT, R6.reuse, 0x4, PT ;  /* 0x000000040600780c */ /* 0x040fe20003f06070 */
[----:B------:R-:W-:Y:S01]  /*16940*/  BSSY.RECONVERGENT B3, `(.L_x_530) ;  /* 0x0000073000037945 */ /* 0x000fe20003800200 */
[----:B------:R-:W-:Y:S01]  /*16950*/  LOP3.LUT R5, R6, 0x3, RZ, 0xc0, !PT ;  /* 0x0000000306057812 */ /* 0x000fe200078ec0ff */
[----:B-1----:R-:W-:-:S03]  /*16960*/  IMAD.MOV.U32 R9, RZ, RZ, RZ ;  /* 0x000000ffff097224 */ /* 0x002fc600078e00ff */
[----:B------:R-:W-:-:S07]  /*16970*/  ISETP.NE.AND P1, PT, R5, RZ, PT ;  /* 0x000000ff0500720c */ /* 0x000fce0003f25270 */
[----:B------:R-:W-:Y:S06]  /*16980*/  @!P0 BRA `(.L_x_531) ;  /* 0x0000000400b88947 */ /* 0x000fec0003800000 */
[----:B------:R-:W-:Y:S01]  /*16990*/  LOP3.LUT R9, R6, 0x7ffffffc, RZ, 0xc0, !PT ;  /* 0x7ffffffc06097812 */ /* 0x000fe200078ec0ff */
[----:B------:R-:W-:-:S03]  /*169a0*/  IMAD.MOV.U32 R6, RZ, RZ, R4 ;  /* 0x000000ffff067224 */ /* 0x000fc600078e0004 */
[----:B------:R-:W-:-:S07]  /*169b0*/  IADD3 R7, PT, PT, -R9, RZ, RZ ;  /* 0x000000ff09077210 */ /* 0x000fce0007ffe1ff */
.L_x_532:
[----:B01----:R-:W0:Y:S08]  /*169c0*/  LDC.64 R30, c[0x0][0x3b0] ;  /* 0x0000ec00ff1e7b82 */ /* 0x003e300000000a00 */
        /* <DEDUP_REMOVED lines=10> */
[----:B----4-:R-:W-:Y:S01]  /*16a70*/  IMAD.MOV.U32 R20, RZ, RZ, R13 ;  /* 0x000000ffff147224 */ /* 0x010fe200078e000d */
[----:B------:R-:W-:Y:S01]  /*16a80*/  MOV R27, R12 ;  /* 0x0000000c001b7202 */ /* 0x000fe20000000f00 */
[----:B------:R-:W-:-:S03]  /*16a90*/  IMAD.SHL.U32 R14, R8, 0x2, RZ ;  /* 0x00000002080e7824 */ /* 0x000fc600078e00ff */
[----:B------:R-:W-:Y:S02]  /*16aa0*/  STG.E.64 desc[UR36][R30.64+0x8], R20 ;  /* 0x000008141e007986 */ /* 0x000fe4000c101b24 */
[----:B------:R-:W-:Y:S01]  /*16ab0*/  LOP3.LUT R14, R8, R14, R15, 0x96, !PT ;  /* 0x0000000e080e7212 */ /* 0x000fe200078e960f */
[----:B------:R-:W-:Y:S01]  /*16ac0*/  IMAD.MOV.U32 R8, RZ, RZ, 0x2f800000 ;  /* 0x2f800000ff087424 */ /* 0x000fe200078e00ff */
[----:B------:R0:W-:Y:S02]  /*16ad0*/  STG.E.64 desc[UR36][R30.64], R26 ;  /* 0x0000001a1e007986 */ /* 0x0001e4000c101b24 */
[----:B------:R-:W-:-:S05]  /*16ae0*/  LOP3.LUT R15, R14, R11, RZ, 0x3c, !PT ;  /* 0x0000000b0e0f7212 */ /* 0x000fca00078e3cff */
[----:B------:R-:W-:-:S05]  /*16af0*/  IMAD.IADD R14, R15, 0x1, R26 ;  /* 0x000000010f0e7824 */ /* 0x000fca00078e021a */
[----:B------:R-:W-:Y:S01]  /*16b00*/  I2FP.F32.U32 R19, R14 ;  /* 0x0000000e00137245 */ /* 0x000fe20000201000 */
[----:B------:R-:W-:-:S04]  /*16b10*/  IMAD.MOV.U32 R14, RZ, RZ, R11 ;  /* 0x000000ffff0e7224 */ /* 0x000fc800078e000b */
[----:B------:R-:W-:Y:S01]  /*16b20*/  FFMA R19, R19, R8, 1.1641532182693481445e-10 ;  /* 0x2f00000013137423 */ /* 0x000fe20000000008 */
[----:B------:R-:W-:Y:S03]  /*16b30*/  STG.E.64 desc[UR36][R30.64+0x10], R14 ;  /* 0x0000100e1e007986 */ /* 0x000fe6000c101b24 */
[----:B------:R-:W-:-:S06]  /*16b40*/  FMUL R19, R19, 4 ;  /* 0x4080000013137820 */ /* 0x000fcc0000400000 */
[----:B------:R-:W1:Y:S02]  /*16b50*/  F2I.TRUNC.NTZ R19, R19 ;  /* 0x0000001300137305 */ /* 0x000e64000020f100 */
[----:B-1----:R-:W-:-:S05]  /*16b60*/  VIADD R25, R19, 0x1 ;  /* 0x0000000113197836 */ /* 0x002fca0000000000 */
[----:B------:R1:W-:Y:S04]  /*16b70*/  STG.E desc[UR36][R32.64], R25 ;  /* 0x0000001920007986 */ /* 0x0003e8000c101924 */
[----:B0-----:R-:W2:Y:S04]  /*16b80*/  LDG.E.64 R26, desc[UR36][R30.64] ;  /* 0x000000241e1a7981 */ /* 0x001ea8000c1e1b00 */
        /* <DEDUP_REMOVED lines=8> */
[C---:B------:R-:W-:Y:S01]  /*16c10*/  SHF.L.U32 R35, R34.reuse, 0x1, RZ ;  /* 0x0000000122237819 */ /* 0x040fe200000006ff */
[----:B----4-:R-:W-:Y:S01]  /*16c20*/  IMAD.MOV.U32 R20, RZ, RZ, R13 ;  /* 0x000000ffff147224 */ /* 0x010fe200078e000d */
[----:B------:R-:W-:Y:S02]  /*16c30*/  MOV R27, R12 ;  /* 0x0000000c001b7202 */ /* 0x000fe40000000f00 */
[----:B------:R-:W-:Y:S02]  /*16c40*/  LOP3.LUT R34, R34, R35, R19, 0x96, !PT ;  /* 0x0000002322227212 */ /* 0x000fe400078e9613 */
[----:B------:R-:W-:Y:S02]  /*16c50*/  STG.E.64 desc[UR36][R30.64+0x8], R20 ;  /* 0x000008141e007986 */ /* 0x000fe4000c101b24 */
[----:B------:R-:W-:-:S02]  /*16c60*/  LOP3.LUT R15, R34, R11, RZ, 0x3c, !PT ;  /* 0x0000000b220f7212 */ /* 0x000fc400078e3cff */
[----:B------:R0:W-:Y:S03]  /*16c70*/  STG.E.64 desc[UR36][R30.64], R26 ;  /* 0x0000001a1e007986 */ /* 0x0001e6000c101b24 */
        /* <DEDUP_REMOVED lines=22> */
[----:B------:R0:W-:Y:S02]  /*16de0*/  STG.E.64 desc[UR36][R30.64+0x8], R20 ;  /* 0x000008141e007986 */ /* 0x0001e4000c101b24 */
[----:B------:R-:W-:-:S02]  /*16df0*/  LOP3.LUT R15, R34, R11, RZ, 0x3c, !PT ;  /* 0x0000000b220f7212 */ /* 0x000fc400078e3cff */
[----:B------:R-:W-:Y:S03]  /*16e00*/  STG.E.64 desc[UR36][R30.64], R26 ;  /* 0x0000001a1e007986 */ /* 0x000fe6000c101b24 */
        /* <DEDUP_REMOVED lines=9> */
[----:B------:R-:W2:Y:S04]  /*16ea0*/  LDG.E.64 R12, desc[UR36][R30.64] ;  /* 0x000000241e0c7981 */ /* 0x000ea8000c1e1b00 */
[----:B------:R-:W3:Y:S04]  /*16eb0*/  LDG.E.64 R10, desc[UR36][R30.64+0x10] ;  /* 0x000010241e0a7981 */ /* 0x000ee8000c1e1b00 */
[----:B0-----:R-:W4:Y:S01]  /*16ec0*/  LDG.E.64 R20, desc[UR36][R30.64+0x8] ;  /* 0x000008241e147981 */ /* 0x001f22000c1e1b00 */
[C---:B-1----:R-:W-:Y:S01]  /*16ed0*/  IMAD.WIDE R32, R0.reuse, 0x4, R32 ;  /* 0x0000000400207825 */ /* 0x042fe200078e0220 */
[----:B------:R-:W-:-:S03]  /*16ee0*/  LEA R6, R0, R6, 0x2 ;  /* 0x0000000600067211 */ /* 0x000fc600078e10ff */
[----:B------:R-:W-:-:S05]  /*16ef0*/  VIADD R7, R7, 0x4 ;  /* 0x0000000407077836 */ /* 0x000fca0000000000 */
[----:B------:R-:W-:Y:S02]  /*16f00*/  ISETP.NE.AND P0, PT, R7, RZ, PT ;  /* 0x000000ff0700720c */ /* 0x000fe40003f05270 */
        /* <DEDUP_REMOVED lines=21> */
[----:B------:R-:W-:Y:S05]  /*17060*/  @P0 BRA `(.L_x_532) ;  /* 0xfffffff800540947 */ /* 0x000fea000383ffff */
.L_x_531:
[----:B------:R-:W-:Y:S05]  /*17070*/  BSYNC.RECONVERGENT B3 ;  /* 0x0000000000037941 */ /* 0x000fea0003800200 */
.L_x_530:
[----:B------:R-:W-:Y:S04]  /*17080*/  BSSY.RECONVERGENT B3, `(.L_x_533) ;  /* 0x0000040000037945 */ /* 0x000fe80003800200 */
[----:B------:R-:W-:Y:S05]  /*17090*/  @!P1 BRA `(.L_x_534) ;  /* 0x0000000000f89947 */ /* 0x000fea0003800000 */
[----:B------:R-:W1:Y:S02]  /*170a0*/  LDC.64 R6, c[0x0][0x3b0] ;  /* 0x0000ec00ff067b82 */ /* 0x000e640000000a00 */
[----:B-1----:R-:W2:Y:S04]  /*170b0*/  LDG.E.64 R26, desc[UR36][R6.64] ;  /* 0x00000024061a7981 */ /* 0x002ea8000c1e1b00 */
[----:B------:R-:W3:Y:S04]  /*170c0*/  LDG.E.64 R14, desc[UR36][R6.64+0x10] ;  /* 0x00001024060e7981 */ /* 0x000ee8000c1e1b00 */
[----:B0-----:R-:W4:Y:S01]  /*170d0*/  LDG.E.64 R12, desc[UR36][R6.64+0x8] ;  /* 0x00000824060c7981 */ /* 0x001f22000c1e1b00 */
[----:B------:R-:W-:Y:S01]  /*170e0*/  IMAD R9, R9, R0, R4 ;  /* 0x0000000009097224 */ /* 0x000fe200078e0204 */
[----:B--2---:R-:W-:-:S02]  /*170f0*/  SHF.R.U32.HI R8, RZ, 0x2, R27 ;  /* 0x00000002ff087819 */ /* 0x004fc4000001161b */
[----:B------:R-:W-:Y:S02]  /*17100*/  IADD3 R26, PT, PT, R26, 0x587c5, RZ ;  /* 0x000587c51a1a7810 */ /* 0x000fe40007ffe0ff */
[----:B------:R-:W-:Y:S01]  /*17110*/  LOP3.LUT R8, R8, R27, RZ, 0x3c, !PT ;  /* 0x0000001b08087212 */ /* 0x000fe200078e3cff */
[----:B---3--:R-:W-:Y:S01]  /*17120*/  IMAD.SHL.U32 R11, R15, 0x10, RZ ;  /* 0x000000100f0b7824 */ /* 0x008fe200078e00ff */
[----:B------:R-:W-:Y:S01]  /*17130*/  MOV R33, R14 ;  /* 0x0000000e00217202 */ /* 0x000fe20000000f00 */
        /* <DEDUP_REMOVED lines=8> */
[----:B------:R-:W-:Y:S02]  /*171c0*/  LOP3.LUT R21, R10, R15, RZ, 0x3c, !PT ;  /* 0x0000000f0a157212 */ /* 0x000fe400078e3cff */
[----:B------:R-:W0:Y:S03]  /*171d0*/  LDC.64 R10, c[0x0][0x380] ;  /* 0x0000e000ff0a7b82 */ /* 0x000e260000000a00 */
[----:B------:R-:W-:Y:S01]  /*171e0*/  IMAD.IADD R19, R21, 0x1, R26 ;  /* 0x0000000115137824 */ /* 0x000fe200078e021a */
[----:B------:R2:W-:Y:S04]  /*171f0*/  STG.E.64 desc[UR36][R6.64+0x10], R20 ;  /* 0x0000101406007986 */ /* 0x0005e8000c101b24 */
[----:B------:R-:W-:-:S05]  /*17200*/  I2FP.F32.U32 R19, R19 ;  /* 0x0000001300137245 */ /* 0x000fca0000201000 */
[----:B------:R-:W-:-:S04]  /*17210*/  FFMA R19, R19, R8, 1.1641532182693481445e-10 ;  /* 0x2f00000013137423 */ /* 0x000fc80000000008 */
[----:B------:R-:W-:-:S06]  /*17220*/  FMUL R19, R19, 4 ;  /* 0x4080000013137820 */ /* 0x000fcc0000400000 */
[----:B------:R-:W1:Y:S01]  /*17230*/  F2I.TRUNC.NTZ R19, R19 ;  /* 0x0000001300137305 */ /* 0x000e62000020f100 */
[----:B0-----:R-:W-:-:S04]  /*17240*/  IMAD.WIDE R30, R9, 0x4, R10 ;  /* 0x00000004091e7825 */ /* 0x001fc800078e020a */
[----:B-1----:R-:W-:Y:S01]  /*17250*/  VIADD R13, R19, 0x1 ;  /* 0x00000001130d7836 */ /* 0x002fe20000000000 */
[----:B------:R-:W-:-:S04]  /*17260*/  IADD3 R19, PT, PT, -R5, 0x1, RZ ;  /* 0x0000000105137810 */ /* 0x000fc80007ffe1ff */
[----:B------:R2:W-:Y:S01]  /*17270*/  STG.E desc[UR36][R30.64], R13 ;  /* 0x0000000d1e007986 */ /* 0x0005e2000c101924 */
[----:B------:R-:W-:-:S13]  /*17280*/  ISETP.NE.AND P0, PT, R19, RZ, PT ;  /* 0x000000ff1300720c */ /* 0x000fda0003f05270 */
[----:B--2---:R-:W-:Y:S05]  /*17290*/  @!P0 BRA `(.L_x_534) ;  /* 0x0000000000788947 */ /* 0x004fea0003800000 */
[----:B------:R-:W-:-:S07]  /*172a0*/  IMAD.IADD R9, R9, 0x1, R0 ;  /* 0x0000000109097824 */ /* 0x000fce00078e0200 */
.L_x_535:
[----:B--2---:R-:W2:Y:S04]  /*172b0*/  LDG.E.64 R26, desc[UR36][R6.64] ;  /* 0x00000024061a7981 */ /* 0x004ea8000c1e1b00 */
[----:B------:R-:W3:Y:S04]  /*172c0*/  LDG.E.64 R4, desc[UR36][R6.64+0x10] ;  /* 0x0000102406047981 */ /* 0x000ee8000c1e1b00 */
[----:B------:R-:W4:Y:S01]  /*172d0*/  LDG.E.64 R12, desc[UR36][R6.64+0x8] ;  /* 0x00000824060c7981 */ /* 0x000f22000c1e1b00 */
[----:B------:R-:W-:-:S04]  /*172e0*/  IADD3 R19, PT, PT, R19, 0x1, RZ ;  /* 0x0000000113137810 */ /* 0x000fc80007ffe0ff */
[----:B------:R-:W-:Y:S02]  /*172f0*/  ISETP.NE.AND P0, PT, R19, RZ, PT ;  /* 0x000000ff1300720c */ /* 0x000fe40003f05270 */
[----:B--2---:R-:W-:Y:S01]  /*17300*/  SHF.R.U32.HI R14, RZ, 0x2, R27 ;  /* 0x00000002ff0e7819 */ /* 0x004fe2000001161b */
[----:B------:R-:W-:-:S03]  /*17310*/  VIADD R26, R26, 0x587c5 ;  /* 0x000587c51a1a7836 */ /* 0x000fc60000000000 */
[----:B------:R-:W-:Y:S01]  /*17320*/  LOP3.LUT R14, R14, R27, RZ, 0x3c, !PT ;  /* 0x0000001b0e0e7212 */ /* 0x000fe200078e3cff */
[----:B---3--:R-:W-:Y:S01]  /*17330*/  IMAD.MOV.U32 R21, RZ, RZ, R4 ;  /* 0x000000ffff157224 */ /* 0x008fe200078e0004 */
[----:B------:R-:W-:Y:S01]  /*17340*/  SHF.L.U32 R15, R5, 0x4, RZ ;  /* 0x00000004050f7819 */ /* 0x000fe200000006ff */
[----:B------:R-:W-:Y:S01]  /*17350*/  IMAD.MOV.U32 R30, RZ, RZ, R5 ;  /* 0x000000ffff1e7224 */ /* 0x000fe200078e0005 */
[----:B----4-:R-:W-:Y:S01]  /*17360*/  MOV R27, R12 ;  /* 0x0000000c001b7202 */ /* 0x010fe20000000f00 */
[----:B------:R-:W-:-:S04]  /*17370*/  IMAD.SHL.U32 R20, R14, 0x2, RZ ;  /* 0x000000020e147824 */ /* 0x000fc800078e00ff */
[----:B------:R2:W-:Y:S01]  /*17380*/  STG.E.64 desc[UR36][R6.64], R26 ;  /* 0x0000001a06007986 */ /* 0x0005e2000c101b24 */
[----:B------:R-:W-:-:S04]  /*17390*/  LOP3.LUT R20, R14, R20, R15, 0x96, !PT ;  /* 0x000000140e147212 */ /* 0x000fc800078e960f */
[----:B------:R-:W-:Y:S01]  /*173a0*/  LOP3.LUT R31, R20, R5, RZ, 0x3c, !PT ;  /* 0x00000005141f7212 */ /* 0x000fe200078e3cff */
[----:B------:R-:W-:-:S03]  /*173b0*/  IMAD.MOV.U32 R20, RZ, RZ, R13 ;  /* 0x000000ffff147224 */ /* 0x000fc600078e000d */
[----:B------:R-:W-:Y:S01]  /*173c0*/  IADD3 R14, PT, PT, R31, R26, RZ ;  /* 0x0000001a1f0e7210 */ /* 0x000fe20007ffe0ff */
[----:B------:R2:W-:Y:S03]  /*173d0*/  STG.E.64 desc[UR36][R6.64+0x10], R30 ;  /* 0x0000101e06007986 */ /* 0x0005e6000c101b24 */
[----:B------:R-:W-:Y:S01]  /*173e0*/  I2FP.F32.U32 R15, R14 ;  /* 0x0000000e000f7245 */ /* 0x000fe20000201000 */
[----:B------:R2:W-:Y:S04]  /*173f0*/  STG.E.64 desc[UR36][R6.64+0x8], R20 ;  /* 0x0000081406007986 */ /* 0x0005e8000c101b24 */
[----:B------:R-:W-:-:S04]  /*17400*/  FFMA R15, R15, R8, 1.1641532182693481445e-10 ;  /* 0x2f0000000f0f7423 */ /* 0x000fc80000000008 */
[----:B------:R-:W-:Y:S01]  /*17410*/  FMUL R25, R15, 4 ;  /* 0x408000000f197820 */ /* 0x000fe20000400000 */
[----:B------:R-:W-:-:S04]  /*17420*/  IMAD.WIDE R14, R9, 0x4, R10 ;  /* 0x00000004090e7825 */ /* 0x000fc800078e020a */
[----:B------:R-:W-:Y:S01]  /*17430*/  IMAD.IADD R9, R9, 0x1, R0 ;  /* 0x0000000109097824 */ /* 0x000fe200078e0200 */
[----:B------:R-:W0:Y:S02]  /*17440*/  F2I.TRUNC.NTZ R25, R25 ;  /* 0x0000001900197305 */ /* 0x000e24000020f100 */
[----:B0-----:R-:W-:-:S05]  /*17450*/  VIADD R5, R25, 0x1 ;  /* 0x0000000119057836 */ /* 0x001fca0000000000 */
[----:B------:R2:W-:Y:S01]  /*17460*/  STG.E desc[UR36][R14.64], R5 ;  /* 0x000000050e007986 */ /* 0x0005e2000c101924 */
[----:B------:R-:W-:Y:S05]  /*17470*/  @P0 BRA `(.L_x_535) ;  /* 0xfffffffc008c0947 */ /* 0x000fea000383ffff */
.L_x_534:
[----:B------:R-:W-:Y:S05]  /*17480*/  BSYNC.RECONVERGENT B3 ;  /* 0x0000000000037941 */ /* 0x000fea0003800200 */
.L_x_533:
[----:B------:R-:W-:Y:S05]  /*17490*/  BRA `(.L_x_528) ;  /* 0x0000000800607947 */ /* 0x000fea0003800000 */
.L_x_529:
[C---:B------:R-:W-:Y:S01]  /*174a0*/  ISETP.GE.U32.AND P0, PT, R6.reuse, 0x4, PT ;  /* 0x000000040600780c */ /* 0x040fe20003f06070 */
[----:B------:R-:W-:Y:S01]  /*174b0*/  BSSY.RECONVERGENT B3, `(.L_x_536) ;  /* 0x0000073000037945 */ /* 0x000fe20003800200 */
[----:B------:R-:W-:Y:S01]  /*174c0*/  LOP3.LUT R5, R6, 0x3, RZ, 0xc0, !PT ;  /* 0x0000000306057812 */ /* 0x000fe200078ec0ff */
[----:B-1----:R-:W-:-:S03]  /*174d0*/  IMAD.MOV.U32 R9, RZ, RZ, RZ ;  /* 0x000000ffff097224 */ /* 0x002fc600078e00ff */
[----:B------:R-:W-:-:S07]  /*174e0*/  ISETP.NE.AND P1, PT, R5, RZ, PT ;  /* 0x000000ff0500720c */ /* 0x000fce0003f25270 */
[----:B------:R-:W-:Y:S06]  /*174f0*/  @!P0 BRA `(.L_x_537) ;  /* 0x0000000400b88947 */ /* 0x000fec0003800000 */
[----:B------:R-:W-:Y:S02]  /*17500*/  LOP3.LUT R9, R6, 0x7ffffffc, RZ, 0xc0, !PT ;  /* 0x7ffffffc06097812 */ /* 0x000fe400078ec0ff */
[----:B------:R-:W-:-:S03]  /*17510*/  MOV R6, R4 ;  /* 0x0000000400067202 */ /* 0x000fc60000000f00 */
[----:B------:R-:W-:-:S07]  /*17520*/  IMAD.MOV R7, RZ, RZ, -R9 ;  /* 0x000000ffff077224 */ /* 0x000fce00078e0a09 */
.L_x_538:
[----:B01----:R-:W0:Y:S08]  /*17530*/  LDC.64 R30, c[0x0][0x3b0] ;  /* 0x0000ec00ff1e7b82 */ /* 0x003e300000000a00 */
        /* <DEDUP_REMOVED lines=10> */
[C---:B------:R-:W-:Y:S01]  /*175e0*/  SHF.L.U32 R14, R8.reuse, 0x1, RZ ;  /* 0x00000001080e7819 */ /* 0x040fe200000006ff */
[----:B----4-:R-:W-:Y:S01]  /*175f0*/  IMAD.MOV.U32 R27, RZ, RZ, R12 ;  /* 0x000000ffff1b7224 */ /* 0x010fe200078e000c */
[----:B------:R-:W-:Y:S02]  /*17600*/  MOV R20, R13 ;  /* 0x0000000d00147202 */ /* 0x000fe40000000f00 */
[----:B------:R-:W-:Y:S01]  /*17610*/  LOP3.LUT R14, R8, R14, R15, 0x96, !PT ;  /* 0x0000000e080e7212 */ /* 0x000fe200078e960f */
[----:B------:R-:W-:Y:S01]  /*17620*/  HFMA2 R8, -RZ, RZ, 0.1171875, 0 ;  /* 0x2f800000ff087431 */ /* 0x000fe200000001ff */
        /* <DEDUP_REMOVED lines=19> */
[----:B---3--:R-:W-:Y:S01]  /*17760*/  IMAD.MOV.U32 R21, RZ, RZ, R10 ;  /* 0x000000ffff157224 */ /* 0x008fe200078e000a */
[----:B------:R-:W-:Y:S02]  /*17770*/  SHF.L.U32 R19, R11, 0x4, RZ ;  /* 0x000000040b137819 */ /* 0x000fe400000006ff */
[----:B----4-:R-:W-:Y:S01]  /*17780*/  MOV R20, R13 ;  /* 0x0000000d00147202 */ /* 0x010fe20000000f00 */
[C---:B------:R-:W-:Y:S02]  /*17790*/  IMAD.SHL.U32 R35, R34.reuse, 0x2, RZ ;  /* 0x0000000222237824 */ /* 0x040fe400078e00ff */
[----:B------:R-:W-:Y:S02]  /*177a0*/  IMAD.MOV.U32 R27, RZ, RZ, R12 ;  /* 0x000000ffff1b7224 */ /* 0x000fe400078e000c */
[----:B------:R-:W-:Y:S01]  /*177b0*/  STG.E.64 desc[UR36][R30.64+0x8], R20 ;  /* 0x000008141e007986 */ /* 0x000fe2000c101b24 */
[----:B------:R-:W-:-:S03]  /*177c0*/  LOP3.LUT R34, R34, R35, R19, 0x96, !PT ;  /* 0x0000002322227212 */ /* 0x000fc600078e9613 */
[----:B------:R0:W-:Y:S01]  /*177d0*/  STG.E.64 desc[UR36][R30.64], R26 ;  /* 0x0000001a1e007986 */ /* 0x0001e2000c101b24 */
[----:B------:R-:W-:-:S04]  /*177e0*/  LOP3.LUT R15, R34, R11, RZ, 0x3c, !PT ;  /* 0x0000000b220f7212 */ /* 0x000fc800078e3cff */
[----:B------:R-:W-:-:S04]  /*177f0*/  IADD3 R14, PT, PT, R15, R26, RZ ;  /* 0x0000001a0f0e7210 */ /* 0x000fc80007ffe0ff */
        /* <DEDUP_REMOVED lines=20> */
[----:B------:R0:W-:Y:S01]  /*17940*/  STG.E.64 desc[UR36][R30.64+0x8], R20 ;  /* 0x000008141e007986 */ /* 0x0001e2000c101b24 */
[----:B------:R-:W-:-:S03]  /*17950*/  LOP3.LUT R34, R34, R35, R19, 0x96, !PT ;  /* 0x0000002322227212 */ /* 0x000fc600078e9613 */
[----:B------:R-:W-:Y:S01]  /*17960*/  STG.E.64 desc[UR36][R30.64], R26 ;  /* 0x0000001a1e007986 */ /* 0x000fe2000c101b24 */
        /* <DEDUP_REMOVED lines=13> */
[----:B-1----:R-:W-:Y:S01]  /*17a40*/  IMAD.WIDE R32, R0, 0x4, R32 ;  /* 0x0000000400207825 */ /* 0x002fe200078e0220 */
[----:B------:R-:W-:-:S03]  /*17a50*/  IADD3 R7, PT, PT, R7, 0x4, RZ ;  /* 0x0000000407077810 */ /* 0x000fc60007ffe0ff */
[----:B------:R-:W-:Y:S01]  /*17a60*/  IMAD R6, R0, 0x4, R6 ;  /* 0x0000000400067824 */ /* 0x000fe200078e0206 */
        /* <DEDUP_REMOVED lines=23> */
.L_x_537:
[----:B------:R-:W-:Y:S05]  /*17be0*/  BSYNC.RECONVERGENT B3 ;  /* 0x0000000000037941 */ /* 0x000fea0003800200 */
.L_x_536:
[----:B------:R-:W-:Y:S05]  /*17bf0*/  @!P1 BRA `(.L_x_528) ;  /* 0x0000000000889947 */ /* 0x000fea0003800000 */
[----:B------:R-:W2:Y:S01]  /*17c00*/  LDC.64 R6, c[0x0][0x3b0] ;  /* 0x0000ec00ff067b82 */ /* 0x000ea20000000a00 */
[----:B-1----:R-:W-:Y:S02]  /*17c10*/  IMAD R15, R9, R0, R4 ;  /* 0x00000000090f7224 */ /* 0x002fe400078e0204 */
[----:B------:R-:W-:-:S05]  /*17c20*/  IMAD.MOV R14, RZ, RZ, -R5 ;  /* 0x000000ffff0e7224 */ /* 0x000fca00078e0a05 */
[----:B------:R-:W1:Y:S02]  /*17c30*/  LDC.64 R10, c[0x0][0x380] ;  /* 0x0000e000ff0a7b82 */ /* 0x000e640000000a00 */
.L_x_539:
[----:B0-23--:R-:W2:Y:S04]  /*17c40*/  LDG.E.64 R12, desc[UR36][R6.64] ;  /* 0x00000024060c7981 */ /* 0x00dea8000c1e1b00 */
[----:B------:R-:W3:Y:S04]  /*17c50*/  LDG.E.64 R8, desc[UR36][R6.64+0x10] ;  /* 0x0000102406087981 */ /* 0x000ee8000c1e1b00 */
[----:B------:R-:W4:Y:S01]  /*17c60*/  LDG.E.64 R4, desc[UR36][R6.64+0x8] ;  /* 0x0000082406047981 */ /* 0x000f22000c1e1b00 */
[----:B-1----:R-:W-:-:S04]  /*17c70*/  IMAD.WIDE R26, R15, 0x4, R10 ;  /* 0x000000040f1a7825 */ /* 0x002fc800078e020a */
[----:B------:R-:W-:Y:S02]  /*17c80*/  VIADD R14, R14, 0x1 ;  /* 0x000000010e0e7836 */ /* 0x000fe40000000000 */
[----:B------:R-:W-:-:S03]  /*17c90*/  IMAD.IADD R15, R15, 0x1, R0 ;  /* 0x000000010f0f7824 */ /* 0x000fc600078e0200 */
[----:B------:R-:W-:Y:S02]  /*17ca0*/  ISETP.NE.AND P0, PT, R14, RZ, PT ;  /* 0x000000ff0e00720c */ /* 0x000fe40003f05270 */
[----:B--2---:R-:W-:Y:S01]  /*17cb0*/  SHF.R.U32.HI R20, RZ, 0x2, R13 ;  /* 0x00000002ff147819 */ /* 0x004fe2000001160d */
[----:B------:R-:W-:-:S03]  /*17cc0*/  VIADD R12, R12, 0x587c5 ;  /* 0x000587c50c0c7836 */ /* 0x000fc60000000000 */
[----:B------:R-:W-:Y:S02]  /*17cd0*/  LOP3.LUT R20, R20, R13, RZ, 0x3c, !PT ;  /* 0x0000000d14147212 */ /* 0x000fe400078e3cff */
[----:B---3--:R-:W-:Y:S01]  /*17ce0*/  SHF.L.U32 R13, R9, 0x4, RZ ;  /* 0x00000004090d7819 */ /* 0x008fe200000006ff */
[----:B----4-:R-:W-:Y:S01]  /*17cf0*/  IMAD.MOV.U32 R30, RZ, RZ, R5 ;  /* 0x000000ffff1e7224 */ /* 0x010fe200078e0005 */
        /* <DEDUP_REMOVED lines=18> */
.L_x_528:
[----:B------:R-:W-:Y:S05]  /*17e20*/  BSYNC.RECONVERGENT B2 ;  /* 0x0000000000027941 */ /* 0x000fea0003800200 */
.L_x_527:
[----:B------:R-:W-:Y:S05]  /*17e30*/  BRA `(.L_x_540) ;  /* 0x0000000c00ac7947 */ /* 0x000fea0003800000 */
.L_x_520:
[----:B------:R-:W-:Y:S05]  /*17e40*/  BSYNC.RELIABLE B0 ;  /* 0x0000000000007941 */ /* 0x000fea0003800100 */
.L_x_519:
[----:B------:R-:W0:Y:S02]  /*17e50*/  LDCU UR4, c[0x0][0x3ac] ;  /* 0x00007580ff0477ac */ /* 0x000e240008000800 */
[----:B0-----:R-:W-:-:S09]  /*17e60*/  UISETP.NE.AND UP0, UPT, UR4, 0x1, UPT ;  /* 0x000000010400788c */ /* 0x001fd2000bf05270 */
[----:B------:R-:W-:Y:S05]  /*17e70*/  BRA.U UP0, `(.L_x_541) ;  /* 0x0000000500d07547 */ /* 0x000fea000b800000 */
[----:B------:R-:W0:Y:S02]  /*17e80*/  LDC.64 R4, c[0x0][0x3b0] ;  /* 0x0000ec00ff047b82 */ /* 0x000e240000000a00 */
[----:B0-----:R-:W2:Y:S04]  /*17e90*/  LDG.E.64 R10, desc[UR36][R4.64] ;  /* 0x00000024040a7981 */ /* 0x001ea8000c1e1b00 */
[----:B------:R-:W3:Y:S04]  /*17ea0*/  LDG.E.64 R6, desc[UR36][R4.64+0x10] ;  /* 0x0000102404067981 */ /* 0x000ee8000c1e1b00 */
[----:B------:R-:W4:Y:S01]  /*17eb0*/  LDG.E.64 R8, desc[UR36][R4.64+0x8] ;  /* 0x0000082404087981 */ /* 0x000f22000c1e1b00 */
[----:B--2---:R-:W-:-:S04]  /*17ec0*/  SHF.R.U32.HI R12, RZ, 0x2, R11 ;  /* 0x00000002ff0c7819 */ /* 0x004fc8000001160b */
[----:B------:R-:W-:Y:S01]  /*17ed0*/  LOP3.LUT R12, R12, R11, RZ, 0x3c, !PT ;  /* 0x0000000b0c0c7212 */ /* 0x000fe200078e3cff */
[----:B---3--:R-:W-:Y:S01]  /*17ee0*/  IMAD.MOV.U32 R21, RZ, RZ, R6 ;  /* 0x000000ffff157224 */ /* 0x008fe200078e0006 */
[----:B------:R-:W-:Y:S01]  /*17ef0*/  SHF.L.U32 R11, R7, 0x4, RZ ;  /* 0x00000004070b7819 */ /* 0x000fe200000006ff */
[----:B----4-:R-:W-:Y:S02]  /*17f00*/  IMAD.MOV.U32 R20, RZ, RZ, R9 ;  /* 0x000000ffff147224 */ /* 0x010fe400078e0009 */
[----:B------:R-:W-:-:S03]  /*17f10*/  IMAD.SHL.U32 R13, R12, 0x2, RZ ;  /* 0x000000020c0d7824 */ /* 0x000fc600078e00ff */
[----:B------:R-:W-:Y:S02]  /*17f20*/  STG.E.64 desc[UR36][R4.64+0x8], R20 ;  /* 0x0000081404007986 */ /* 0x000fe4000c101b24 */
[----:B------:R-:W-:Y:S01]  /*17f30*/  LOP3.LUT R14, R12, R13, R11, 0x96, !PT ;  /* 0x0000000d0c0e7212 */ /* 0x000fe200078e960b */
[----:B------:R-:W-:Y:S02]  /*17f40*/  VIADD R12, R10, 0x587c5 ;  /* 0x000587c50a0c7836 */ /* 0x000fe40000000000 */
[----:B------:R-:W-:Y:S01]  /*17f50*/  IMAD.MOV.U32 R10, RZ, RZ, 0x2f800000 ;  /* 0x2f800000ff0a7424 */ /* 0x000fe200078e00ff */
[-C--:B------:R-:W-:Y:S01]  /*17f60*/  LOP3.LUT R15, R14, R7.reuse, RZ, 0x3c, !PT ;  /* 0x000000070e0f7212 */ /* 0x080fe200078e3cff */
[----:B------:R-:W-:Y:S01]  /*17f70*/  IMAD.MOV.U32 R13, RZ, RZ, R8 ;  /* 0x000000ffff0d7224 */ /* 0x000fe200078e0008 */
[----:B------:R-:W-:Y:S02]  /*17f80*/  MOV R14, R7 ;  /* 0x00000007000e7202 */ /* 0x000fe40000000f00 */
[----:B------:R-:W-:-:S02]  /*17f90*/  IADD3 R11, PT, PT, R15, R12, RZ ;  /* 0x0000000c0f0b7210 */ /* 0x000fc40007ffe0ff */
[----:B------:R0:W-:Y:S02]  /*17fa0*/  STG.E.64 desc[UR36][R4.64], R12 ;  /* 0x0000000c04007986 */ /* 0x0001e4000c101b24 */
[----:B------:R-:W-:Y:S02]  /*17fb0*/  I2FP.F32.U32 R11, R11 ;  /* 0x0000000b000b7245 */ /* 0x000fe40000201000 */
[----:B------:R1:W-:Y:S03]  /*17fc0*/  STG.E.64 desc[UR36][R4.64+0x10], R14 ;  /* 0x0000100e04007986 */ /* 0x0003e6000c101b24 */
        /* <DEDUP_REMOVED lines=8> */
[----:B---3--:R-:W-:-:S02]  /*18050*/  SHF.R.U32.HI R32, RZ, 0x2, R27 ;  /* 0x00000002ff207819 */ /* 0x008fc4000001161b */
[----:B------:R-:W-:Y:S02]  /*18060*/  IADD3 R26, PT, PT, R26, 0x587c5, RZ ;  /* 0x000587c51a1a7810 */ /* 0x000fe40007ffe0ff */
[----:B------:R-:W-:Y:S01]  /*18070*/  LOP3.LUT R32, R32, R27, RZ, 0x3c, !PT ;  /* 0x0000001b20207212 */ /* 0x000fe200078e3cff */
[----:B----4-:R-:W-:Y:S01]  /*18080*/  IMAD.SHL.U32 R11, R7, 0x10, RZ ;  /* 0x00000010070b7824 */ /* 0x010fe200078e00ff */
[----:B0-----:R-:W-:Y:S01]  /*18090*/  MOV R12, R7 ;  /* 0x00000007000c7202 */ /* 0x001fe20000000f00 */
[----:B-1----:R-:W-:Y:S02]  /*180a0*/  IMAD.MOV.U32 R15, RZ, RZ, R6 ;  /* 0x000000ffff0f7224 */ /* 0x002fe400078e0006 */
[C---:B------:R-:W-:Y:S02]  /*180b0*/  IMAD.SHL.U32 R25, R32.reuse, 0x2, RZ ;  /* 0x0000000220197824 */ /* 0x040fe400078e00ff */
[----:B-----5:R-:W-:Y:S02]  /*180c0*/  IMAD.MOV.U32 R14, RZ, RZ, R9 ;  /* 0x000000ffff0e7224 */ /* 0x020fe400078e0009 */
[----:B------:R-:W-:Y:S01]  /*180d0*/  IMAD.MOV.U32 R27, RZ, RZ, R8 ;  /* 0x000000ffff1b7224 */ /* 0x000fe200078e0008 */
[----:B------:R-:W-:-:S02]  /*180e0*/  LOP3.LUT R32, R32, R25, R11, 0x96, !PT ;  /* 0x0000001920207212 */ /* 0x000fc400078e960b */
[----:B------:R-:W-:Y:S02]  /*180f0*/  STG.E.64 desc[UR36][R4.64+0x8], R14 ;  /* 0x0000080e04007986 */ /* 0x000fe4000c101b24 */
[----:B------:R-:W-:Y:S02]  /*18100*/  LOP3.LUT R13, R32, R7, RZ, 0x3c, !PT ;  /* 0x00000007200d7212 */ /* 0x000fe400078e3cff */
[----:B------:R-:W-:Y:S03]  /*18110*/  STG.E.64 desc[UR36][R4.64], R26 ;  /* 0x0000001a04007986 */ /* 0x000fe6000c101b24 */
[----:B------:R-:W-:Y:S01]  /*18120*/  IMAD.IADD R11, R13, 0x1, R26 ;  /* 0x000000010d0b7824 */ /* 0x000fe200078e021a */
[----:B------:R0:W-:Y:S04]  /*18130*/  STG.E.64 desc[UR36][R4.64+0x10], R12 ;  /* 0x0000100c04007986 */ /* 0x0001e8000c101b24 */
[----:B------:R-:W-:-:S05]  /*18140*/  I2FP.F32.U32 R11, R11 ;  /* 0x0000000b000b7245 */ /* 0x000fca0000201000 */
[----:B------:R-:W-:-:S04]  /*18150*/  FFMA R11, R11, R10, 1.1641532182693481445e-10 ;  /* 0x2f0000000b0b7423 */ /* 0x000fc8000000000a */
[----:B------:R-:W-:-:S06]  /*18160*/  FMUL R11, R11, 4 ;  /* 0x408000000b0b7820 */ /* 0x000fcc0000400000 */
[----:B------:R-:W2:Y:S02]  /*18170*/  F2I.TRUNC.NTZ R11, R11 ;  /* 0x0000000b000b7305 */ /* 0x000ea4000020f100 */
[----:B--2---:R-:W-:-:S05]  /*18180*/  IADD3 R19, PT, PT, R11, 0x1, RZ ;  /* 0x000000010b137810 */ /* 0x004fca0007ffe0ff */
[----:B------:R1:W-:Y:S04]  /*18190*/  STG.E desc[UR36][R36.64], R19 ;  /* 0x0000001324007986 */ /* 0x0003e8000c101924 */
[----:B------:R-:W2:Y:S04]  /*181a0*/  LDG.E.64 R20, desc[UR36][R4.64] ;  /* 0x0000002404147981 */ /* 0x000ea8000c1e1b00 */
[----:B------:R-:W3:Y:S04]  /*181b0*/  LDG.E.64 R8, desc[UR36][R4.64+0x10] ;  /* 0x0000102404087981 */ /* 0x000ee8000c1e1b00 */
[----:B------:R-:W4:Y:S01]  /*181c0*/  LDG.E.64 R6, desc[UR36][R4.64+0x8] ;  /* 0x0000082404067981 */ /* 0x000f22000c1e1b00 */
[----:B--2---:R-:W-:-:S02]  /*181d0*/  SHF.R.U32.HI R32, RZ, 0x2, R21 ;  /* 0x00000002ff207819 */ /* 0x004fc40000011615 */
[----:B------:R-:W-:Y:S02]  /*181e0*/  IADD3 R20, PT, PT, R20, 0x587c5, RZ ;  /* 0x000587c514147810 */ /* 0x000fe40007ffe0ff */
[----:B------:R-:W-:Y:S01]  /*181f0*/  LOP3.LUT R32, R32, R21, RZ, 0x3c, !PT ;  /* 0x0000001520207212 */ /* 0x000fe200078e3cff */
[----:B---3--:R-:W-:Y:S01]  /*18200*/  IMAD.SHL.U32 R11, R9, 0x10, RZ ;  /* 0x00000010090b7824 */ /* 0x008fe200078e00ff */
[----:B0-----:R-:W-:Y:S01]  /*18210*/  MOV R12, R9 ;  /* 0x00000009000c7202 */ /* 0x001fe20000000f00 */
[----:B------:R-:W-:Y:S02]  /*18220*/  IMAD.MOV.U32 R15, RZ, RZ, R8 ;  /* 0x000000ffff0f7224 */ /* 0x000fe400078e0008 */
[----:B------:R-:W-:Y:S02]  /*18230*/  IMAD.SHL.U32 R21, R32, 0x2, RZ ;  /* 0x0000000220157824 */ /* 0x000fe400078e00ff */
[----:B----4-:R-:W-:-:S03]  /*18240*/  IMAD.MOV.U32 R14, RZ, RZ, R7 ;  /* 0x000000ffff0e7224 */ /* 0x010fc600078e0007 */
[----:B------:R-:W-:Y:S01]  /*18250*/  LOP3.LUT R32, R32, R21, R11, 0x96, !PT ;  /* 0x0000001520207212 */ /* 0x000fe200078e960b */
[----:B------:R-:W-:Y:S01]  /*18260*/  IMAD.MOV.U32 R21, RZ, RZ, R6 ;  /* 0x000000ffff157224 */ /* 0x000fe200078e0006 */
        /* <DEDUP_REMOVED lines=9> */
[----:B-1----:R-:W-:-:S05]  /*18300*/  IADD3 R19, PT, PT, R11, 0x1, RZ ;  /* 0x000000010b137810 */ /* 0x002fca0007ffe0ff */
[----:B------:R-:W-:Y:S04]  /*18310*/  STG.E desc[UR36][R34.64], R19 ;  /* 0x0000001322007986 */ /* 0x000fe8000c101924 */
[----:B------:R-:W2:Y:S04]  /*18320*/  LDG.E.64 R26, desc[UR36][R4.64] ;  /* 0x00000024041a7981 */ /* 0x000ea8000c1e1b00 */
        /* <DEDUP_REMOVED lines=9> */
[----:B------:R-:W-:Y:S02]  /*183c0*/  LOP3.LUT R32, R32, R25, R11, 0x96, !PT ;  /* 0x0000001920207212 */ /* 0x000fe400078e960b */
[----:B------:R-:W-:Y:S02]  /*183d0*/  STG.E.64 desc[UR36][R4.64], R26 ;  /* 0x0000001a04007986 */ /* 0x000fe4000c101b24 */
[----:B------:R-:W-:Y:S01]  /*183e0*/  LOP3.LUT R11, R32, R7, RZ, 0x3c, !PT ;  /* 0x00000007200b7212 */ /* 0x000fe200078e3cff */
[----:B------:R-:W-:-:S04]  /*183f0*/  IMAD.MOV.U32 R32, RZ, RZ, R9 ;  /* 0x000000ffff207224 */ /* 0x000fc800078e0009 */
[----:B0-----:R-:W-:Y:S01]  /*18400*/  IMAD.IADD R12, R11, 0x1, R26 ;  /* 0x000000010b0c7824 */ /* 0x001fe200078e021a */
[----:B------:R-:W-:Y:S04]  /*18410*/  STG.E.64 desc[UR36][R4.64+0x8], R32 ;  /* 0x0000082004007986 */ /* 0x000fe8000c101b24 */
[----:B------:R-:W-:-:S05]  /*18420*/  I2FP.F32.U32 R13, R12 ;  /* 0x0000000c000d7245 */ /* 0x000fca0000201000 */
[----:B------:R-:W-:Y:S01]  /*18430*/  FFMA R13, R13, R10, 1.1641532182693481445e-10 ;  /* 0x2f0000000d0d7423 */ /* 0x000fe2000000000a */
[----:B------:R-:W-:-:S03]  /*18440*/  MOV R10, R7 ;  /* 0x00000007000a7202 */ /* 0x000fc60000000f00 */
[----:B------:R-:W-:Y:S02]  /*18450*/  FMUL R13, R13, 4 ;  /* 0x408000000d0d7820 */ /* 0x000fe40000400000 */
[----:B------:R0:W-:Y:S04]  /*18460*/  STG.E.64 desc[UR36][R4.64+0x10], R10 ;  /* 0x0000100a04007986 */ /* 0x0001e8000c101b24 */
[----:B------:R-:W1:Y:S02]  /*18470*/  F2I.TRUNC.NTZ R13, R13 ;  /* 0x0000000d000d7305 */ /* 0x000e64000020f100 */
[----:B-1----:R-:W-:-:S05]  /*18480*/  IADD3 R15, PT, PT, R13, 0x1, RZ ;  /* 0x000000010d0f7810 */ /* 0x002fca0007ffe0ff */
[----:B------:R4:W-:Y:S04]  /*18490*/  STG.E desc[UR36][R30.64], R15 ;  /* 0x0000000f1e007986 */ /* 0x0009e8000c101924 */
[----:B------:R-:W2:Y:S04]  /*184a0*/  LDG.E.64 R20, desc[UR36][R4.64] ;  /* 0x0000002404147981 */ /* 0x000ea8000c1e1b00 */
[----:B------:R-:W3:Y:S04]  /*184b0*/  LDG.E.64 R6, desc[UR36][R4.64+0x10] ;  /* 0x0000102404067981 */ /* 0x000ee8000c1e1b00 */
[----:B------:R-:W5:Y:S01]  /*184c0*/  LDG.E.64 R8, desc[UR36][R4.64+0x8] ;  /* 0x0000082404087981 */ /* 0x000f62000c1e1b00 */
[----:B--2---:R-:W-:-:S02]  /*184d0*/  SHF.R.U32.HI R12, RZ, 0x2, R21 ;  /* 0x00000002ff0c7819 */ /* 0x004fc40000011615 */
[----:B------:R-:W-:Y:S02]  /*184e0*/  IADD3 R20, PT, PT, R20, 0x587c5, RZ ;  /* 0x000587c514147810 */ /* 0x000fe40007ffe0ff */
[----:B------:R-:W-:Y:S01]  /*184f0*/  LOP3.LUT R12, R12, R21, RZ, 0x3c, !PT ;  /* 0x000000150c0c7212 */ /* 0x000fe200078e3cff */
[----:B---3--:R-:W-:Y:S02]  /*18500*/  IMAD.SHL.U32 R13, R7, 0x10, RZ ;  /* 0x00000010070d7824 */ /* 0x008fe400078e00ff */
[----:B0-----:R-:W-:Y:S01]  /*18510*/  IMAD.MOV.U32 R11, RZ, RZ, R6 ;  /* 0x000000ffff0b7224 */ /* 0x001fe200078e0006 */
[----:B-----5:R-:W-:Y:S01]  /*18520*/  MOV R21, R8 ;  /* 0x0000000800157202 */ /* 0x020fe20000000f00 */
[C---:B------:R-:W-:Y:S02]  /*18530*/  IMAD.SHL.U32 R14, R12.reuse, 0x2, RZ ;  /* 0x000000020c0e7824 */ /* 0x040fe400078e00ff */
[----:B------:R-:W-:Y:S02]  /*18540*/  IMAD.MOV.U32 R10, RZ, RZ, R9 ;  /* 0x000000ffff0a7224 */ /* 0x000fe400078e0009 */
[----:B------:R-:W-:Y:S01]  /*18550*/  IMAD.MOV.U32 R8, RZ, RZ, R7 ;  /* 0x000000ffff087224 */ /* 0x000fe200078e0007 */
[----:B------:R-:W-:Y:S01]  /*18560*/  LOP3.LUT R14, R12, R14, R13, 0x96, !PT ;  /* 0x0000000e0c0e7212 */ /* 0x000fe200078e960d */
[----:B------:R4:W-:Y:S03]  /*18570*/  STG.E.64 desc[UR36][R4.64], R20 ;  /* 0x0000001404007986 */ /* 0x0009e6000c101b24 */
[----:B------:R-:W-:Y:S01]  /*18580*/  LOP3.LUT R9, R14, R7, RZ, 0x3c, !PT ;  /* 0x000000070e097212 */ /* 0x000fe200078e3cff */
[----:B------:R4:W-:Y:S04]  /*18590*/  STG.E.64 desc[UR36][R4.64+0x8], R10 ;  /* 0x0000080a04007986 */ /* 0x0009e8000c101b24 */
[----:B------:R4:W-:Y:S01]  /*185a0*/  STG.E.64 desc[UR36][R4.64+0x10], R8 ;  /* 0x0000100804007986 */ /* 0x0009e2000c101b24 */
[----:B------:R-:W-:Y:S05]  /*185b0*/  BRA `(.L_x_540) ;  /* 0x0000000400cc7947 */ /* 0x000fea0003800000 */
.L_x_541:
        /* <DEDUP_REMOVED lines=8> */
[C---:B------:R-:W-:Y:S02]  /*18640*/  SHF.L.U32 R13, R12.reuse, 0x1, RZ ;  /* 0x000000010c0d7819 */ /* 0x040fe400000006ff */
[----:B----4-:R-:W-:Y:S02]  /*18650*/  MOV R20, R9 ;  /* 0x0000000900147202 */ /* 0x010fe40000000f00 */
[----:B------:R-:W-:Y:S01]  /*18660*/  LOP3.LUT R14, R12, R13, R11, 0x96, !PT ;  /* 0x0000000d0c0e7212 */ /* 0x000fe200078e960b */
[----:B------:R-:W-:Y:S02]  /*18670*/  VIADD R12, R10, 0x587c5 ;  /* 0x000587c50a0c7836 */ /* 0x000fe40000000000 */
[----:B------:R-:W-:-:S02]  /*18680*/  HFMA2 R10, -RZ, RZ, 0.1171875, 0 ;  /* 0x2f800000ff0a7431 */ /* 0x000fc400000001ff */
[----:B------:R-:W-:Y:S01]  /*18690*/  IMAD.MOV.U32 R13, RZ, RZ, R8 ;  /* 0x000000ffff0d7224 */ /* 0x000fe200078e0008 */
[----:B------:R-:W-:Y:S01]  /*186a0*/  LOP3.LUT R15, R14, R7, RZ, 0x3c, !PT ;  /* 0x000000070e0f7212 */ /* 0x000fe200078e3cff */
[----:B------:R-:W-:Y:S01]  /*186b0*/  IMAD.MOV.U32 R14, RZ, RZ, R7 ;  /* 0x000000ffff0e7224 */ /* 0x000fe200078e0007 */
[----:B------:R-:W-:Y:S03]  /*186c0*/  STG.E.64 desc[UR36][R4.64+0x8], R20 ;  /* 0x0000081404007986 */ /* 0x000fe6000c101b24 */
[----:B------:R-:W-:Y:S01]  /*186d0*/  IMAD.IADD R11, R15, 0x1, R12 ;  /* 0x000000010f0b7824 */ /* 0x000fe200078e020c */
[----:B------:R0:W-:Y:S04]  /*186e0*/  STG.E.64 desc[UR36][R4.64+0x10], R14 ;  /* 0x0000100e04007986 */ /* 0x0001e8000c101b24 */
        /* <DEDUP_REMOVED lines=10> */
[----:B---3--:R-:W-:Y:S01]  /*18790*/  SHF.R.U32.HI R32, RZ, 0x2, R27 ;  /* 0x00000002ff207819 */ /* 0x008fe2000001161b */
[----:B------:R-:W-:-:S03]  /*187a0*/  VIADD R26, R26, 0x587c5 ;  /* 0x000587c51a1a7836 */ /* 0x000fc60000000000 */
[----:B------:R-:W-:Y:S01]  /*187b0*/  LOP3.LUT R32, R32, R27, RZ, 0x3c, !PT ;  /* 0x0000001b20207212 */ /* 0x000fe200078e3cff */
[----:B0-----:R-:W-:Y:S01]  /*187c0*/  IMAD.MOV.U32 R15, RZ, RZ, R6 ;  /* 0x000000ffff0f7224 */ /* 0x001fe200078e0006 */
[----:B------:R-:W-:Y:S01]  /*187d0*/  SHF.L.U32 R11, R7, 0x4, RZ ;  /* 0x00000004070b7819 */ /* 0x000fe200000006ff */
[----:B-1----:R-:W-:Y:S01]  /*187e0*/  IMAD.MOV.U32 R12, RZ, RZ, R7 ;  /* 0x000000ffff0c7224 */ /* 0x002fe200078e0007 */
[----:B----4-:R-:W-:Y:S01]  /*187f0*/  MOV R14, R9 ;  /* 0x00000009000e7202 */ /* 0x010fe20000000f00 */
[C---:B------:R-:W-:Y:S02]  /*18800*/  IMAD.SHL.U32 R25, R32.reuse, 0x2, RZ ;  /* 0x0000000220197824 */ /* 0x040fe400078e00ff */
[----:B------:R-:W-:Y:S02]  /*18810*/  IMAD.MOV.U32 R27, RZ, RZ, R8 ;  /* 0x000000ffff1b7224 */ /* 0x000fe400078e0008 */
[----:B------:R0:W-:Y:S01]  /*18820*/  STG.E.64 desc[UR36][R4.64+0x8], R14 ;  /* 0x0000080e04007986 */ /* 0x0001e2000c101b24 */
[----:B------:R-:W-:-:S03]  /*18830*/  LOP3.LUT R32, R32, R25, R11, 0x96, !PT ;  /* 0x0000001920207212 */ /* 0x000fc600078e960b */
[----:B------:R-:W-:Y:S01]  /*18840*/  STG.E.64 desc[UR36][R4.64], R26 ;  /* 0x0000001a04007986 */ /* 0x000fe2000c101b24 */
[----:B------:R-:W-:-:S04]  /*18850*/  LOP3.LUT R13, R32, R7, RZ, 0x3c, !PT ;  /* 0x00000007200d7212 */ /* 0x000fc800078e3cff */
[----:B------:R-:W-:Y:S01]  /*18860*/  IADD3 R11, PT, PT, R13, R26, RZ ;  /* 0x0000001a0d0b7210 */ /* 0x000fe20007ffe0ff */
[----:B------:R1:W-:Y:S03]  /*18870*/  STG.E.64 desc[UR36][R4.64+0x10], R12 ;  /* 0x0000100c04007986 */ /* 0x0003e6000c101b24 */
        /* <DEDUP_REMOVED lines=16> */
[----:B------:R-:W-:-:S04]  /*18980*/  IMAD.SHL.U32 R21, R32, 0x2, RZ ;  /* 0x0000000220157824 */ /* 0x000fc800078e00ff */
[----:B------:R-:W-:Y:S01]  /*18990*/  STG.E.64 desc[UR36][R4.64+0x8], R14 ;  /* 0x0000080e04007986 */ /* 0x000fe2000c101b24 */
[----:B------:R-:W-:Y:S01]  /*189a0*/  LOP3.LUT R32, R32, R21, R11, 0x96, !PT ;  /* 0x0000001520207212 */ /* 0x000fe200078e960b */
[----:B------:R-:W-:-:S03]  /*189b0*/  IMAD.MOV.U32 R21, RZ, RZ, R6 ;  /* 0x000000ffff157224 */ /* 0x000fc600078e0006 */
[----:B------:R-:W-:Y:S02]  /*189c0*/  LOP3.LUT R13, R32, R9, RZ, 0x3c, !PT ;  /* 0x00000009200d7212 */ /* 0x000fe400078e3cff */
[----:B------:R-:W-:Y:S02]  /*189d0*/  STG.E.64 desc[UR36][R4.64], R20 ;  /* 0x0000001404007986 */ /* 0x000fe4000c101b24 */
[----:B------:R-:W-:Y:S02]  /*189e0*/  IADD3 R11, PT, PT, R13, R20, RZ ;  /* 0x000000140d0b7210 */ /* 0x000fe40007ffe0ff */
[----:B------:R0:W-:Y:S02]  /*189f0*/  STG.E.64 desc[UR36][R4.64+0x10], R12 ;  /* 0x0000100c04007986 */ /* 0x0001e4000c101b24 */
[----:B------:R-:W-:-:S05]  /*18a00*/  I2FP.F32.U32 R11, R11 ;  /* 0x0000000b000b7245 */ /* 0x000fca0000201000 */
[----:B------:R-:W-:-:S04]  /*18a10*/  FFMA R11, R11, R10, 1.1641532182693481445e-10 ;  /* 0x2f0000000b0b7423 */ /* 0x000fc8000000000a */
[----:B------:R-:W-:-:S06]  /*18a20*/  FMUL R11, R11, 6 ;  /* 0x40c000000b0b7820 */ /* 0x000fcc0000400000 */
[----:B------:R-:W2:Y:S02]  /*18a30*/  F2I.TRUNC.NTZ R11, R11 ;  /* 0x0000000b000b7305 */ /* 0x000ea4000020f100 */
[----:B--2---:R-:W-:-:S05]  /*18a40*/  VIADD R19, R11, 0x1 ;  /* 0x000000010b137836 */ /* 0x004fca0000000000 */
[----:B------:R-:W-:Y:S04]  /*18a50*/  STG.E desc[UR36][R34.64], R19 ;  /* 0x0000001322007986 */ /* 0x000fe8000c101924 */
[----:B------:R-:W2:Y:S04]  /*18a60*/  LDG.E.64 R26, desc[UR36][R4.64] ;  /* 0x00000024041a7981 */ /* 0x000ea8000c1e1b00 */
        /* <DEDUP_REMOVED lines=10> */
[----:B------:R-:W-:-:S04]  /*18b10*/  LOP3.LUT R32, R32, R25, R11, 0x96, !PT ;  /* 0x0000001920207212 */ /* 0x000fc800078e960b */
[----:B------:R-:W-:Y:S02]  /*18b20*/  LOP3.LUT R11, R32, R7, RZ, 0x3c, !PT ;  /* 0x00000007200b7212 */ /* 0x000fe400078e3cff */
[----:B------:R-:W-:Y:S02]  /*18b30*/  MOV R32, R9 ;  /* 0x0000000900207202 */ /* 0x000fe40000000f00 */
[----:B0-----:R-:W-:-:S03]  /*18b40*/  IADD3 R12, PT, PT, R11, R26, RZ ;  /* 0x0000001a0b0c7210 */ /* 0x001fc60007ffe0ff */
[----:B------:R-:W-:Y:S01]  /*18b50*/  STG.E.64 desc[UR36][R4.64+0x8], R32 ;  /* 0x0000082004007986 */ /* 0x000fe2000c101b24 */
[----:B------:R-:W-:-:S05]  /*18b60*/  I2FP.F32.U32 R13, R12 ;  /* 0x0000000c000d7245 */ /* 0x000fca0000201000 */
[----:B------:R-:W-:Y:S01]  /*18b70*/  FFMA R13, R13, R10, 1.1641532182693481445e-10 ;  /* 0x2f0000000d0d7423 */ /* 0x000fe2000000000a */
[----:B------:R-:W-:-:S03]  /*18b80*/  IMAD.MOV.U32 R10, RZ, RZ, R7 ;  /* 0x000000ffff0a7224 */ /* 0x000fc600078e0007 */
[----:B------:R-:W-:Y:S02]  /*18b90*/  FMUL R13, R13, 6 ;  /* 0x40c000000d0d7820 */ /* 0x000fe40000400000 */
[----:B------:R0:W-:Y:S04]  /*18ba0*/  STG.E.64 desc[UR36][R4.64+0x10], R10 ;  /* 0x0000100a04007986 */ /* 0x0001e8000c101b24 */
[----:B------:R-:W1:Y:S02]  /*18bb0*/  F2I.TRUNC.NTZ R13, R13 ;  /* 0x0000000d000d7305 */ /* 0x000e64000020f100 */
[----:B-1----:R-:W-:-:S05]  /*18bc0*/  VIADD R15, R13, 0x1 ;  /* 0x000000010d0f7836 */ /* 0x002fca0000000000 */
[----:B------:R1:W-:Y:S04]  /*18bd0*/  STG.E desc[UR36][R30.64], R15 ;  /* 0x0000000f1e007986 */ /* 0x0003e8000c101924 */
[----:B------:R-:W2:Y:S04]  /*18be0*/  LDG.E.64 R20, desc[UR36][R4.64] ;  /* 0x0000002404147981 */ /* 0x000ea8000c1e1b00 */
[----:B------:R-:W3:Y:S04]  /*18bf0*/  LDG.E.64 R6, desc[UR36][R4.64+0x10] ;  /* 0x0000102404067981 */ /* 0x000ee8000c1e1b00 */
[----:B------:R-:W0:Y:S01]  /*18c00*/  LDG.E.64 R8, desc[UR36][R4.64+0x8] ;  /* 0x0000082404087981 */ /* 0x000e22000c1e1b00 */
[----:B--2---:R-:W-:Y:S01]  /*18c10*/  SHF.R.U32.HI R12, RZ, 0x2, R21 ;  /* 0x00000002ff0c7819 */ /* 0x004fe20000011615 */
[----:B------:R-:W-:-:S03]  /*18c20*/  VIADD R20, R20, 0x587c5 ;  /* 0x000587c514147836 */ /* 0x000fc60000000000 */
[----:B------:R-:W-:Y:S02]  /*18c30*/  LOP3.LUT R12, R12, R21, RZ, 0x3c, !PT ;  /* 0x000000150c0c7212 */ /* 0x000fe400078e3cff */
[----:B---3--:R-:W-:Y:S01]  /*18c40*/  SHF.L.U32 R13, R7, 0x4, RZ ;  /* 0x00000004070d7819 */ /* 0x008fe200000006ff */
[----:B0-----:R-:W-:Y:S01]  /*18c50*/  IMAD.MOV.U32 R10, RZ, RZ, R9 ;  /* 0x000000ffff0a7224 */ /* 0x001fe200078e0009 */
[----:B------:R-:W-:Y:S01]  /*18c60*/  MOV R11, R6 ;  /* 0x00000006000b7202 */ /* 0x000fe20000000f00 */
[C---:B------:R-:W-:Y:S02]  /*18c70*/  IMAD.SHL.U32 R14, R12.reuse, 0x2, RZ ;  /* 0x000000020c0e7824 */ /* 0x040fe400078e00ff */
[----:B------:R-:W-:Y:S01]  /*18c80*/  IMAD.MOV.U32 R21, RZ, RZ, R8 ;  /* 0x000000ffff157224 */ /* 0x000fe200078e0008 */
[----:B------:R-:W-:Y:S01]  /*18c90*/  MOV R8, R7 ;  /* 0x0000000700087202 */ /* 0x000fe20000000f00 */
[----:B------:R1:W-:Y:S01]  /*18ca0*/  STG.E.64 desc[UR36][R4.64+0x8], R10 ;  /* 0x0000080a04007986 */ /* 0x0003e2000c101b24 */
[----:B------:R-:W-:-:S03]  /*18cb0*/  LOP3.LUT R14, R12, R14, R13, 0x96, !PT ;  /* 0x0000000e0c0e7212 */ /* 0x000fc600078e960d */
[----:B------:R1:W-:Y:S01]  /*18cc0*/  STG.E.64 desc[UR36][R4.64], R20 ;  /* 0x0000001404007986 */ /* 0x0003e2000c101b24 */
[----:B------:R-:W-:-:S05]  /*18cd0*/  LOP3.LUT R9, R14, R7, RZ, 0x3c, !PT ;  /* 0x000000070e097212 */ /* 0x000fca00078e3cff */
[----:B------:R1:W-:Y:S02]  /*18ce0*/  STG.E.64 desc[UR36][R4.64+0x10], R8 ;  /* 0x0000100804007986 */ /* 0x0003e4000c101b24 */
.L_x_540:
[----:B------:R-:W-:Y:S05]  /*18cf0*/  BSYNC.RECONVERGENT B1 ;  /* 0x0000000000017941 */ /* 0x000fea0003800200 */
.L_x_518:
[----:B--23--:R-:W2:Y:S01]  /*18d00*/  LDC.64 R6, c[0x0][0x3a0] ;  /* 0x0000e800ff067b82 */ /* 0x00cea20000000a00 */
[----:B-1--4-:R-:W-:Y:S01]  /*18d10*/  IMAD.MOV.U32 R11, RZ, RZ, -0x2 ;  /* 0xfffffffeff0b7424 */ /* 0x012fe200078e00ff */
[----:B------:R1:W3:Y:S04]  /*18d20*/  LDS R5, [R3+0x4] ;  /* 0x0000040003057984 */ /* 0x0002e80000000800 */
[----:B------:R1:W-:Y:S04]  /*18d30*/  STG.E desc[UR36][R16.64], R11 ;  /* 0x0000000b10007986 */ /* 0x0003e8000c101924 */
[----:B--2---:R-:W2:Y:S02]  /*18d40*/  LDG.E R4, desc[UR36][R6.64] ;  /* 0x0000002406047981 */ /* 0x004ea4000c1e1900 */
[----:B--2---:R-:W-:-:S05]  /*18d50*/  VIADD R9, R4, 0x1 ;  /* 0x0000000104097836 */ /* 0x004fca0000000000 */
[----:B---3--:R1:W-:Y:S02]  /*18d60*/  STG.E desc[UR36][R6.64], R9 ;  /* 0x0000000906007986 */ /* 0x0083e4000c101924 */
.L_x_516:
[----:B------:R-:W-:Y:S05]  /*18d70*/  BSYNC.RECONVERGENT B6 ;  /* 0x0000000000067941 */ /* 0x000fea0003800200 */
.L_x_515:
[----:B-1----:R-:W-:Y:S01]  /*18d80*/  IADD3 R7, PT, PT, R5, R0, RZ ;  /* 0x0000000005077210 */ /* 0x002fe20007ffe0ff */
[----:B------:R-:W-:Y:S03]  /*18d90*/  BSSY.RECONVERGENT B6, `(.L_x_542) ;  /* 0x0000326000067945 */ /* 0x000fe60003800200 */
[----:B------:R-:W-:-:S13]  /*18da0*/  ISETP.NE.AND P0, PT, R7, R18, PT ;  /* 0x000000120700720c */ /* 0x000fda0003f05270 */
[----:B------:R-:W-:Y:S05]  /*18db0*/  @P0 BRA `(.L_x_543) ;  /* 0x00000030008c0947 */ /* 0x000fea0003800000 */
[----:B------:R-:W2:Y:S04]  /*18dc0*/  LDG.E R4, desc[UR36][R28.64] ;  /* 0x000000241c047981 */ /* 0x000ea8000c1e1900 */
[----:B------:R-:W2:Y:S02]  /*18dd0*/  LDS R7, [R3] ;  /* 0x0000000003077984 */ /* 0x000ea40000000800 */
[----:B--2---:R-:W-:-:S13]  /*18de0*/  ISETP.NE.AND P0, PT, R7, R4, PT ;  /* 0x000000040700720c */ /* 0x004fda0003f05270 */
[----:B------:R-:W-:Y:S05]  /*18df0*/  @P0 BRA `(.L_x_543) ;  /* 0x00000030007c0947 */ /* 0x000fea0003800000 */
[----:B------:R-:W1:Y:S01]  /*18e00*/  LDC.64 R38, c[0x0][0x380] ;  /* 0x0000e000ff267b82 */ /* 0x000e620000000a00 */
[----:B------:R-:W-:-:S04]  /*18e10*/  IMAD.MOV R19, RZ, RZ, -R0 ;  /* 0x000000ffff137224 */ /* 0x000fc800078e0a00 */
[----:B------:R-:W-:-:S04]  /*18e20*/  IMAD R19, R19, 0x2, R18 ;  /* 0x0000000213137824 */ /* 0x000fc800078e0212 */
[----:B-1----:R-:W-:-:S05]  /*18e30*/  IMAD.WIDE R38, R19, 0x4, R38 ;  /* 0x0000000413267825 */ /* 0x002fca00078e0226 */
        /* <DEDUP_REMOVED lines=15> */
[----:B0-----:R-:W-:-:S05]  /*18f30*/  IMAD.WIDE R30, R0, 0x4, R32 ;  /* 0x00000004001e7825 */ /* 0x001fca00078e0220 */
[----:B------:R-:W2:Y:S02]  /*18f40*/  LDG.E R4, desc[UR36][R30.64] ;  /* 0x000000241e047981 */ /* 0x000ea4000c1e1900 */
[----:B--2---:R-:W-:-:S13]  /*18f50*/  ISETP.NE.AND P0, PT, R7, R4, PT ;  /* 0x000000040700720c */ /* 0x004fda0003f05270 */
[----:B------:R-:W-:Y:S05]  /*18f60*/  @P0 BRA `(.L_x_543) ;  /* 0x0000003000200947 */ /* 0x000fea0003800000 */
[----:B------:R-:W-:Y:S01]  /*18f70*/  MOV R8, 0x218 ;  /* 0x0000021800087802 */ /* 0x000fe20000000f00 */
[----:B------:R0:W-:Y:S01]  /*18f80*/  STL.64 [R1], R22 ;  /* 0x0000001601007387 */ /* 0x0001e20000100a00 */
[----:B------:R-:W1:Y:S01]  /*18f90*/  LDCU.64 UR4, c[0x4][0x1c8] ;  /* 0x01003900ff0477ac */ /* 0x000e620008000a00 */
[CC--:B------:R-:W-:Y:S01]  /*18fa0*/  IADD3 R16, PT, PT, R18.reuse, R0.reuse, RZ ;  /* 0x0000000012107210 */ /* 0x0c0fe20007ffe0ff */
[----:B------:R-:W-:Y:S01]  /*18fb0*/  IMAD.MOV.U32 R6, RZ, RZ, R2 ;  /* 0x000000ffff067224 */ /* 0x000fe200078e0002 */
[-C--:B------:R-:W-:Y:S01]  /*18fc0*/  IADD3 R26, PT, PT, R18, -R0.reuse, RZ ;  /* 0x80000000121a7210 */ /* 0x080fe20007ffe0ff */
[----:B------:R-:W2:Y:S01]  /*18fd0*/  LDC.64 R8, c[0x4][R8] ;  /* 0x0100000008087b82 */ /* 0x000ea20000000a00 */
[----:B------:R-:W-:Y:S01]  /*18fe0*/  IADD3 R17, PT, PT, R16, R0, RZ ;  /* 0x0000000010117210 */ /* 0x000fe20007ffe0ff */
[----:B------:R-:W-:-:S04]  /*18ff0*/  IMAD.MOV.U32 R7, RZ, RZ, R24 ;  /* 0x000000ffff077224 */ /* 0x000fc800078e0018 */
[----:B------:R-:W-:Y:S02]  /*19000*/  IMAD.IADD R25, R17, 0x1, R0 ;  /* 0x0000000111197824 */ /* 0x000fe400078e0200 */
[----:B-1----:R-:W-:Y:S02]  /*19010*/  IMAD.U32 R4, RZ, RZ, UR4 ;  /* 0x00000004ff047e24 */ /* 0x002fe4000f8e00ff */
[----:B0-----:R-:W-:-:S07]  /*19020*/  IMAD.U32 R5, RZ, RZ, UR5 ;  /* 0x00000005ff057e24 */ /* 0x001fce000f8e00ff */
[----:B------:R-:W-:-:S07]  /*19030*/  LEPC R20, `(.L_x_544) ;  /* 0x000000001014794e */ /* 0x000fce0000000000 */
[----:B--2---:R-:W-:Y:S05]  /*19040*/  CALL.ABS.NOINC R8 ;  /* 0x0000000008007343 */ /* 0x004fea0003c00000 */
.L_x_544:
[----:B------:R-:W0:Y:S01]  /*19050*/  LDCU UR4, c[0x0][0x388] ;  /* 0x00007100ff0477ac */ /* 0x000e220008000800 */
[----:B------:R-:W-:Y:S01]  /*19060*/  IMAD.MOV.U32 R6, RZ, RZ, RZ ;  /* 0x000000ffff067224 */ /* 0x000fe200078e00ff */
[----:B------:R-:W1:Y:S01]  /*19070*/  S2UR UR5, SR_CgaCtaId ;  /* 0x00000000000579c3 */ /* 0x000e620000008800 */
[----:B------:R-:W-:Y:S01]  /*19080*/  IMAD.MOV.U32 R27, RZ, RZ, R18 ;  /* 0x000000ffff1b7224 */ /* 0x000fe200078e0012 */
        /* <DEDUP_REMOVED lines=27> */
[-C--:B------:R-:W-:Y:S01]  /*19240*/  @!P2 IADD3 R6, PT, PT, R6, -R5.reuse, RZ ;  /* 0x800000050606a210 */ /* 0x080fe20007ffe0ff */
[----:B------:R-:W-:Y:S02]  /*19250*/  @!P2 VIADD R4, R4, 0x1 ;  /* 0x000000010404a836 */ /* 0x000fe40000000000 */
[----:B------:R0:W-:Y:S01]  /*19260*/  STS [R3+0x4], R19 ;  /* 0x0000041303007388 */ /* 0x0001e20000000800 */
[----:B------:R-:W-:-:S02]  /*19270*/  ISETP.GE.U32.AND P0, PT, R6, R5, PT ;  /* 0x000000050600720c */ /* 0x000fc40003f06070 */
[-C--:B------:R-:W-:Y:S01]  /*19280*/  LOP3.LUT R6, R19, R0.reuse, RZ, 0x3c, !PT ;  /* 0x0000000013067212 */ /* 0x080fe200078e3cff */
[----:B------:R0:W-:Y:S01]  /*19290*/  STS.64 [R3+0x10], R16 ;  /* 0x0000101003007388 */ /* 0x0001e20000000a00 */
[-C--:B------:R-:W-:Y:S01]  /*192a0*/  @!P1 IADD3 R8, PT, PT, R8, -R5.reuse, RZ ;  /* 0x8000000508089210 */ /* 0x080fe20007ffe0ff */
[----:B------:R-:W-:Y:S01]  /*192b0*/  @!P1 VIADD R9, R9, 0x1 ;  /* 0x0000000109099836 */ /* 0x000fe20000000000 */
[----:B------:R-:W-:Y:S02]  /*192c0*/  ISETP.GE.AND P3, PT, R6, RZ, PT ;  /* 0x000000ff0600720c */ /* 0x000fe40003f66270 */
[----:B------:R-:W-:Y:S02]  /*192d0*/  ISETP.GE.U32.AND P2, PT, R8, R5, PT ;  /* 0x000000050800720c */ /* 0x000fe40003f46070 */
[-C--:B------:R-:W-:Y:S02]  /*192e0*/  LOP3.LUT R6, R25, R0.reuse, RZ, 0x3c, !PT ;  /* 0x0000000019067212 */ /* 0x080fe400078e3cff */
[----:B------:R-:W-:Y:S01]  /*192f0*/  LOP3.LUT R8, RZ, R0, RZ, 0x33, !PT ;  /* 0x00000000ff087212 */ /* 0x000fe200078e33ff */
[----:B------:R-:W-:Y:S01]  /*19300*/  @P0 VIADD R4, R4, 0x1 ;  /* 0x0000000104040836 */ /* 0x000fe20000000000 */
[----:B------:R-:W-:-:S05]  /*19310*/  ISETP.NE.AND P0, PT, R0, RZ, PT ;  /* 0x000000ff0000720c */ /* 0x000fca0003f05270 */
[----:B------:R-:W-:Y:S02]  /*19320*/  @!P3 IADD3 R4, PT, PT, -R4, RZ, RZ ;  /* 0x000000ff0404b210 */ /* 0x000fe40007ffe1ff */
[----:B------:R-:W-:Y:S01]  /*19330*/  ISETP.GE.AND P3, PT, R6, RZ, PT ;  /* 0x000000ff0600720c */ /* 0x000fe20003f66270 */
[----:B------:R-:W-:Y:S01]  /*19340*/  @P2 VIADD R9, R9, 0x1 ;  /* 0x0000000109092836 */ /* 0x000fe20000000000 */
[----:B------:R-:W-:-:S04]  /*19350*/  SEL R6, R8, R4, !P0 ;  /* 0x0000000408067207 */ /* 0x000fc80004000000 */
[C---:B------:R-:W-:Y:S02]  /*19360*/  ISETP.NE.AND P1, PT, R6.reuse, RZ, PT ;  /* 0x000000ff0600720c */ /* 0x040fe40003f25270 */
[----:B------:R-:W-:-:S05]  /*19370*/  IADD3 R4, PT, PT, -R6, RZ, RZ ;  /* 0x000000ff06047210 */ /* 0x000fca0007ffe1ff */
[----:B------:R-:W-:Y:S02]  /*19380*/  IMAD R4, R0, R4, R19 ;  /* 0x0000000400047224 */ /* 0x000fe400078e0213 */
[----:B------:R-:W-:-:S04]  /*19390*/  @!P3 IMAD.MOV R9, RZ, RZ, -R9 ;  /* 0x000000ffff09b224 */ /* 0x000fc800078e0a09 */
        /* <DEDUP_REMOVED lines=57> */
[----:B------:R-:W-:Y:S02]  /*19730*/  MOV R5, R7 ;  /* 0x0000000700057202 */ /* 0x000fe40000000f00 */
[----:B------:R-:W-:-:S03]  /*19740*/  SEL R7, R8, R9, !P0 ;  /* 0x0000000908077207 */ /* 0x000fc60004000000 */
[----:B------:R-:W-:-:S05]  /*19750*/  @!P3 IMAD.MOV R5, RZ, RZ, -R5 ;  /* 0x000000ffff05b224 */ /* 0x000fca00078e0a05 */
[----:B------:R-:W-:-:S04]  /*19760*/  SEL R5, R8, R5, !P0 ;  /* 0x0000000508057207 */ /* 0x000fc80004000000 */
[----:B------:R-:W-:-:S04]  /*19770*/  ISETP.NE.AND P0, PT, R5, RZ, PT ;  /* 0x000000ff0500720c */ /* 0x000fc80003f05270 */
[----:B------:R-:W-:-:S13]  /*19780*/  ISETP.EQ.OR P0, PT, R7, RZ, !P0 ;  /* 0x000000ff0700720c */ /* 0x000fda0004702670 */
[----:B------:R-:W-:Y:S05]  /*19790*/  @!P0 BREAK.RELIABLE B0 ;  /* 0x0000000000008942 */ /* 0x000fea0003800100 */
[----:B------:R-:W-:Y:S05]  /*197a0*/  @P0 BRA `(.L_x_547) ;  /* 0x0000001800440947 */ /* 0x000fea0003800000 */
[----:B------:R-:W0:Y:S01]  /*197b0*/  LDCU UR4, c[0x0][0x38c] ;  /* 0x00007180ff0477ac */ /* 0x000e220008000800 */
[----:B------:R-:W-:Y:S01]  /*197c0*/  LOP3.LUT R5, RZ, R7, RZ, 0x33, !PT ;  /* 0x00000007ff057212 */ /* 0x000fe200078e33ff */
[----:B------:R-:W-:Y:S01]  /*197d0*/  BSSY.RECONVERGENT B2, `(.L_x_548) ;  /* 0x0000037000027945 */ /* 0x000fe20003800200 */
[----:B0-----:R-:W-:-:S05]  /*197e0*/  VIADD R8, R6, UR4 ;  /* 0x0000000406087c36 */ /* 0x001fca0008000000 */
[----:B------:R-:W-:-:S04]  /*197f0*/  IADD3 R9, PT, PT, R5, R8, RZ ;  /* 0x0000000805097210 */ /* 0x000fc80007ffe0ff */
        /* <DEDUP_REMOVED lines=9> */
[----:B------:R-:W-:Y:S01]  /*19890*/  LOP3.LUT R7, R9, 0x7ffffffc, RZ, 0xc0, !PT ;  /* 0x7ffffffc09077812 */ /* 0x000fe200078ec0ff */
[C---:B------:R-:W-:Y:S01]  /*198a0*/  IMAD.SHL.U32 R8, R0.reuse, 0x4, RZ ;  /* 0x0000000400087824 */ /* 0x040fe200078e00ff */
[C---:B------:R-:W-:Y:S01]  /*198b0*/  LEA R9, -R0.reuse, RZ, 0x1 ;  /* 0x000000ff00097211 */ /* 0x040fe200078e09ff */
[----:B------:R-:W-:Y:S02]  /*198c0*/  IMAD R11, R0, -0x3, RZ ;  /* 0xfffffffd000b7824 */ /* 0x000fe400078e02ff */
[----:B------:R-:W-:Y:S01]  /*198d0*/  IMAD.MOV R10, RZ, RZ, -R0 ;  /* 0x000000ffff0a7224 */ /* 0x000fe200078e0a00 */
[----:B------:R-:W-:Y:S01]  /*198e0*/  IADD3 R16, PT, PT, -R8, RZ, RZ ;  /* 0x000000ff08107210 */ /* 0x000fe20007ffe1ff */
[----:B------:R-:W-:-:S07]  /*198f0*/  IMAD.MOV R17, RZ, RZ, -R7 ;  /* 0x000000ffff117224 */ /* 0x000fce00078e0a07 */
.L_x_552:
        /* <DEDUP_REMOVED lines=19> */
[----:B0-----:R-:W-:-:S04]  /*19a30*/  IMAD.WIDE R12, R16, 0x4, R30 ;  /* 0x00000004100c7825 */ /* 0x001fc800078e021e */
[----:B------:R-:W-:Y:S01]  /*19a40*/  IMAD.IADD R16, R16, 0x1, -R8 ;  /* 0x0000000110107824 */ /* 0x000fe200078e0a08 */
[----:B--2---:R0:W-:Y:S07]  /*19a50*/  STG.E desc[UR36][R12.64], R27 ;  /* 0x0000001b0c007986 */ /* 0x0041ee000c101924 */
[----:B------:R-:W-:Y:S05]  /*19a60*/  @P0 BRA `(.L_x_552) ;  /* 0xfffffffc00a40947 */ /* 0x000fea000383ffff */
.L_x_551:
[----:B------:R-:W-:Y:S05]  /*19a70*/  BSYNC.RECONVERGENT B3 ;  /* 0x0000000000037941 */ /* 0x000fea0003800200 */
.L_x_550:
[----:B------:R-:W-:Y:S05]  /*19a80*/  @!P1 BRA `(.L_x_549) ;  /* 0x00000000002c9947 */ /* 0x000fea0003800000 */
[----:B------:R-:W-:Y:S02]  /*19a90*/  LOP3.LUT R7, RZ, R7, RZ, 0x33, !PT ;  /* 0x00000007ff077212 */ /* 0x000fe400078e33ff */
[----:B------:R-:W-:-:S03]  /*19aa0*/  IADD3 R5, PT, PT, -R5, RZ, RZ ;  /* 0x000000ff05057210 */ /* 0x000fc60007ffe1ff */
[----:B------:R-:W-:-:S07]  /*19ab0*/  IMAD R7, R7, R0, RZ ;  /* 0x0000000007077224 */ /* 0x000fce00078e02ff */
.L_x_553:
[----:B-1----:R-:W-:-:S06]  /*19ac0*/  IMAD.WIDE R8, R7, 0x4, R38 ;  /* 0x0000000407087825 */ /* 0x002fcc00078e0226 */
[----:B------:R-:W2:Y:S01]  /*19ad0*/  LDG.E R9, desc[UR36][R8.64] ;  /* 0x0000002408097981 */ /* 0x000ea2000c1e1900 */
[----:B------:R-:W-:-:S04]  /*19ae0*/  IMAD.WIDE R10, R7, 0x4, R30 ;  /* 0x00000004070a7825 */ /* 0x000fc800078e021e */
[----:B------:R-:W-:Y:S02]  /*19af0*/  VIADD R5, R5, 0x1 ;  /* 0x0000000105057836 */ /* 0x000fe40000000000 */
[----:B------:R-:W-:-:S03]  /*19b00*/  IMAD.IADD R7, R7, 0x1, -R0 ;  /* 0x0000000107077824 */ /* 0x000fc600078e0a00 */
[----:B------:R-:W-:Y:S01]  /*19b10*/  ISETP.NE.AND P0, PT, R5, RZ, PT ;  /* 0x000000ff0500720c */ /* 0x000fe20003f05270 */
[----:B--2---:R1:W-:-:S12]  /*19b20*/  STG.E desc[UR36][R10.64], R9 ;  /* 0x000000090a007986 */ /* 0x0043d8000c101924 */
[----:B------:R-:W-:Y:S05]  /*19b30*/  @P0 BRA `(.L_x_553) ;  /* 0xfffffffc00e00947 */ /* 0x000fea000383ffff */
.L_x_549:
[----:B------:R-:W-:Y:S05]  /*19b40*/  BSYNC.RECONVERGENT B2 ;  /* 0x0000000000027941 */ /* 0x000fea0003800200 */
.L_x_548:
        /* <DEDUP_REMOVED lines=9> */
[----:B-1----:R-:W-:-:S03]  /*19be0*/  HFMA2 R9, -RZ, RZ, 0, 0 ;  /* 0x00000000ff097431 */ /* 0x002fc600000001ff */
[----:B------:R-:W-:-:S07]  /*19bf0*/  ISETP.NE.AND P1, PT, R5, RZ, PT ;  /* 0x000000ff0500720c */ /* 0x000fce0003f25270 */
[----:B------:R-:W-:Y:S06]  /*19c00*/  @!P0 BRA `(.L_x_558) ;  /* 0x0000000400b88947 */ /* 0x000fec0003800000 */
[----:B------:R-:W-:Y:S01]  /*19c10*/  LOP3.LUT R9, R6, 0x7ffffffc, RZ, 0xc0, !PT ;  /* 0x7ffffffc06097812 */ /* 0x000fe200078ec0ff */
[----:B------:R-:W-:-:S04]  /*19c20*/  IMAD.MOV.U32 R6, RZ, RZ, R4 ;  /* 0x000000ffff067224 */ /* 0x000fc800078e0004 */
[----:B------:R-:W-:-:S07]  /*19c30*/  IMAD.MOV R7, RZ, RZ, -R9 ;  /* 0x000000ffff077224 */ /* 0x000fce00078e0a09 */
.L_x_559:
        /* <DEDUP_REMOVED lines=15> */
[----:B------:R0:W-:Y:S02]  /*19d30*/  STG.E.64 desc[UR36][R26.64], R20 ;  /* 0x000000141a007986 */ /* 0x0001e4000c101b24 */
[----:B------:R-:W-:-:S04]  /*19d40*/  LOP3.LUT R15, R14, R11, RZ, 0x3c, !PT ;  /* 0x0000000b0e0f7212 */ /* 0x000fc800078e3cff */
[----:B------:R-:W-:-:S04]  /*19d50*/  IADD3 R14, PT, PT, R15, R20, RZ ;  /* 0x000000140f0e7210 */ /* 0x000fc80007ffe0ff */
        /* <DEDUP_REMOVED lines=18> */
[----:B----4-:R-:W-:Y:S02]  /*19e80*/  IMAD.MOV.U32 R16, RZ, RZ, R13 ;  /* 0x000000ffff107224 */ /* 0x010fe400078e000d */
[----:B------:R-:W-:Y:S02]  /*19e90*/  IMAD.SHL.U32 R35, R34, 0x2, RZ ;  /* 0x0000000222237824 */ /* 0x000fe400078e00ff */
[----:B------:R-:W-:-:S03]  /*19ea0*/  IMAD.MOV.U32 R21, RZ, RZ, R12 ;  /* 0x000000ffff157224 */ /* 0x000fc600078e000c */
[----:B------:R-:W-:Y:S02]  /*19eb0*/  LOP3.LUT R34, R34, R35, R19, 0x96, !PT ;  /* 0x0000002322227212 */ /* 0x000fe400078e9613 */
[----:B------:R0:W-:Y:S02]  /*19ec0*/  STG.E.64 desc[UR36][R26.64], R20 ;  /* 0x000000141a007986 */ /* 0x0001e4000c101b24 */
        /* <DEDUP_REMOVED lines=34> */
[----:B------:R1:W-:Y:S01]  /*1a0f0*/  STG.E.64 desc[UR36][R26.64+0x8], R16 ;  /* 0x000008101a007986 */ /* 0x0003e2000c101b24 */
[----:B0-----:R-:W-:-:S05]  /*1a100*/  IADD3 R25, PT, PT, R19, 0x1, RZ ;  /* 0x0000000113197810 */ /* 0x001fca0007ffe0ff */
[----:B------:R0:W-:Y:S04]  /*1a110*/  STG.E desc[UR36][R32.64], R25 ;  /* 0x0000001920007986 */ /* 0x0001e8000c101924 */
[----:B------:R-:W2:Y:S04]  /*1a120*/  LDG.E.64 R12, desc[UR36][R26.64] ;  /* 0x000000241a0c7981 */ /* 0x000ea8000c1e1b00 */
[----:B------:R-:W3:Y:S04]  /*1a130*/  LDG.E.64 R10, desc[UR36][R26.64+0x10] ;  /* 0x000010241a0a7981 */ /* 0x000ee8000c1e1b00 */
[----:B-1----:R-:W4:Y:S01]  /*1a140*/  LDG.E.64 R16, desc[UR36][R26.64+0x8] ;  /* 0x000008241a107981 */ /* 0x002f22000c1e1b00 */
[----:B0-----:R-:W-:-:S04]  /*1a150*/  IMAD.WIDE R32, R0, 0x4, R32 ;  /* 0x0000000400207825 */ /* 0x001fc800078e0220 */
[----:B------:R-:W-:Y:S02]  /*1a160*/  VIADD R7, R7, 0x4 ;  /* 0x0000000407077836 */ /* 0x000fe40000000000 */
[----:B------:R-:W-:-:S03]  /*1a170*/  IMAD R6, R0, 0x4, R6 ;  /* 0x0000000400067824 */ /* 0x000fc600078e0206 */
[----:B------:R-:W-:Y:S02]  /*1a180*/  ISETP.NE.AND P0, PT, R7, RZ, PT ;  /* 0x000000ff0700720c */ /* 0x000fe40003f05270 */
        /* <DEDUP_REMOVED lines=22> */
.L_x_558:
[----:B------:R-:W-:Y:S05]  /*1a2f0*/  BSYNC.RECONVERGENT B3 ;  /* 0x0000000000037941 */ /* 0x000fea0003800200 */
.L_x_557:
[----:B------:R-:W-:Y:S04]  /*1a300*/  BSSY.RECONVERGENT B3, `(.L_x_560) ;  /* 0x0000040000037945 */ /* 0x000fe80003800200 */
[----:B------:R-:W-:Y:S05]  /*1a310*/  @!P1 BRA `(.L_x_561) ;  /* 0x0000000000f89947 */ /* 0x000fea0003800000 */
[----:B------:R-:W1:Y:S02]  /*1a320*/  LDC.64 R6, c[0x0][0x3b0] ;  /* 0x0000ec00ff067b82 */ /* 0x000e640000000a00 */
[----:B-1----:R-:W2:Y:S04]  /*1a330*/  LDG.E.64 R20, desc[UR36][R6.64] ;  /* 0x0000002406147981 */ /* 0x002ea8000c1e1b00 */
[----:B------:R-:W3:Y:S04]  /*1a340*/  LDG.E.64 R14, desc[UR36][R6.64+0x10] ;  /* 0x00001024060e7981 */ /* 0x000ee8000c1e1b00 */
[----:B0-----:R-:W4:Y:S01]  /*1a350*/  LDG.E.64 R12, desc[UR36][R6.64+0x8] ;  /* 0x00000824060c7981 */ /* 0x001f22000c1e1b00 */
[----:B------:R-:W-:Y:S01]  /*1a360*/  IMAD R9, R9, R0, R4 ;  /* 0x0000000009097224 */ /* 0x000fe200078e0204 */
[----:B--2---:R-:W-:Y:S01]  /*1a370*/  SHF.R.U32.HI R8, RZ, 0x2, R21 ;  /* 0x00000002ff087819 */ /* 0x004fe20000011615 */
[----:B------:R-:W-:-:S03]  /*1a380*/  VIADD R20, R20, 0x587c5 ;  /* 0x000587c514147836 */ /* 0x000fc60000000000 */
[----:B------:R-:W-:Y:S01]  /*1a390*/  LOP3.LUT R8, R8, R21, RZ, 0x3c, !PT ;  /* 0x0000001508087212 */ /* 0x000fe200078e3cff */
[----:B---3--:R-:W-:Y:S01]  /*1a3a0*/  IMAD.MOV.U32 R33, RZ, RZ, R14 ;  /* 0x000000ffff217224 */ /* 0x008fe200078e000e */
[----:B------:R-:W-:Y:S01]  /*1a3b0*/  SHF.L.U32 R11, R15, 0x4, RZ ;  /* 0x000000040f0b7819 */ /* 0x000fe200000006ff */
[----:B----4-:R-:W-:Y:S02]  /*1a3c0*/  IMAD.MOV.U32 R32, RZ, RZ, R13 ;  /* 0x000000ffff207224 */ /* 0x010fe400078e000d */
[C---:B------:R-:W-:Y:S02]  /*1a3d0*/  IMAD.SHL.U32 R10, R8.reuse, 0x2, RZ ;  /* 0x00000002080a7824 */ /* 0x040fe400078e00ff */
[----:B------:R-:W-:Y:S01]  /*1a3e0*/  IMAD.MOV.U32 R21, RZ, RZ, R12 ;  /* 0x000000ffff157224 */ /* 0x000fe200078e000c */
[----:B------:R2:W-:Y:S02]  /*1a3f0*/  STG.E.64 desc[UR36][R6.64+0x8], R32 ;  /* 0x0000082006007986 */ /* 0x0005e4000c101b24 */
[----:B------:R-:W-:Y:S01]  /*1a400*/  LOP3.LUT R10, R8, R10, R11, 0x96, !PT ;  /* 0x0000000a080a7212 */ /* 0x000fe200078e960b */
[----:B------:R-:W-:Y:S01]  /*1a410*/  IMAD.MOV.U32 R8, RZ, RZ, 0x2f800000 ;  /* 0x2f800000ff087424 */ /* 0x000fe200078e00ff */
[----:B------:R2:W-:Y:S02]  /*1a420*/  STG.E.64 desc[UR36][R6.64], R20 ;  /* 0x0000001406007986 */ /* 0x0005e4000c101b24 */
[----:B------:R-:W-:-:S02]  /*1a430*/  LOP3.LUT R17, R10, R15, RZ, 0x3c, !PT ;  /* 0x0000000f0a117212 */ /* 0x000fc400078e3cff */
[----:B------:R-:W0:Y:S02]  /*1a440*/  LDC.64 R10, c[0x0][0x380] ;  /* 0x0000e000ff0a7b82 */ /* 0x000e240000000a00 */
[----:B------:R-:W-:-:S04]  /*1a450*/  IADD3 R16, PT, PT, R17, R20, RZ ;  /* 0x0000001411107210 */ /* 0x000fc80007ffe0ff */
[----:B------:R-:W-:Y:S02]  /*1a460*/  I2FP.F32.U32 R19, R16 ;  /* 0x0000001000137245 */ /* 0x000fe40000201000 */
[----:B------:R-:W-:-:S03]  /*1a470*/  MOV R16, R15 ;  /* 0x0000000f00107202 */ /* 0x000fc60000000f00 */
[----:B------:R-:W-:Y:S02]  /*1a480*/  FFMA R19, R19, R8, 1.1641532182693481445e-10 ;  /* 0x2f00000013137423 */ /* 0x000fe40000000008 */
[----:B------:R2:W-:Y:S02]  /*1a490*/  STG.E.64 desc[UR36][R6.64+0x10], R16 ;  /* 0x0000101006007986 */ /* 0x0005e4000c101b24 */
[----:B------:R-:W-:-:S06]  /*1a4a0*/  FMUL R19, R19, 4 ;  /* 0x4080000013137820 */ /* 0x000fcc0000400000 */
[----:B------:R-:W1:Y:S01]  /*1a4b0*/  F2I.TRUNC.NTZ R19, R19 ;  /* 0x0000001300137305 */ /* 0x000e62000020f100 */
[----:B0-----:R-:W-:Y:S01]  /*1a4c0*/  IMAD.WIDE R26, R9, 0x4, R10 ;  /* 0x00000004091a7825 */ /* 0x001fe200078e020a */
[----:B-1----:R-:W-:Y:S02]  /*1a4d0*/  IADD3 R13, PT, PT, R19, 0x1, RZ ;  /* 0x00000001130d7810 */ /* 0x002fe40007ffe0ff */
[----:B------:R-:W-:-:S03]  /*1a4e0*/  IADD3 R19, PT, PT, -R5, 0x1, RZ ;  /* 0x0000000105137810 */ /* 0x000fc60007ffe1ff */
[----:B------:R2:W-:Y:S01]  /*1a4f0*/  STG.E desc[UR36][R26.64], R13 ;  /* 0x0000000d1a007986 */ /* 0x0005e2000c101924 */
[----:B------:R-:W-:-:S13]  /*1a500*/  ISETP.NE.AND P0, PT, R19, RZ, PT ;  /* 0x000000ff1300720c */ /* 0x000fda0003f05270 */
[----:B--2---:R-:W-:Y:S05]  /*1a510*/  @!P0 BRA `(.L_x_561) ;  /* 0x0000000000788947 */ /* 0x004fea0003800000 */
[----:B------:R-:W-:-:S07]  /*1a520*/  IMAD.IADD R9, R9, 0x1, R0 ;  /* 0x0000000109097824 */ /* 0x000fce00078e0200 */
.L_x_562:
[----:B--2---:R-:W2:Y:S04]  /*1a530*/  LDG.E.64 R20, desc[UR36][R6.64] ;  /* 0x0000002406147981 */ /* 0x004ea8000c1e1b00 */
[----:B------:R-:W3:Y:S04]  /*1a540*/  LDG.E.64 R4, desc[UR36][R6.64+0x10] ;  /* 0x0000102406047981 */ /* 0x000ee8000c1e1b00 */
[----:B------:R-:W4:Y:S01]  /*1a550*/  LDG.E.64 R12, desc[UR36][R6.64+0x8] ;  /* 0x00000824060c7981 */ /* 0x000f22000c1e1b00 */
        /* <DEDUP_REMOVED lines=12> */
[----:B------:R-:W-:Y:S02]  /*1a620*/  LOP3.LUT R27, R16, R5, RZ, 0x3c, !PT ;  /* 0x00000005101b7212 */ /* 0x000fe400078e3cff */
[----:B------:R-:W-:-:S03]  /*1a630*/  MOV R16, R13 ;  /* 0x0000000d00107202 */ /* 0x000fc60000000f00 */
[----:B------:R-:W-:Y:S01]  /*1a640*/  IMAD.IADD R14, R27, 0x1, R20 ;  /* 0x000000011b0e7824 */ /* 0x000fe200078e0214 */
[----:B------:R2:W-:Y:S04]  /*1a650*/  STG.E.64 desc[UR36][R6.64+0x10], R26 ;  /* 0x0000101a06007986 */ /* 0x0005e8000c101b24 */
[----:B------:R-:W-:Y:S01]  /*1a660*/  I2FP.F32.U32 R15, R14 ;  /* 0x0000000e000f7245 */ /* 0x000fe20000201000 */
[----:B------:R2:W-:Y:S04]  /*1a670*/  STG.E.64 desc[UR36][R6.64+0x8], R16 ;  /* 0x0000081006007986 */ /* 0x0005e8000c101b24 */
[----:B------:R-:W-:-:S04]  /*1a680*/  FFMA R15, R15, R8, 1.1641532182693481445e-10 ;  /* 0x2f0000000f0f7423 */ /* 0x000fc80000000008 */
[----:B------:R-:W-:Y:S01]  /*1a690*/  FMUL R25, R15, 4 ;  /* 0x408000000f197820 */ /* 0x000fe20000400000 */
[C---:B------:R-:W-:Y:S01]  /*1a6a0*/  IMAD.WIDE R14, R9.reuse, 0x4, R10 ;  /* 0x00000004090e7825 */ /* 0x040fe200078e020a */
[----:B------:R-:W-:-:S04]  /*1a6b0*/  IADD3 R9, PT, PT, R9, R0, RZ ;  /* 0x0000000009097210 */ /* 0x000fc80007ffe0ff */
[----:B------:R-:W0:Y:S02]  /*1a6c0*/  F2I.TRUNC.NTZ R25, R25 ;  /* 0x0000001900197305 */ /* 0x000e24000020f100 */
[----:B0-----:R-:W-:-:S05]  /*1a6d0*/  VIADD R5, R25, 0x1 ;  /* 0x0000000119057836 */ /* 0x001fca0000000000 */
[----:B------:R2:W-:Y:S01]  /*1a6e0*/  STG.E desc[UR36][R14.64], R5 ;  /* 0x000000050e007986 */ /* 0x0005e2000c101924 */
[----:B------:R-:W-:Y:S05]  /*1a6f0*/  @P0 BRA `(.L_x_562) ;  /* 0xfffffffc008c0947 */ /* 0x000fea000383ffff */
.L_x_561:
[----:B------:R-:W-:Y:S05]  /*1a700*/  BSYNC.RECONVERGENT B3 ;  /* 0x0000000000037941 */ /* 0x000fea0003800200 */
.L_x_560:
[----:B------:R-:W-:Y:S05]  /*1a710*/  BRA `(.L_x_555) ;  /* 0x0000000800607947 */ /* 0x000fea0003800000 */
.L_x_556:
        /* <DEDUP_REMOVED lines=9> */
.L_x_565:
        /* <DEDUP_REMOVED lines=10> */
[----:B----4-:R-:W-:Y:S01]  /*1a850*/  IMAD.MOV.U32 R16, RZ, RZ, R13 ;  /* 0x000000ffff107224 */ /* 0x010fe200078e000d */
[----:B------:R-:W-:Y:S01]  /*1a860*/  MOV R21, R12 ;  /* 0x0000000c00157202 */ /* 0x000fe20000000f00 */
[----:B------:R-:W-:-:S04]  /*1a870*/  IMAD.SHL.U32 R14, R8, 0x2, RZ ;  /* 0x00000002080e7824 */ /* 0x000fc800078e00ff */
[----:B------:R0:W-:Y:S01]  /*1a880*/  STG.E.64 desc[UR36][R26.64], R20 ;  /* 0x000000141a007986 */ /* 0x0001e2000c101b24 */
[----:B------:R-:W-:Y:S01]  /*1a890*/  LOP3.LUT R14, R8, R14, R15, 0x96, !PT ;  /* 0x0000000e080e7212 */ /* 0x000fe200078e960f */
[----:B------:R-:W-:-:S03]  /*1a8a0*/  IMAD.MOV.U32 R8, RZ, RZ, 0x2f800000 ;  /* 0x2f800000ff087424 */ /* 0x000fc600078e00ff */
        /* <DEDUP_REMOVED lines=19> */
[----:B---3--:R-:W-:-:S03]  /*1a9e0*/  IMAD.SHL.U32 R19, R11, 0x10, RZ ;  /* 0x000000100b137824 */ /* 0x008fc600078e00ff */
[C---:B------:R-:W-:Y:S01]  /*1a9f0*/  SHF.L.U32 R35, R34.reuse, 0x1, RZ ;  /* 0x0000000122237819 */ /* 0x040fe200000006ff */
[----:B----4-:R-:W-:Y:S01]  /*1aa00*/  IMAD.MOV.U32 R16, RZ, RZ, R13 ;  /* 0x000000ffff107224 */ /* 0x010fe200078e000d */
[----:B------:R-:W-:Y:S02]  /*1aa10*/  MOV R21, R12 ;  /* 0x0000000c00157202 */ /* 0x000fe40000000f00 */
[----:B------:R-:W-:-:S03]  /*1aa20*/  LOP3.LUT R34, R34, R35, R19, 0x96, !PT ;  /* 0x0000002322227212 */ /* 0x000fc600078e9613 */
[----:B------:R0:W-:Y:S01]  /*1aa30*/  STG.E.64 desc[UR36][R26.64], R20 ;  /* 0x000000141a007986 */ /* 0x0001e2000c101b24 */
        /* <DEDUP_REMOVED lines=24> */
[----:B------:R-:W-:Y:S01]  /*1abc0*/  STG.E.64 desc[UR36][R26.64], R20 ;  /* 0x000000141a007986 */ /* 0x000fe2000c101b24 */
        /* <DEDUP_REMOVED lines=9> */
[----:B------:R1:W-:Y:S01]  /*1ac60*/  STG.E.64 desc[UR36][R26.64+0x8], R16 ;  /* 0x000008101a007986 */ /* 0x0003e2000c101b24 */
[----:B0-----:R-:W-:-:S05]  /*1ac70*/  VIADD R25, R19, 0x1 ;  /* 0x0000000113197836 */ /* 0x001fca0000000000 */
[----:B------:R0:W-:Y:S04]  /*1ac80*/  STG.E desc[UR36][R32.64], R25 ;  /* 0x0000001920007986 */ /* 0x0001e8000c101924 */
[----:B------:R-:W2:Y:S04]  /*1ac90*/  LDG.E.64 R12, desc[UR36][R26.64] ;  /* 0x000000241a0c7981 */ /* 0x000ea8000c1e1b00 */
[----:B------:R-:W3:Y:S04]  /*1aca0*/  LDG.E.64 R10, desc[UR36][R26.64+0x10] ;  /* 0x000010241a0a7981 */ /* 0x000ee8000c1e1b00 */
[----:B-1----:R-:W4:Y:S01]  /*1acb0*/  LDG.E.64 R16, desc[UR36][R26.64+0x8] ;  /* 0x000008241a107981 */ /* 0x002f22000c1e1b00 */
[C---:B0-----:R-:W-:Y:S01]  /*1acc0*/  IMAD.WIDE R32, R0.reuse, 0x4, R32 ;  /* 0x0000000400207825 */ /* 0x041fe200078e0220 */
        /* <DEDUP_REMOVED lines=25> */
.L_x_564:
[----:B------:R-:W-:Y:S05]  /*1ae60*/  BSYNC.RECONVERGENT B3 ;  /* 0x0000000000037941 */ /* 0x000fea0003800200 */
.L_x_563:
[----:B------:R-:W-:Y:S05]  /*1ae70*/  @!P1 BRA `(.L_x_555) ;  /* 0x0000000000889947 */ /* 0x000fea0003800000 */
[----:B------:R-:W2:Y:S01]  /*1ae80*/  LDC.64 R6, c[0x0][0x3b0] ;  /* 0x0000ec00ff067b82 */ /* 0x000ea20000000a00 */
[----:B-1----:R-:W-:Y:S02]  /*1ae90*/  IMAD R15, R9, R0, R4 ;  /* 0x00000000090f7224 */ /* 0x002fe400078e0204 */
[----:B------:R-:W-:-:S05]  /*1aea0*/  IMAD.MOV R14, RZ, RZ, -R5 ;  /* 0x000000ffff0e7224 */ /* 0x000fca00078e0a05 */
[----:B------:R-:W1:Y:S02]  /*1aeb0*/  LDC.64 R10, c[0x0][0x380] ;  /* 0x0000e000ff0a7b82 */ /* 0x000e640000000a00 */
.L_x_566:
[----:B0-23--:R-:W2:Y:S04]  /*1aec0*/  LDG.E.64 R12, desc[UR36][R6.64] ;  /* 0x00000024060c7981 */ /* 0x00dea8000c1e1b00 */
[----:B------:R-:W3:Y:S04]  /*1aed0*/  LDG.E.64 R8, desc[UR36][R6.64+0x10] ;  /* 0x0000102406087981 */ /* 0x000ee8000c1e1b00 */
[----:B------:R-:W4:Y:S01]  /*1aee0*/  LDG.E.64 R4, desc[UR36][R6.64+0x8] ;  /* 0x0000082406047981 */ /* 0x000f22000c1e1b00 */
[----:B-1----:R-:W-:Y:S01]  /*1aef0*/  IMAD.WIDE R20, R15, 0x4, R10 ;  /* 0x000000040f147825 */ /* 0x002fe200078e020a */
[----:B------:R-:W-:-:S03]  /*1af00*/  IADD3 R14, PT, PT, R14, 0x1, RZ ;  /* 0x000000010e0e7810 */ /* 0x000fc60007ffe0ff */
[----:B------:R-:W-:Y:S01]  /*1af10*/  IMAD.IADD R15, R15, 0x1, R0 ;  /* 0x000000010f0f7824 */ /* 0x000fe200078e0200 */
[----:B------:R-:W-:Y:S02]  /*1af20*/  ISETP.NE.AND P0, PT, R14, RZ, PT ;  /* 0x000000ff0e00720c */ /* 0x000fe40003f05270 */
        /* <DEDUP_REMOVED lines=23> */
.L_x_555:
[----:B------:R-:W-:Y:S05]  /*1b0a0*/  BSYNC.RECONVERGENT B2 ;  /* 0x0000000000027941 */ /* 0x000fea0003800200 */
.L_x_554:
[----:B------:R-:W-:Y:S05]  /*1b0b0*/  BRA `(.L_x_567) ;  /* 0x0000000c00ac7947 */ /* 0x000fea0003800000 */
.L_x_547:
[----:B------:R-:W-:Y:S05]  /*1b0c0*/  BSYNC.RELIABLE B0 ;  /* 0x0000000000007941 */ /* 0x000fea0003800100 */
.L_x_546:
        /* <DEDUP_REMOVED lines=40> */
[----:B------:R0:W-:Y:S01]  /*1b350*/  STG.E.64 desc[UR36][R6.64+0x8], R14 ;  /* 0x0000080e06007986 */ /* 0x0001e2000c101b24 */
        /* <DEDUP_REMOVED lines=47> */
[----:B------:R-:W-:Y:S02]  /*1b650*/  LOP3.LUT R11, R26, R5, RZ, 0x3c, !PT ;  /* 0x000000051a0b7212 */ /* 0x000fe400078e3cff */
[----:B------:R-:W-:Y:S01]  /*1b660*/  MOV R26, R9 ;  /* 0x00000009001a7202 */ /* 0x000fe20000000f00 */
[----:B------:R-:W-:Y:S01]  /*1b670*/  STG.E.64 desc[UR36][R6.64], R20 ;  /* 0x0000001406007986 */ /* 0x000fe2000c101b24 */
        /* <DEDUP_REMOVED lines=26> */
[----:B------:R4:W-:Y:S01]  /*1b820*/  STG.E.64 desc[UR36][R6.64+0x10], R8 ;  /* 0x0000100806007986 */ /* 0x0009e2000c101b24 */
[----:B------:R-:W-:Y:S05]  /*1b830*/  BRA `(.L_x_567) ;  /* 0x0000000400cc7947 */ /* 0x000fea0003800000 */
.L_x_568:
        /* <DEDUP_REMOVED lines=8> */
[----:B----4-:R-:W-:Y:S02]  /*1b8c0*/  IMAD.MOV.U32 R16, RZ, RZ, R9 ;  /* 0x000000ffff107224 */ /* 0x010fe400078e0009 */
[----:B------:R-:W-:-:S03]  /*1b8d0*/  IMAD.SHL.U32 R13, R12, 0x2, RZ ;  /* 0x000000020c0d7824 */ /* 0x000fc600078e00ff */
[----:B------:R-:W-:Y:S02]  /*1b8e0*/  STG.E.64 desc[UR36][R6.64+0x8], R16 ;  /* 0x0000081006007986 */ /* 0x000fe4000c101b24 */
[----:B------:R-:W-:Y:S02]  /*1b8f0*/  LOP3.LUT R14, R12, R13, R11, 0x96, !PT ;  /* 0x0000000d0c0e7212 */ /* 0x000fe400078e960b */
[----:B------:R-:W-:Y:S01]  /*1b900*/  IADD3 R12, PT, PT, R10, 0x587c5, RZ ;  /* 0x000587c50a0c7810 */ /* 0x000fe20007ffe0ff */
[----:B------:R-:W-:Y:S01]  /*1b910*/  IMAD.MOV.U32 R10, RZ, RZ, 0x2f800000 ;  /* 0x2f800000ff0a7424 */ /* 0x000fe200078e00ff */
[----:B------:R-:W-:Y:S01]  /*1b920*/  LOP3.LUT R15, R14, R5, RZ, 0x3c, !PT ;  /* 0x000000050e0f7212 */ /* 0x000fe200078e3cff */
[----:B------:R-:W-:Y:S01]  /*1b930*/  IMAD.MOV.U32 R14, RZ, RZ, R5 ;  /* 0x000000ffff0e7224 */ /* 0x000fe200078e0005 */
[----:B------:R-:W-:-:S03]  /*1b940*/  MOV R13, R8 ;  /* 0x00000008000d7202 */ /* 0x000fc60000000f00 */
        /* <DEDUP_REMOVED lines=16> */
[----:B0-----:R-:W-:Y:S01]  /*1ba50*/  MOV R15, R8 ;  /* 0x00000008000f7202 */ /* 0x001fe20000000f00 */
[----:B-1----:R-:W-:Y:S01]  /*1ba60*/  IMAD.MOV.U32 R12, RZ, RZ, R9 ;  /* 0x000000ffff0c7224 */ /* 0x002fe200078e0009 */
[----:B------:R-:W-:Y:S01]  /*1ba70*/  SHF.L.U32 R21, R26, 0x1, RZ ;  /* 0x000000011a157819 */ /* 0x000fe200000006ff */
[----:B-----5:R-:W-:-:S03]  /*1ba80*/  IMAD.MOV.U32 R14, RZ, RZ, R5 ;  /* 0x000000ffff0e7224 */ /* 0x020fc600078e0005 */
[----:B------:R-:W-:Y:S02]  /*1ba90*/  LOP3.LUT R26, R26, R21, R11, 0x96, !PT ;  /* 0x000000151a1a7212 */ /* 0x000fe400078e960b */
[----:B------:R-:W-:Y:S01]  /*1baa0*/  MOV R21, R4 ;  /* 0x0000000400157202 */ /* 0x000fe20000000f00 */
[----:B------:R0:W-:Y:S01]  /*1bab0*/  STG.E.64 desc[UR36][R6.64+0x8], R14 ;  /* 0x0000080e06007986 */ /* 0x0001e2000c101b24 */
[----:B------:R-:W-:-:S03]  /*1bac0*/  LOP3.LUT R13, R26, R9, RZ, 0x3c, !PT ;  /* 0x000000091a0d7212 */ /* 0x000fc600078e3cff */
[----:B------:R-:W-:Y:S02]  /*1bad0*/  STG.E.64 desc[UR36][R6.64], R20 ;  /* 0x0000001406007986 */ /* 0x000fe4000c101b24 */
[----:B------:R-:W-:Y:S02]  /*1bae0*/  IMAD.IADD R11, R13, 0x1, R20 ;  /* 0x000000010d0b7824 */ /* 0x000fe400078e0214 */
        /* <DEDUP_REMOVED lines=20> */
[----:B------:R-:W-:Y:S01]  /*1bc30*/  STG.E.64 desc[UR36][R6.64+0x8], R14 ;  /* 0x0000080e06007986 */ /* 0x000fe2000c101b24 */
        /* <DEDUP_REMOVED lines=16> */
[----:B---3--:R-:W-:Y:S01]  /*1bd40*/  IMAD.SHL.U32 R11, R5, 0x10, RZ ;  /* 0x00000010050b7824 */ /* 0x008fe200078e00ff */
[----:B------:R-:W-:Y:S02]  /*1bd50*/  MOV R27, R4 ;  /* 0x00000004001b7202 */ /* 0x000fe40000000f00 */
[----:B------:R-:W-:-:S04]  /*1bd60*/  SHF.L.U32 R21, R26, 0x1, RZ ;  /* 0x000000011a157819 */ /* 0x000fc800000006ff */
[----:B------:R-:W-:Y:S02]  /*1bd70*/  LOP3.LUT R26, R26, R21, R11, 0x96, !PT ;  /* 0x000000151a1a7212 */ /* 0x000fe400078e960b */
[----:B----4-:R-:W-:Y:S02]  /*1bd80*/  MOV R21, R8 ;  /* 0x0000000800157202 */ /* 0x010fe40000000f00 */
[----:B------:R-:W-:Y:S01]  /*1bd90*/  LOP3.LUT R11, R26, R5, RZ, 0x3c, !PT ;  /* 0x000000051a0b7212 */ /* 0x000fe200078e3cff */
[----:B------:R-:W-:Y:S02]  /*1bda0*/  IMAD.MOV.U32 R26, RZ, RZ, R9 ;  /* 0x000000ffff1a7224 */ /* 0x000fe400078e0009 */
[----:B------:R-:W-:Y:S02]  /*1bdb0*/  STG.E.64 desc[UR36][R6.64], R20 ;  /* 0x0000001406007986 */ /* 0x000fe4000c101b24 */
[----:B0-----:R-:W-:Y:S02]  /*1bdc0*/  IMAD.IADD R12, R11, 0x1, R20 ;  /* 0x000000010b0c7824 */ /* 0x001fe400078e0214 */
[----:B------:R-:W-:Y:S03]  /*1bdd0*/  STG.E.64 desc[UR36][R6.64+0x8], R26 ;  /* 0x0000081a06007986 */ /* 0x000fe6000c101b24 */
        /* <DEDUP_REMOVED lines=16> */
[C---:B------:R-:W-:Y:S01]  /*1bee0*/  SHF.L.U32 R14, R12.reuse, 0x1, RZ ;  /* 0x000000010c0e7819 */ /* 0x040fe200000006ff */
[----:B----4-:R-:W-:Y:S01]  /*1bef0*/  IMAD.MOV.U32 R17, RZ, RZ, R8 ;  /* 0x000000ffff117224 */ /* 0x010fe200078e0008 */
[----:B------:R-:W-:Y:S01]  /*1bf00*/  MOV R10, R9 ;  /* 0x00000009000a7202 */ /* 0x000fe20000000f00 */
[----:B------:R-:W-:Y:S01]  /*1bf10*/  IMAD.MOV.U32 R8, RZ, RZ, R5 ;  /* 0x000000ffff087224 */ /* 0x000fe200078e0005 */
[----:B------:R-:W-:Y:S02]  /*1bf20*/  LOP3.LUT R14, R12, R14, R13, 0x96, !PT ;  /* 0x0000000e0c0e7212 */ /* 0x000fe400078e960d */
[----:B------:R1:W-:Y:S02]  /*1bf30*/  STG.E.64 desc[UR36][R6.64], R16 ;  /* 0x0000001006007986 */ /* 0x0003e4000c101b24 */
[----:B------:R-:W-:-:S02]  /*1bf40*/  LOP3.LUT R9, R14, R5, RZ, 0x3c, !PT ;  /* 0x000000050e097212 */ /* 0x000fc400078e3cff */
[----:B------:R1:W-:Y:S04]  /*1bf50*/  STG.E.64 desc[UR36][R6.64+0x8], R10 ;  /* 0x0000080a06007986 */ /* 0x0003e8000c101b24 */
[----:B------:R1:W-:Y:S02]  /*1bf60*/  STG.E.64 desc[UR36][R6.64+0x10], R8 ;  /* 0x0000100806007986 */ /* 0x0003e4000c101b24 */
.L_x_567:
[----:B------:R-:W-:Y:S05]  /*1bf70*/  BSYNC.RECONVERGENT B1 ;  /* 0x0000000000017941 */ /* 0x000fea0003800200 */
.L_x_545:
[----:B-1234-:R-:W1:Y:S01]  /*1bf80*/  LDC.64 R6, c[0x0][0x3a0] ;  /* 0x0000e800ff067b82 */ /* 0x01ee620000000a00 */
[----:B------:R-:W-:Y:S01]  /*1bf90*/  MOV R11, 0xfffffffe ;  /* 0xfffffffe000b7802 */ /* 0x000fe20000000f00 */
[----:B------:R2:W3:Y:S04]  /*1bfa0*/  LDS R5, [R3+0x4] ;  /* 0x0000040003057984 */ /* 0x0004e80000000800 */
[----:B------:R2:W-:Y:S04]  /*1bfb0*/  STG.E desc[UR36][R30.64], R11 ;  /* 0x0000000b1e007986 */ /* 0x0005e8000c101924 */
[----:B-1----:R-:W4:Y:S02]  /*1bfc0*/  LDG.E R4, desc[UR36][R6.64] ;  /* 0x0000002406047981 */ /* 0x002f24000c1e1900 */
[----:B----4-:R-:W-:-:S05]  /*1bfd0*/  VIADD R9, R4, 0x1 ;  /* 0x0000000104097836 */ /* 0x010fca0000000000 */
[----:B---3--:R2:W-:Y:S02]  /*1bfe0*/  STG.E desc[UR36][R6.64], R9 ;  /* 0x0000000906007986 */ /* 0x0085e4000c101924 */
.L_x_543:
[----:B------:R-:W-:Y:S05]  /*1bff0*/  BSYNC.RECONVERGENT B6 ;  /* 0x0000000000067941 */ /* 0x000fea0003800200 */
.L_x_542:
[----:B--2---:R-:W-:Y:S01]  /*1c000*/  IMAD.IADD R7, R5, 0x1, R0 ;  /* 0x0000000105077824 */ /* 0x004fe200078e0200 */
[----:B------:R-:W-:Y:S04]  /*1c010*/  BSSY.RECONVERGENT B6, `(.L_x_569) ;  /* 0x0000326000067945 */ /* 0x000fe80003800200 */
[----:B------:R-:W-:-:S13]  /*1c020*/  ISETP.NE.AND P0, PT, R7, R18, PT ;  /* 0x000000120700720c */ /* 0x000fda0003f05270 */
[----:B------:R-:W-:Y:S05]  /*1c030*/  @P0 BRA `(.L_x_570) ;  /* 0x00000030008c0947 */ /* 0x000fea0003800000 */
[----:B------:R-:W2:Y:S04]  /*1c040*/  LDG.E R4, desc[UR36][R28.64] ;  /* 0x000000241c047981 */ /* 0x000ea8000c1e1900 */
[----:B------:R-:W2:Y:S02]  /*1c050*/  LDS R7, [R3] ;  /* 0x0000000003077984 */ /* 0x000ea40000000800 */
[----:B--2---:R-:W-:-:S13]  /*1c060*/  ISETP.NE.AND P0, PT, R7, R4, PT ;  /* 0x000000040700720c */ /* 0x004fda0003f05270 */
[----:B------:R-:W-:Y:S05]  /*1c070*/  @P0 BRA `(.L_x_570) ;  /* 0x00000030007c0947 */ /* 0x000fea0003800000 */
[----:B------:R-:W1:Y:S01]  /*1c080*/  LDC.64 R36, c[0x0][0x380] ;  /* 0x0000e000ff247b82 */ /* 0x000e620000000a00 */
[----:B------:R-:W-:-:S05]  /*1c090*/  IMAD R25, R0, -0x3, RZ ;  /* 0xfffffffd00197824 */ /* 0x000fca00078e02ff */
[----:B0-----:R-:W-:-:S05]  /*1c0a0*/  IADD3 R31, PT, PT, R18, R25, RZ ;  /* 0x00000019121f7210 */ /* 0x001fca0007ffe0ff */
        /* <DEDUP_REMOVED lines=23> */
[----:B------:R-:W-:Y:S01]  /*1c220*/  LEA R19, R0, R31, 0x2 ;  /* 0x0000001f00137211 */ /* 0x000fe200078e10ff */
[----:B------:R-:W-:Y:S02]  /*1c230*/  IMAD.MOV.U32 R6, RZ, RZ, R2 ;  /* 0x000000ffff067224 */ /* 0x000fe400078e0002 */
[----:B------:R-:W2:Y:S01]  /*1c240*/  LDC.64 R8, c[0x4][R8] ;  /* 0x0100000008087b82 */ /* 0x000ea20000000a00 */
[----:B------:R-:W-:Y:S01]  /*1c250*/  IMAD.MOV.U32 R7, RZ, RZ, R24 ;  /* 0x000000ffff077224 */ /* 0x000fe200078e0018 */
[----:B------:R-:W-:Y:S01]  /*1c260*/  IADD3 R30, PT, PT, R19, R0, RZ ;  /* 0x00000000131e7210 */ /* 0x000fe20007ffe0ff */
[----:B-1----:R-:W-:Y:S02]  /*1c270*/  IMAD.U32 R4, RZ, RZ, UR4 ;  /* 0x00000004ff047e24 */ /* 0x002fe4000f8e00ff */
[----:B0-----:R-:W-:-:S07]  /*1c280*/  IMAD.U32 R5, RZ, RZ, UR5 ;  /* 0x00000005ff057e24 */ /* 0x001fce000f8e00ff */
[----:B------:R-:W-:-:S07]  /*1c290*/  LEPC R20, `(.L_x_571) ;  /* 0x000000001014794e */ /* 0x000fce0000000000 */
[----:B--2---:R-:W-:Y:S05]  /*1c2a0*/  CALL.ABS.NOINC R8 ;  /* 0x0000000008007343 */ /* 0x004fea0003c00000 */
.L_x_571:
[----:B------:R-:W0:Y:S01]  /*1c2b0*/  LDCU UR4, c[0x0][0x388] ;  /* 0x00007100ff0477ac */ /* 0x000e220008000800 */
[----:B------:R-:W-:Y:S01]  /*1c2c0*/  IMAD.MOV.U32 R10, RZ, RZ, RZ ;  /* 0x000000ffff0a7224 */ /* 0x000fe200078e00ff */
[----:B------:R-:W-:Y:S01]  /*1c2d0*/  IABS R5, R31 ;  /* 0x0000001f00057213 */ /* 0x000fe20000000000 */
[----:B------:R-:W1:Y:S01]  /*1c2e0*/  S2UR UR5, SR_CgaCtaId ;  /* 0x00000000000579c3 */ /* 0x000e620000008800 */
[----:B------:R-:W-:Y:S01]  /*1c2f0*/  IABS R7, R30 ;  /* 0x0000001e00077213 */ /* 0x000fe20000000000 */
[----:B------:R-:W-:Y:S04]  /*1c300*/  BSSY.RECONVERGENT B1, `(.L_x_572) ;  /* 0x00002ef000017945 */ /* 0x000fe80003800200 */
[----:B------:R-:W-:Y:S01]  /*1c310*/  BSSY.RELIABLE B0, `(.L_x_573) ;  /* 0x0000203000007945 */ /* 0x000fe20003800100 */
[----:B0-----:R-:W-:Y:S01]  /*1c320*/  IMAD.U32 R0, RZ, RZ, UR4 ;  /* 0x00000004ff007e24 */ /* 0x001fe2000f8e00ff */
[----:B------:R-:W-:-:S03]  /*1c330*/  UMOV UR4, 0x400 ;  /* 0x0000040000047882 */ /* 0x000fc60000000000 */
[----:B------:R-:W-:Y:S01]  /*1c340*/  IMAD.IADD R9, R18, 0x1, -R0 ;  /* 0x0000000112097824 */ /* 0x000fe200078e0a00 */
[----:B------:R-:W-:-:S04]  /*1c350*/  IABS R6, R0 ;  /* 0x0000000000067213 */ /* 0x000fc80000000000 */
[----:B------:R-:W0:Y:S01]  /*1c360*/  I2F.RP R4, R6 ;  /* 0x0000000600047306 */ /* 0x000e220000209400 */
[----:B-1----:R-:W-:-:S07]  /*1c370*/  ULEA UR4, UR5, UR4, 0x18 ;  /* 0x0000000405047291 */ /* 0x002fce000f8ec0ff */
[----:B0-----:R-:W0:Y:S02]  /*1c380*/  MUFU.RCP R4, R4 ;  /* 0x0000000400047308 */ /* 0x001e240000001000 */
[----:B0-----:R-:W-:-:S06]  /*1c390*/  VIADD R11, R4, 0xffffffe ;  /* 0x0ffffffe040b7836 */ /* 0x001fcc0000000000 */
[----:B------:R-:W0:Y:S02]  /*1c3a0*/  F2I.FTZ.U32.TRUNC.NTZ R11, R11 ;  /* 0x0000000b000b7305 */ /* 0x000e24000021f000 */
[----:B0-----:R-:W-:-:S05]  /*1c3b0*/  IADD3 R3, PT, PT, RZ, -R11, RZ ;  /* 0x8000000bff037210 */ /* 0x001fca0007ffe0ff */
[----:B------:R-:W-:-:S04]  /*1c3c0*/  IMAD R3, R3, R6, RZ ;  /* 0x0000000603037224 */ /* 0x000fc800078e02ff */
[----:B------:R-:W-:Y:S01]  /*1c3d0*/  IMAD.HI.U32 R10, R11, R3, R10 ;  /* 0x000000030b0a7227 */ /* 0x000fe200078e000a */
[----:B------:R-:W-:-:S03]  /*1c3e0*/  LOP3.LUT R11, RZ, R0, RZ, 0x33, !PT ;  /* 0x00000000ff0b7212 */ /* 0x000fc600078e33ff */
[----:B------:R-:W-:Y:S02]  /*1c3f0*/  IMAD.MOV.U32 R3, RZ, RZ, R5 ;  /* 0x000000ffff037224 */ /* 0x000fe400078e0005 */
[----:B------:R-:W-:-:S04]  /*1c400*/  IMAD.HI.U32 R12, R10, R7, RZ ;  /* 0x000000070a0c7227 */ /* 0x000fc800078e00ff */
[----:B------:R-:W-:-:S05]  /*1c410*/  IMAD.HI.U32 R4, R10, R3, RZ ;  /* 0x000000030a047227 */ /* 0x000fca00078e00ff */
[----:B------:R-:W-:-:S05]  /*1c420*/  IADD3 R5, PT, PT, -R4, RZ, RZ ;  /* 0x000000ff04057210 */ /* 0x000fca0007ffe1ff */
[----:B------:R-:W-:Y:S02]  /*1c430*/  IMAD R3, R6, R5, R3 ;  /* 0x0000000506037224 */ /* 0x000fe400078e0203 */
[----:B------:R-:W-:-:S03]  /*1c440*/  IMAD.MOV R5, RZ, RZ, -R12 ;  /* 0x000000ffff057224 */ /* 0x000fc600078e0a0c */
[C---:B------:R-:W-:Y:S01]  /*1c450*/  ISETP.GT.U32.AND P3, PT, R6.reuse, R3, PT ;  /* 0x000000030600720c */ /* 0x040fe20003f64070 */
[----:B------:R-:W-:Y:S01]  /*1c460*/  IMAD R5, R6, R5, R7 ;  /* 0x0000000506057224 */ /* 0x000fe200078e0207 */
[----:B------:R-:W-:-:S04]  /*1c470*/  LOP3.LUT R7, R31, R0, RZ, 0x3c, !PT ;  /* 0x000000001f077212 */ /* 0x000fc800078e3cff */
[----:B------:R-:W-:Y:S02]  /*1c480*/  ISETP.GT.U32.AND P1, PT, R6, R5, PT ;  /* 0x000000050600720c */ /* 0x000fe40003f24070 */
[----:B------:R-:W-:Y:S02]  /*1c490*/  ISETP.GE.AND P4, PT, R7, RZ, PT ;  /* 0x000000ff0700720c */ /* 0x000fe40003f86270 */
[----:B------:R-:W-:-:S03]  /*1c4a0*/  LOP3.LUT R7, R30, R0, RZ, 0x3c, !PT ;  /* 0x000000001e077212 */ /* 0x000fc600078e3cff */
[--C-:B------:R-:W-:Y:S02]  /*1c4b0*/  @!P3 IMAD.IADD R3, R3, 0x1, -R6.reuse ;  /* 0x000000010303b824 */ /* 0x100fe400078e0a06 */
[----:B------:R-:W-:Y:S01]  /*1c4c0*/  @!P3 VIADD R4, R4, 0x1 ;  /* 0x000000010404b836 */ /* 0x000fe20000000000 */
[----:B------:R-:W-:Y:S02]  /*1c4d0*/  ISETP.GE.AND P3, PT, R7, RZ, PT ;  /* 0x000000ff0700720c */ /* 0x000fe40003f66270 */
[----:B------:R-:W-:Y:S01]  /*1c4e0*/  ISETP.GE.U32.AND P2, PT, R3, R6, PT ;  /* 0x000000060300720c */ /* 0x000fe20003f46070 */
[----:B------:R-:W-:Y:S01]  /*1c4f0*/  @!P1 IMAD.IADD R5, R5, 0x1, -R6 ;  /* 0x0000000105059824 */ /* 0x000fe200078e0a06 */
[----:B------:R-:W-:Y:S01]  /*1c500*/  MOV R3, UR4 ;  /* 0x0000000400037c02 */ /* 0x000fe20008000f00 */
[----:B------:R-:W-:-:S03]  /*1c510*/  @!P1 VIADD R12, R12, 0x1 ;  /* 0x000000010c0c9836 */ /* 0x000fc60000000000 */
[----:B------:R-:W-:Y:S01]  /*1c520*/  ISETP.GE.U32.AND P0, PT, R5, R6, PT ;  /* 0x000000060500720c */ /* 0x000fe20003f06070 */
[----:B------:R0:W-:Y:S01]  /*1c530*/  STS.64 [R3+0x10], R18 ;  /* 0x0000101203007388 */ /* 0x0001e20000000a00 */
[----:B------:R-:W-:-:S03]  /*1c540*/  IADD3 R5, PT, PT, -R0, RZ, RZ ;  /* 0x000000ff00057210 */ /* 0x000fc60007ffe1ff */
[----:B------:R0:W-:Y:S01]  /*1c550*/  STS [R3+0x18], R30 ;  /* 0x0000181e03007388 */ /* 0x0001e20000000800 */
[----:B------:R-:W-:Y:S01]  /*1c560*/  LEA R8, R5, R18, 0x1 ;  /* 0x0000001205087211 */ /* 0x000fe200078e08ff */
[----:B------:R-:W-:Y:S01]  /*1c570*/  @P2 VIADD R4, R4, 0x1 ;  /* 0x0000000104042836 */ /* 0x000fe20000000000 */
[----:B------:R-:W-:Y:S01]  /*1c580*/  ISETP.NE.AND P2, PT, R0, RZ, PT ;  /* 0x000000ff0000720c */ /* 0x000fe20003f45270 */
[----:B------:R0:W-:Y:S02]  /*1c590*/  STS [R3+0x4], R31 ;  /* 0x0000041f03007388 */ /* 0x0001e40000000800 */
[----:B------:R-:W-:Y:S02]  /*1c5a0*/  @!P4 IMAD.MOV R4, RZ, RZ, -R4 ;  /* 0x000000ffff04c224 */ /* 0x000fe400078e0a04 */
[----:B------:R0:W-:Y:S01]  /*1c5b0*/  STS.64 [R3+0x8], R8 ;  /* 0x0000080803007388 */ /* 0x0001e20000000a00 */
[----:B------:R-:W-:Y:S02]  /*1c5c0*/  @P0 IADD3 R12, PT, PT, R12, 0x1, RZ ;  /* 0x000000010c0c0810 */ /* 0x000fe40007ffe0ff */
[----:B------:R-:W-:-:S03]  /*1c5d0*/  SEL R7, R11, R4, !P2 ;  /* 0x000000040b077207 */ /* 0x000fc60005000000 */
[----:B------:R-:W-:Y:S01]  /*1c5e0*/  @!P3 IMAD.MOV R12, RZ, RZ, -R12 ;  /* 0x000000ffff0cb224 */ /* 0x000fe200078e0a0c */
[----:B------:R-:W-:Y:S01]  /*1c5f0*/  ISETP.NE.AND P0, PT, R7, RZ, PT ;  /* 0x000000ff0700720c */ /* 0x000fe20003f05270 */
[----:B------:R-:W-:-:S04]  /*1c600*/  IMAD.MOV R4, RZ, RZ, -R7 ;  /* 0x000000ffff047224 */ /* 0x000fc800078e0a07 */
[----:B------:R-:W-:-:S08]  /*1c610*/  IMAD R4, R0, R4, R31 ;  /* 0x0000000400047224 */ /* 0x000fd000078e021f */
[----:B0-----:R-:W-:Y:S05]  /*1c620*/  @!P0 BRA `(.L_x_574) ;  /* 0x0000001c00448947 */ /* 0x001fea0003800000 */
        /* <DEDUP_REMOVED lines=42> */
[----:B------:R-:W-:-:S04]  /*1c8d0*/  @!P3 IADD3 R8, PT, PT, -R8, RZ, RZ ;  /* 0x000000ff0808b210 */ /* 0x000fc80007ffe1ff */
[----:B------:R-:W-:-:S04]  /*1c8e0*/  SEL R8, R11, R8, !P2 ;  /* 0x000000080b087207 */ /* 0x000fc80005000000 */
[----:B------:R-:W-:-:S13]  /*1c8f0*/  ISETP.NE.AND P0, PT, R8, RZ, PT ;  /* 0x000000ff0800720c */ /* 0x000fda0003f05270 */
[----:B------:R-:W-:Y:S05]  /*1c900*/  @!P0 BRA `(.L_x_574) ;  /* 0x00000018008c8947 */ /* 0x000fea0003800000 */
[----:B------:R-:W-:-:S04]  /*1c910*/  IMAD.IADD R9, R18, 0x1, R25 ;  /* 0x0000000112097824 */ /* 0x000fc800078e0219 */
        /* <DEDUP_REMOVED lines=28> */
[----:B------:R-:W-:Y:S01]  /*1cae0*/  LOP3.LUT R8, R10, 0x3, RZ, 0xc0, !PT ;  /* 0x000000030a087812 */ /* 0x000fe200078ec0ff */
[----:B------:R-:W-:Y:S01]  /*1caf0*/  IMAD.MOV.U32 R9, RZ, RZ, RZ ;  /* 0x000000ffff097224 */ /* 0x000fe200078e00ff */
[----:B------:R-:W-:Y:S02]  /*1cb00*/  ISETP.GE.U32.AND P0, PT, R6, 0x3, PT ;  /* 0x000000030600780c */ /* 0x000fe40003f06070 */
[----:B------:R-:W-:-:S11]  /*1cb10*/  ISETP.NE.AND P1, PT, R8, RZ, PT ;  /* 0x000000ff0800720c */ /* 0x000fd60003f25270 */
[----:B------:R-:W-:Y:S05]  /*1cb20*/  @!P0 BRA `(.L_x_578) ;  /* 0x0000000000708947 */ /* 0x000fea0003800000 */
[----:B------:R-:W-:Y:S01]  /*1cb30*/  LOP3.LUT R9, R10, 0x7ffffffc, RZ, 0xc0, !PT ;  /* 0x7ffffffc0a097812 */ /* 0x000fe200078ec0ff */
[C---:B------:R-:W-:Y:S01]  /*1cb40*/  IMAD.U32 R15, R0.reuse, -0x4, RZ ;  /* 0xfffffffc000f7824 */ /* 0x040fe200078e00ff */
[----:B------:R-:W-:Y:S01]  /*1cb50*/  LEA R6, -R0, RZ, 0x1 ;  /* 0x000000ff00067211 */ /* 0x000fe200078e09ff */
[----:B------:R-:W-:Y:S02]  /*1cb60*/  IMAD.MOV.U32 R14, RZ, RZ, R5 ;  /* 0x000000ffff0e7224 */ /* 0x000fe400078e0005 */
[----:B------:R-:W-:-:S07]  /*1cb70*/  IMAD.MOV R16, RZ, RZ, -R9 ;  /* 0x000000ffff107224 */ /* 0x000fce00078e0a09 */
.L_x_579:
        /* <DEDUP_REMOVED lines=14> */
[----:B------:R-:W-:Y:S01]  /*1cc60*/  IADD3 R16, PT, PT, R16, 0x4, RZ ;  /* 0x0000000410107810 */ /* 0x000fe20007ffe0ff */
[C---:B------:R-:W-:Y:S01]  /*1cc70*/  IMAD R25, R5.reuse, 0x4, R25 ;  /* 0x0000000405197824 */ /* 0x040fe200078e0219 */
[C---:B------:R-:W-:Y:S01]  /*1cc80*/  LEA R6, R5.reuse, R6, 0x2 ;  /* 0x0000000605067211 */ /* 0x040fe200078e10ff */
[----:B------:R-:W-:Y:S01]  /*1cc90*/  IMAD R14, R5, 0x4, R14 ;  /* 0x00000004050e7824 */ /* 0x000fe200078e020e */
[----:B------:R-:W-:Y:S01]  /*1cca0*/  ISETP.NE.AND P0, PT, R16, RZ, PT ;  /* 0x000000ff1000720c */ /* 0x000fe20003f05270 */
[----:B0-----:R-:W-:-:S04]  /*1ccb0*/  IMAD.WIDE R10, R15, 0x4, R26 ;  /* 0x000000040f0a7825 */ /* 0x001fc800078e021a */
[----:B------:R-:W-:Y:S01]  /*1ccc0*/  IMAD R15, R5, 0x4, R15 ;  /* 0x00000004050f7824 */ /* 0x000fe200078e020f */
[----:B--2---:R0:W-:Y:S07]  /*1ccd0*/  STG.E desc[UR36][R10.64], R31 ;  /* 0x0000001f0a007986 */ /* 0x0041ee000c101924 */
[----:B------:R-:W-:Y:S05]  /*1cce0*/  @P0 BRA `(.L_x_579) ;  /* 0xfffffffc00a40947 */ /* 0x000fea000383ffff */
.L_x_578:
[----:B------:R-:W-:Y:S05]  /*1ccf0*/  BSYNC.RECONVERGENT B3 ;  /* 0x0000000000037941 */ /* 0x000fea0003800200 */
.L_x_577:
[----:B------:R-:W-:Y:S05]  /*1cd00*/  @!P1 BRA `(.L_x_576) ;  /* 0x00000000002c9947 */ /* 0x000fea0003800000 */
[----:B------:R-:W-:Y:S01]  /*1cd10*/  LOP3.LUT R9, RZ, R9, RZ, 0x33, !PT ;  /* 0x00000009ff097212 */ /* 0x000fe200078e33ff */
[----:B------:R-:W-:-:S04]  /*1cd20*/  IMAD.MOV R6, RZ, RZ, -R8 ;  /* 0x000000ffff067224 */ /* 0x000fc800078e0a08 */
[----:B------:R-:W-:-:S07]  /*1cd30*/  IMAD R5, R9, R0, RZ ;  /* 0x0000000009057224 */ /* 0x000fce00078e02ff */
.L_x_580:
[----:B-1----:R-:W-:-:S06]  /*1cd40*/  IMAD.WIDE R8, R5, 0x4, R36 ;  /* 0x0000000405087825 */ /* 0x002fcc00078e0224 */
[----:B------:R-:W2:Y:S01]  /*1cd50*/  LDG.E R9, desc[UR36][R8.64] ;  /* 0x0000002408097981 */ /* 0x000ea2000c1e1900 */
[----:B0-----:R-:W-:Y:S01]  /*1cd60*/  IMAD.WIDE R10, R5, 0x4, R26 ;  /* 0x00000004050a7825 */ /* 0x001fe200078e021a */
[----:B------:R-:W-:-:S03]  /*1cd70*/  IADD3 R6, PT, PT, R6, 0x1, RZ ;  /* 0x0000000106067810 */ /* 0x000fc60007ffe0ff */
[----:B------:R-:W-:Y:S01]  /*1cd80*/  IMAD.IADD R5, R5, 0x1, -R0 ;  /* 0x0000000105057824 */ /* 0x000fe200078e0a00 */
[----:B------:R-:W-:Y:S01]  /*1cd90*/  ISETP.NE.AND P0, PT, R6, RZ, PT ;  /* 0x000000ff0600720c */ /* 0x000fe20003f05270 */
[----:B--2---:R1:W-:-:S12]  /*1cda0*/  STG.E desc[UR36][R10.64], R9 ;  /* 0x000000090a007986 */ /* 0x0043d8000c101924 */
[----:B------:R-:W-:Y:S05]  /*1cdb0*/  @P0 BRA `(.L_x_580) ;  /* 0xfffffffc00e00947 */ /* 0x000fea000383ffff */
.L_x_576:
[----:B------:R-:W-:Y:S05]  /*1cdc0*/  BSYNC.RECONVERGENT B2 ;  /* 0x0000000000027941 */ /* 0x000fea0003800200 */
.L_x_575:
        /* <DEDUP_REMOVED lines=15> */
.L_x_586:
        /* <DEDUP_REMOVED lines=13> */
[----:B------:R-:W-:Y:S01]  /*1cf90*/  LOP3.LUT R14, R8, R14, R15, 0x96, !PT ;  /* 0x0000000e080e7212 */ /* 0x000fe200078e960f */
[----:B------:R-:W-:Y:S01]  /*1cfa0*/  HFMA2 R8, -RZ, RZ, 0.1171875, 0 ;  /* 0x2f800000ff087431 */ /* 0x000fe200000001ff */
[----:B------:R0:W-:Y:S02]  /*1cfb0*/  STG.E.64 desc[UR36][R30.64], R20 ;  /* 0x000000141e007986 */ /* 0x0001e4000c101b24 */
[----:B------:R-:W-:-:S05]  /*1cfc0*/  LOP3.LUT R15, R14, R11, RZ, 0x3c, !PT ;  /* 0x0000000b0e0f7212 */ /* 0x000fca00078e3cff */
        /* <DEDUP_REMOVED lines=17> */
[----:B------:R-:W-:Y:S02]  /*1d0e0*/  LOP3.LUT R34, R34, R21, RZ, 0x3c, !PT ;  /* 0x0000001522227212 */ /* 0x000fe400078e3cff */
[----:B---3--:R-:W-:Y:S02]  /*1d0f0*/  SHF.L.U32 R19, R11, 0x4, RZ ;  /* 0x000000040b137819 */ /* 0x008fe400000006ff */
[----:B----4-:R-:W-:Y:S01]  /*1d100*/  MOV R16, R13 ;  /* 0x0000000d00107202 */ /* 0x010fe20000000f00 */
[----:B------:R-:W-:Y:S02]  /*1d110*/  IMAD.SHL.U32 R35, R34, 0x2, RZ ;  /* 0x0000000222237824 */ /* 0x000fe400078e00ff */
[----:B------:R-:W-:-:S03]  /*1d120*/  IMAD.MOV.U32 R21, RZ, RZ, R12 ;  /* 0x000000ffff157224 */ /* 0x000fc600078e000c */
[----:B------:R-:W-:Y:S02]  /*1d130*/  LOP3.LUT R34, R34, R35, R19, 0x96, !PT ;  /* 0x0000002322227212 */ /* 0x000fe400078e9613 */
[----:B------:R0:W-:Y:S02]  /*1d140*/  STG.E.64 desc[UR36][R30.64], R20 ;  /* 0x000000141e007986 */ /* 0x0001e4000c101b24 */
        /* <DEDUP_REMOVED lines=24> */
[----:B------:R-:W-:Y:S02]  /*1d2d0*/  STG.E.64 desc[UR36][R30.64], R20 ;  /* 0x000000141e007986 */ /* 0x000fe4000c101b24 */
        /* <DEDUP_REMOVED lines=9> */
[----:B------:R1:W-:Y:S01]  /*1d370*/  STG.E.64 desc[UR36][R30.64+0x8], R16 ;  /* 0x000008101e007986 */ /* 0x0003e2000c101b24 */
[----:B0-----:R-:W-:-:S05]  /*1d380*/  VIADD R25, R19, 0x1 ;  /* 0x0000000113197836 */ /* 0x001fca0000000000 */
[----:B------:R0:W-:Y:S04]  /*1d390*/  STG.E desc[UR36][R32.64], R25 ;  /* 0x0000001920007986 */ /* 0x0001e8000c101924 */
[----:B------:R-:W2:Y:S04]  /*1d3a0*/  LDG.E.64 R12, desc[UR36][R30.64] ;  /* 0x000000241e0c7981 */ /* 0x000ea8000c1e1b00 */
[----:B------:R-:W3:Y:S04]  /*1d3b0*/  LDG.E.64 R10, desc[UR36][R30.64+0x10] ;  /* 0x000010241e0a7981 */ /* 0x000ee8000c1e1b00 */
[----:B-1----:R-:W4:Y:S01]  /*1d3c0*/  LDG.E.64 R16, desc[UR36][R30.64+0x8] ;  /* 0x000008241e107981 */ /* 0x002f22000c1e1b00 */
[----:B0-----:R-:W-:Y:S01]  /*1d3d0*/  IMAD.WIDE R32, R0, 0x4, R32 ;  /* 0x0000000400207825 */ /* 0x001fe200078e0220 */
        /* <DEDUP_REMOVED lines=25> */
.L_x_585:
[----:B------:R-:W-:Y:S05]  /*1d570*/  BSYNC.RECONVERGENT B3 ;  /* 0x0000000000037941 */ /* 0x000fea0003800200 */
.L_x_584:
[----:B------:R-:W-:Y:S04]  /*1d580*/  BSSY.RECONVERGENT B3, `(.L_x_587) ;  /* 0x0000040000037945 */ /* 0x000fe80003800200 */
[----:B------:R-:W-:Y:S05]  /*1d590*/  @!P1 BRA `(.L_x_588) ;  /* 0x0000000000f89947 */ /* 0x000fea0003800000 */
[----:B------:R-:W1:Y:S02]  /*1d5a0*/  LDC.64 R6, c[0x0][0x3b0] ;  /* 0x0000ec00ff067b82 */ /* 0x000e640000000a00 */
[----:B-1----:R-:W2:Y:S04]  /*1d5b0*/  LDG.E.64 R20, desc[UR36][R6.64] ;  /* 0x0000002406147981 */ /* 0x002ea8000c1e1b00 */
[----:B------:R-:W0:Y:S04]  /*1d5c0*/  LDG.E.64 R14, desc[UR36][R6.64+0x10] ;  /* 0x00001024060e7981 */ /* 0x000e28000c1e1b00 */
[----:B------:R-:W3:Y:S01]  /*1d5d0*/  LDG.E.64 R12, desc[UR36][R6.64+0x8] ;  /* 0x00000824060c7981 */ /* 0x000ee2000c1e1b00 */
[----:B------:R-:W-:Y:S01]  /*1d5e0*/  IMAD R9, R9, R0, R4 ;  /* 0x0000000009097224 */ /* 0x000fe200078e0204 */
[----:B--2---:R-:W-:Y:S01]  /*1d5f0*/  SHF.R.U32.HI R8, RZ, 0x2, R21 ;  /* 0x00000002ff087819 */ /* 0x004fe20000011615 */
[----:B------:R-:W-:-:S03]  /*1d600*/  VIADD R20, R20, 0x587c5 ;  /* 0x000587c514147836 */ /* 0x000fc60000000000 */
[----:B------:R-:W-:Y:S01]  /*1d610*/  LOP3.LUT R8, R8, R21, RZ, 0x3c, !PT ;  /* 0x0000001508087212 */ /* 0x000fe200078e3cff */
[----:B0-----:R-:W-:Y:S02]  /*1d620*/  IMAD.SHL.U32 R11, R15, 0x10, RZ ;  /* 0x000000100f0b7824 */ /* 0x001fe400078e00ff */
[----:B------:R-:W-:Y:S01]  /*1d630*/  IMAD.MOV.U32 R33, RZ, RZ, R14 ;  /* 0x000000ffff217224 */ /* 0x000fe200078e000e */
[C---:B------:R-:W-:Y:S01]  /*1d640*/  SHF.L.U32 R10, R8.reuse, 0x1, RZ ;  /* 0x00000001080a7819 */ /* 0x040fe200000006ff */
[----:B---3--:R-:W-:Y:S01]  /*1d650*/  IMAD.MOV.U32 R21, RZ, RZ, R12 ;  /* 0x000000ffff157224 */ /* 0x008fe200078e000c */
[----:B------:R-:W-:Y:S02]  /*1d660*/  MOV R32, R13 ;  /* 0x0000000d00207202 */ /* 0x000fe40000000f00 */
[----:B------:R-:W-:Y:S01]  /*1d670*/  LOP3.LUT R10, R8, R10, R11, 0x96, !PT ;  /* 0x0000000a080a7212 */ /* 0x000fe200078e960b */
[----:B------:R-:W-:Y:S01]  /*1d680*/  HFMA2 R8, -RZ, RZ, 0.1171875, 0 ;  /* 0x2f800000ff087431 */ /* 0x000fe200000001ff */
[----:B------:R2:W-:Y:S02]  /*1d690*/  STG.E.64 desc[UR36][R6.64], R20 ;  /* 0x0000001406007986 */ /* 0x0005e4000c101b24 */
[----:B------:R-:W-:-:S02]  /*1d6a0*/  LOP3.LUT R17, R10, R15, RZ, 0x3c, !PT ;  /* 0x0000000f0a117212 */ /* 0x000fc400078e3cff */
[----:B------:R-:W0:Y:S01]  /*1d6b0*/  LDC.64 R10, c[0x0][0x380] ;  /* 0x0000e000ff0a7b82 */ /* 0x000e220000000a00 */
[----:B------:R2:W-:Y:S02]  /*1d6c0*/  STG.E.64 desc[UR36][R6.64+0x8], R32 ;  /* 0x0000082006007986 */ /* 0x0005e4000c101b24 */
[----:B------:R-:W-:-:S05]  /*1d6d0*/  IMAD.IADD R16, R17, 0x1, R20 ;  /* 0x0000000111107824 */ /* 0x000fca00078e0214 */
[----:B------:R-:W-:Y:S01]  /*1d6e0*/  I2FP.F32.U32 R19, R16 ;  /* 0x0000001000137245 */ /* 0x000fe20000201000 */
[----:B------:R-:W-:-:S04]  /*1d6f0*/  IMAD.MOV.U32 R16, RZ, RZ, R15 ;  /* 0x000000ffff107224 */ /* 0x000fc800078e000f */
[----:B------:R-:W-:Y:S01]  /*1d700*/  FFMA R19, R19, R8, 1.1641532182693481445e-10 ;  /* 0x2f00000013137423 */ /* 0x000fe20000000008 */
[----:B------:R2:W-:Y:S03]  /*1d710*/  STG.E.64 desc[UR36][R6.64+0x10], R16 ;  /* 0x0000101006007986 */ /* 0x0005e6000c101b24 */
        /* <DEDUP_REMOVED lines=8> */
[----:B------:R-:W-:-:S07]  /*1d7a0*/  IADD3 R9, PT, PT, R9, R0, RZ ;  /* 0x0000000009097210 */ /* 0x000fce0007ffe0ff */
.L_x_589:
[----:B--2---:R-:W2:Y:S04]  /*1d7b0*/  LDG.E.64 R20, desc[UR36][R6.64] ;  /* 0x0000002406147981 */ /* 0x004ea8000c1e1b00 */
[----:B------:R-:W3:Y:S04]  /*1d7c0*/  LDG.E.64 R4, desc[UR36][R6.64+0x10] ;  /* 0x0000102406047981 */ /* 0x000ee8000c1e1b00 */
[----:B------:R-:W4:Y:S01]  /*1d7d0*/  LDG.E.64 R12, desc[UR36][R6.64+0x8] ;  /* 0x00000824060c7981 */ /* 0x000f22000c1e1b00 */
[----:B------:R-:W-:-:S05]  /*1d7e0*/  VIADD R19, R19, 0x1 ;  /* 0x0000000113137836 */ /* 0x000fca0000000000 */
        /* <DEDUP_REMOVED lines=18> */
[----:B------:R-:W-:Y:S01]  /*1d910*/  FMUL R25, R15, 4 ;  /* 0x408000000f197820 */ /* 0x000fe20000400000 */
[----:B------:R-:W-:-:S04]  /*1d920*/  IMAD.WIDE R14, R9, 0x4, R10 ;  /* 0x00000004090e7825 */ /* 0x000fc800078e020a */
[----:B------:R-:W-:Y:S01]  /*1d930*/  IMAD.IADD R9, R9, 0x1, R0 ;  /* 0x0000000109097824 */ /* 0x000fe200078e0200 */
[----:B------:R-:W0:Y:S02]  /*1d940*/  F2I.TRUNC.NTZ R25, R25 ;  /* 0x0000001900197305 */ /* 0x000e24000020f100 */
[----:B0-----:R-:W-:-:S05]  /*1d950*/  IADD3 R5, PT, PT, R25, 0x1, RZ ;  /* 0x0000000119057810 */ /* 0x001fca0007ffe0ff */
[----:B------:R2:W-:Y:S01]  /*1d960*/  STG.E desc[UR36][R14.64], R5 ;  /* 0x000000050e007986 */ /* 0x0005e2000c101924 */
[----:B------:R-:W-:Y:S05]  /*1d970*/  @P0 BRA `(.L_x_589) ;  /* 0xfffffffc008c0947 */ /* 0x000fea000383ffff */
.L_x_588:
[----:B------:R-:W-:Y:S05]  /*1d980*/  BSYNC.RECONVERGENT B3 ;  /* 0x0000000000037941 */ /* 0x000fea0003800200 */
.L_x_587:
[----:B------:R-:W-:Y:S05]  /*1d990*/  BRA `(.L_x_582) ;  /* 0x0000000800607947 */ /* 0x000fea0003800000 */
.L_x_583:
[C---:B------:R-:W-:Y:S01]  /*1d9a0*/  ISETP.GE.U32.AND P0, PT, R7.reuse, 0x4, PT ;  /* 0x000000040700780c */ /* 0x040fe20003f06070 */
[----:B------:R-:W-:Y:S01]  /*1d9b0*/  BSSY.RECONVERGENT B3, `(.L_x_590) ;  /* 0x0000073000037945 */ /* 0x000fe20003800200 */
[----:B------:R-:W-:Y:S01]  /*1d9c0*/  LOP3.LUT R5, R7, 0x3, RZ, 0xc0, !PT ;  /* 0x0000000307057812 */ /* 0x000fe200078ec0ff */
[----:B------:R-:W-:-:S03]  /*1d9d0*/  HFMA2 R6, -RZ, RZ, 0, 0 ;  /* 0x00000000ff067431 */ /* 0x000fc600000001ff */
[----:B------:R-:W-:-:S07]  /*1d9e0*/  ISETP.NE.AND P1, PT, R5, RZ, PT ;  /* 0x000000ff0500720c */ /* 0x000fce0003f25270 */
[----:B------:R-:W-:Y:S06]  /*1d9f0*/  @!P0 BRA `(.L_x_591) ;  /* 0x0000000400b88947 */ /* 0x000fec0003800000 */
[----:B------:R-:W-:Y:S01]  /*1da00*/  LOP3.LUT R6, R7, 0x7ffffffc, RZ, 0xc0, !PT ;  /* 0x7ffffffc07067812 */ /* 0x000fe200078ec0ff */
[----:B------:R-:W-:-:S04]  /*1da10*/  IMAD.MOV.U32 R7, RZ, RZ, R4 ;  /* 0x000000ffff077224 */ /* 0x000fc800078e0004 */
[----:B------:R-:W-:-:S07]  /*1da20*/  IMAD.MOV R8, RZ, RZ, -R6 ;  /* 0x000000ffff087224 */ /* 0x000fce00078e0a06 */
.L_x_592:
[----:B0-2---:R-:W0:Y:S08]  /*1da30*/  LDC.64 R30, c[0x0][0x3b0] ;  /* 0x0000ec00ff1e7b82 */ /* 0x005e300000000a00 */
[----:B------:R-:W2:Y:S01]  /*1da40*/  LDC.64 R32, c[0x0][0x380] ;  /* 0x0000e000ff207b82 */ /* 0x000ea20000000a00 */
[----:B0-----:R-:W3:Y:S04]  /*1da50*/  LDG.E.64 R20, desc[UR36][R30.64] ;  /* 0x000000241e147981 */ /* 0x001ee8000c1e1b00 */
[----:B-1----:R-:W4:Y:S04]  /*1da60*/  LDG.E.64 R10, desc[UR36][R30.64+0x10] ;  /* 0x000010241e0a7981 */ /* 0x002f28000c1e1b00 */
[----:B------:R-:W5:Y:S01]  /*1da70*/  LDG.E.64 R12, desc[UR36][R30.64+0x8] ;  /* 0x000008241e0c7981 */ /* 0x000f62000c1e1b00 */
[----:B--2---:R-:W-:Y:S01]  /*1da80*/  IMAD.WIDE R32, R7, 0x4, R32 ;  /* 0x0000000407207825 */ /* 0x004fe200078e0220 */
[----:B---3--:R-:W-:-:S03]  /*1da90*/  SHF.R.U32.HI R14, RZ, 0x2, R21 ;  /* 0x00000002ff0e7819 */ /* 0x008fc60000011615 */
[----:B------:R-:W-:Y:S01]  /*1daa0*/  VIADD R20, R20, 0x587c5 ;  /* 0x000587c514147836 */ /* 0x000fe20000000000 */
[----:B------:R-:W-:Y:S01]  /*1dab0*/  LOP3.LUT R14, R14, R21, RZ, 0x3c, !PT ;  /* 0x000000150e0e7212 */ /* 0x000fe200078e3cff */
[----:B----4-:R-:W-:Y:S01]  /*1dac0*/  IMAD.MOV.U32 R17, RZ, RZ, R10 ;  /* 0x000000ffff117224 */ /* 0x010fe200078e000a */
[----:B------:R-:W-:Y:S01]  /*1dad0*/  SHF.L.U32 R9, R11, 0x4, RZ ;  /* 0x000000040b097819 */ /* 0x000fe200000006ff */
[----:B-----5:R-:W-:Y:S02]  /*1dae0*/  IMAD.MOV.U32 R16, RZ, RZ, R13 ;  /* 0x000000ffff107224 */ /* 0x020fe400078e000d */
[C---:B------:R-:W-:Y:S02]  /*1daf0*/  IMAD.SHL.U32 R15, R14.reuse, 0x2, RZ ;  /* 0x000000020e0f7824 */ /* 0x040fe400078e00ff */
[----:B------:R-:W-:Y:S01]  /*1db00*/  IMAD.MOV.U32 R21, RZ, RZ, R12 ;  /* 0x000000ffff157224 */ /* 0x000fe200078e000c */
[----:B------:R-:W-:Y:S02]  /*1db10*/  STG.E.64 desc[UR36][R30.64+0x8], R16 ;  /* 0x000008101e007986 */ /* 0x000fe4000c101b24 */
[----:B------:R-:W-:Y:S01]  /*1db20*/  LOP3.LUT R14, R14, R15, R9, 0x96, !PT ;  /* 0x0000000f0e0e7212 */ /* 0x000fe200078e9609 */
[----:B------:R-:W-:Y:S01]  /*1db30*/  IMAD.MOV.U32 R9, RZ, RZ, 0x2f800000 ;  /* 0x2f800000ff097424 */ /* 0x000fe200078e00ff */
[----:B------:R0:W-:Y:S02]  /*1db40*/  STG.E.64 desc[UR36][R30.64], R20 ;  /* 0x000000141e007986 */ /* 0x0001e4000c101b24 */
[----:B------:R-:W-:-:S04]  /*1db50*/  LOP3.LUT R15, R14, R11, RZ, 0x3c, !PT ;  /* 0x0000000b0e0f7212 */ /* 0x000fc800078e3cff */
[----:B------:R-:W-:-:S04]  /*1db60*/  IADD3 R14, PT, PT, R15, R20, RZ ;  /* 0x000000140f0e7210 */ /* 0x000fc80007ffe0ff */
[----:B------:R-:W-:-:S05]  /*1db70*/  I2FP.F32.U32 R14, R14 ;  /* 0x0000000e000e7245 */ /* 0x000fca0000201000 */
[----:B------:R-:W-:-:S04]  /*1db80*/  FFMA R14, R14, R9, 1.1641532182693481445e-10 ;  /* 0x2f0000000e0e7423 */ /* 0x000fc80000000009 */
[----:B------:R-:W-:Y:S01]  /*1db90*/  FMUL R19, R14, 6 ;  /* 0x40c000000e137820 */ /* 0x000fe20000400000 */
[----:B------:R-:W-:-:S05]  /*1dba0*/  MOV R14, R11 ;  /* 0x0000000b000e7202 */ /* 0x000fca0000000f00 */
        /* <DEDUP_REMOVED lines=13> */
[C---:B------:R-:W-:Y:S02]  /*1dc80*/  IMAD.SHL.U32 R35, R34.reuse, 0x2, RZ ;  /* 0x0000000222237824 */ /* 0x040fe400078e00ff */
[----:B----4-:R-:W-:Y:S02]  /*1dc90*/  IMAD.MOV.U32 R16, RZ, RZ, R13 ;  /* 0x000000ffff107224 */ /* 0x010fe400078e000d */
[----:B------:R-:W-:Y:S01]  /*1dca0*/  IMAD.MOV.U32 R21, RZ, RZ, R12 ;  /* 0x000000ffff157224 */ /* 0x000fe200078e000c */
[----:B------:R-:W-:-:S02]  /*1dcb0*/  LOP3.LUT R34, R34, R35, R19, 0x96, !PT ;  /* 0x0000002322227212 */ /* 0x000fc400078e9613 */
[----:B------:R-:W-:Y:S02]  /*1dcc0*/  STG.E.64 desc[UR36][R30.64+0x8], R16 ;  /* 0x000008101e007986 */ /* 0x000fe4000c101b24 */
[----:B------:R-:W-:Y:S02]  /*1dcd0*/  LOP3.LUT R15, R34, R11, RZ, 0x3c, !PT ;  /* 0x0000000b220f7212 */ /* 0x000fe400078e3cff */
[----:B------:R0:W-:Y:S03]  /*1dce0*/  STG.E.64 desc[UR36][R30.64], R20 ;  /* 0x000000141e007986 */ /* 0x0001e6000c101b24 */
[----:B------:R-:W-:-:S05]  /*1dcf0*/  IMAD.IADD R14, R15, 0x1, R20 ;  /* 0x000000010f0e7824 */ /* 0x000fca00078e0214 */
        /* <DEDUP_REMOVED lines=21> */
[----:B------:R0:W-:Y:S02]  /*1de50*/  STG.E.64 desc[UR36][R30.64+0x8], R16 ;  /* 0x000008101e007986 */ /* 0x0001e4000c101b24 */
[----:B------:R-:W-:Y:S02]  /*1de60*/  LOP3.LUT R15, R34, R11, RZ, 0x3c, !PT ;  /* 0x0000000b220f7212 */ /* 0x000fe400078e3cff */
[----:B------:R-:W-:Y:S03]  /*1de70*/  STG.E.64 desc[UR36][R30.64], R20 ;  /* 0x000000141e007986 */ /* 0x000fe6000c101b24 */
        /* <DEDUP_REMOVED lines=9> */
[----:B------:R-:W2:Y:S04]  /*1df10*/  LDG.E.64 R12, desc[UR36][R30.64] ;  /* 0x000000241e0c7981 */ /* 0x000ea8000c1e1b00 */
[----:B------:R-:W3:Y:S04]  /*1df20*/  LDG.E.64 R10, desc[UR36][R30.64+0x10] ;  /* 0x000010241e0a7981 */ /* 0x000ee8000c1e1b00 */
[----:B0-----:R-:W4:Y:S01]  /*1df30*/  LDG.E.64 R16, desc[UR36][R30.64+0x8] ;  /* 0x000008241e107981 */ /* 0x001f22000c1e1b00 */
[----:B-1----:R-:W-:-:S04]  /*1df40*/  IMAD.WIDE R32, R0, 0x4, R32 ;  /* 0x0000000400207825 */ /* 0x002fc800078e0220 */
[----:B------:R-:W-:Y:S02]  /*1df50*/  VIADD R8, R8, 0x4 ;  /* 0x0000000408087836 */ /* 0x000fe40000000000 */
[----:B------:R-:W-:-:S03]  /*1df60*/  IMAD R7, R0, 0x4, R7 ;  /* 0x0000000400077824 */ /* 0x000fc600078e0207 */
        /* <DEDUP_REMOVED lines=23> */
.L_x_591:
[----:B------:R-:W-:Y:S05]  /*1e0e0*/  BSYNC.RECONVERGENT B3 ;  /* 0x0000000000037941 */ /* 0x000fea0003800200 */
.L_x_590:
[----:B------:R-:W-:Y:S05]  /*1e0f0*/  @!P1 BRA `(.L_x_582) ;  /* 0x0000000000889947 */ /* 0x000fea0003800000 */
[----:B-1----:R-:W1:Y:S01]  /*1e100*/  LDC.64 R8, c[0x0][0x3b0] ;  /* 0x0000ec00ff087b82 */ /* 0x002e620000000a00 */
[----:B--2---:R-:W-:Y:S01]  /*1e110*/  IMAD R15, R6, R0, R4 ;  /* 0x00000000060f7224 */ /* 0x004fe200078e0204 */
[----:B------:R-:W-:-:S06]  /*1e120*/  IADD3 R14, PT, PT, -R5, RZ, RZ ;  /* 0x000000ff050e7210 */ /* 0x000fcc0007ffe1ff */
[----:B0-----:R-:W0:Y:S02]  /*1e130*/  LDC.64 R10, c[0x0][0x380] ;  /* 0x0000e000ff0a7b82 */ /* 0x001e240000000a00 */
.L_x_593:
[----:B-1-3--:R-:W2:Y:S04]  /*1e140*/  LDG.E.64 R12, desc[UR36][R8.64] ;  /* 0x00000024080c7981 */ /* 0x00aea8000c1e1b00 */
[----:B------:R-:W3:Y:S04]  /*1e150*/  LDG.E.64 R6, desc[UR36][R8.64+0x10] ;  /* 0x0000102408067981 */ /* 0x000ee8000c1e1b00 */
[----:B------:R-:W4:Y:S01]  /*1e160*/  LDG.E.64 R4, desc[UR36][R8.64+0x8] ;  /* 0x0000082408047981 */ /* 0x000f22000c1e1b00 */
[C---:B0-----:R-:W-:Y:S01]  /*1e170*/  IMAD.WIDE R20, R15.reuse, 0x4, R10 ;  /* 0x000000040f147825 */ /* 0x041fe200078e020a */
[----:B------:R-:W-:-:S03]  /*1e180*/  IADD3 R15, PT, PT, R15, R0, RZ ;  /* 0x000000000f0f7210 */ /* 0x000fc60007ffe0ff */
[----:B------:R-:W-:-:S05]  /*1e190*/  VIADD R14, R14, 0x1 ;  /* 0x000000010e0e7836 */ /* 0x000fca0000000000 */
[----:B------:R-:W-:Y:S02]  /*1e1a0*/  ISETP.NE.AND P0, PT, R14, RZ, PT ;  /* 0x000000ff0e00720c */ /* 0x000fe40003f05270 */
        /* <DEDUP_REMOVED lines=23> */
.L_x_582:
[----:B------:R-:W-:Y:S05]  /*1e320*/  BSYNC.RECONVERGENT B2 ;  /* 0x0000000000027941 */ /* 0x000fea0003800200 */
.L_x_581:
[----:B------:R-:W-:Y:S05]  /*1e330*/  BRA `(.L_x_594) ;  /* 0x0000000c00ac7947 */ /* 0x000fea0003800000 */
.L_x_574:
[----:B------:R-:W-:Y:S05]  /*1e340*/  BSYNC.RELIABLE B0 ;  /* 0x0000000000007941 */ /* 0x000fea0003800100 */
.L_x_573:
        /* <DEDUP_REMOVED lines=38> */
[C---:B------:R-:W-:Y:S01]  /*1e5b0*/  SHF.L.U32 R25, R36.reuse, 0x1, RZ ;  /* 0x0000000124197819 */ /* 0x040fe200000006ff */
[----:B-----5:R-:W-:Y:S01]  /*1e5c0*/  IMAD.MOV.U32 R14, RZ, RZ, R5 ;  /* 0x000000ffff0e7224 */ /* 0x020fe200078e0005 */
[----:B------:R-:W-:Y:S02]  /*1e5d0*/  MOV R31, R4 ;  /* 0x00000004001f7202 */ /* 0x000fe40000000f00 */
        /* <DEDUP_REMOVED lines=67> */
[----:B0-----:R-:W-:Y:S01]  /*1ea10*/  IMAD.MOV.U32 R11, RZ, RZ, R4 ;  /* 0x000000ffff0b7224 */ /* 0x001fe200078e0004 */
[C---:B------:R-:W-:Y:S02]  /*1ea20*/  SHF.L.U32 R21, R12.reuse, 0x1, RZ ;  /* 0x000000010c157819 */ /* 0x040fe400000006ff */
[----:B-----5:R-:W-:Y:S02]  /*1ea30*/  MOV R10, R9 ;  /* 0x00000009000a7202 */ /* 0x020fe40000000f00 */
[----:B------:R-:W-:Y:S01]  /*1ea40*/  LOP3.LUT R12, R12, R21, R13, 0x96, !PT ;  /* 0x000000150c0c7212 */ /* 0x000fe200078e960d */
[----:B------:R-:W-:Y:S02]  /*1ea50*/  IMAD.MOV.U32 R21, RZ, RZ, R8 ;  /* 0x000000ffff157224 */ /* 0x000fe400078e0008 */
[----:B------:R-:W-:Y:S01]  /*1ea60*/  IMAD.MOV.U32 R8, RZ, RZ, R5 ;  /* 0x000000ffff087224 */ /* 0x000fe200078e0005 */
[----:B------:R-:W-:Y:S01]  /*1ea70*/  LOP3.LUT R9, R12, R5, RZ, 0x3c, !PT ;  /* 0x000000050c097212 */ /* 0x000fe200078e3cff */
[----:B------:R2:W-:Y:S04]  /*1ea80*/  STG.E.64 desc[UR36][R6.64+0x8], R10 ;  /* 0x0000080a06007986 */ /* 0x0005e8000c101b24 */
[----:B------:R2:W-:Y:S04]  /*1ea90*/  STG.E.64 desc[UR36][R6.64], R20 ;  /* 0x0000001406007986 */ /* 0x0005e8000c101b24 */
[----:B------:R2:W-:Y:S01]  /*1eaa0*/  STG.E.64 desc[UR36][R6.64+0x10], R8 ;  /* 0x0000100806007986 */ /* 0x0005e2000c101b24 */
[----:B------:R-:W-:Y:S05]  /*1eab0*/  BRA `(.L_x_594) ;  /* 0x0000000400cc7947 */ /* 0x000fea0003800000 */
.L_x_595:
        /* <DEDUP_REMOVED lines=58> */
[----:B-1----:R-:W-:Y:S02]  /*1ee60*/  IMAD.MOV.U32 R33, RZ, RZ, R8 ;  /* 0x000000ffff217224 */ /* 0x002fe400078e0008 */
        /* <DEDUP_REMOVED lines=23> */
[----:B------:R-:W-:-:S05]  /*1efe0*/  IMAD.SHL.U32 R15, R30, 0x2, RZ ;  /* 0x000000021e0f7824 */ /* 0x000fca00078e00ff */
[----:B------:R-:W-:Y:S01]  /*1eff0*/  LOP3.LUT R30, R30, R15, R11, 0x96, !PT ;  /* 0x0000000f1e1e7212 */ /* 0x000fe200078e960b */
[----:B----4-:R-:W-:-:S03]  /*1f000*/  IMAD.MOV.U32 R15, RZ, RZ, R8 ;  /* 0x000000ffff0f7224 */ /* 0x010fc600078e0008 */
[----:B------:R-:W-:Y:S01]  /*1f010*/  LOP3.LUT R11, R30, R5, RZ, 0x3c, !PT ;  /* 0x000000051e0b7212 */ /* 0x000fe200078e3cff */
[----:B------:R-:W-:Y:S01]  /*1f020*/  IMAD.MOV.U32 R30, RZ, RZ, R9 ;  /* 0x000000ffff1e7224 */ /* 0x000fe200078e0009 */
[----:B------:R-:W-:Y:S03]  /*1f030*/  STG.E.64 desc[UR36][R6.64], R14 ;  /* 0x0000000e06007986 */ /* 0x000fe6000c101b24 */
        /* <DEDUP_REMOVED lines=18> */
[----:B------:R-:W-:Y:S02]  /*1f160*/  IMAD.SHL.U32 R21, R12, 0x2, RZ ;  /* 0x000000020c157824 */ /* 0x000fe400078e00ff */
[----:B----4-:R-:W-:-:S03]  /*1f170*/  IMAD.MOV.U32 R10, RZ, RZ, R9 ;  /* 0x000000ffff0a7224 */ /* 0x010fc600078e0009 */
[----:B------:R-:W-:Y:S02]  /*1f180*/  LOP3.LUT R12, R12, R21, R13, 0x96, !PT ;  /* 0x000000150c0c7212 */ /* 0x000fe400078e960d */
[----:B------:R-:W-:Y:S01]  /*1f190*/  MOV R21, R8 ;  /* 0x0000000800157202 */ /* 0x000fe20000000f00 */
[----:B------:R-:W-:Y:S01]  /*1f1a0*/  IMAD.MOV.U32 R8, RZ, RZ, R5 ;  /* 0x000000ffff087224 */ /* 0x000fe200078e0005 */
[----:B------:R-:W-:Y:S01]  /*1f1b0*/  LOP3.LUT R9, R12, R5, RZ, 0x3c, !PT ;  /* 0x000000050c097212 */ /* 0x000fe200078e3cff */
[----:B------:R1:W-:Y:S04]  /*1f1c0*/  STG.E.64 desc[UR36][R6.64+0x8], R10 ;  /* 0x0000080a06007986 */ /* 0x0003e8000c101b24 */
[----:B------:R1:W-:Y:S04]  /*1f1d0*/  STG.E.64 desc[UR36][R6.64], R20 ;  /* 0x0000001406007986 */ /* 0x0003e8000c101b24 */
[----:B------:R1:W-:Y:S02]  /*1f1e0*/  STG.E.64 desc[UR36][R6.64+0x10], R8 ;  /* 0x0000100806007986 */ /* 0x0003e4000c101b24 */
.L_x_594:
[----:B------:R-:W-:Y:S05]  /*1f1f0*/  BSYNC.RECONVERGENT B1 ;  /* 0x0000000000017941 */ /* 0x000fea0003800200 */
.L_x_572:
[----:B-12---:R-:W1:Y:S01]  /*1f200*/  LDC.64 R6, c[0x0][0x3a0] ;  /* 0x0000e800ff067b82 */ /* 0x006e620000000a00 */
[----:B0-----:R-:W-:Y:S01]  /*1f210*/  IMAD.MOV.U32 R11, RZ, RZ, -0x2 ;  /* 0xfffffffeff0b7424 */ /* 0x001fe200078e00ff */
[----:B---3--:R2:W3:Y:S04]  /*1f220*/  LDS R5, [R3+0x4] ;  /* 0x0000040003057984 */ /* 0x0084e80000000800 */
[----:B------:R2:W-:Y:S04]  /*1f230*/  STG.E desc[UR36][R26.64], R11 ;  /* 0x0000000b1a007986 */ /* 0x0005e8000c101924 */
[----:B-1----:R-:W4:Y:S02]  /*1f240*/  LDG.E R4, desc[UR36][R6.64] ;  /* 0x0000002406047981 */ /* 0x002f24000c1e1900 */
[----:B----4-:R-:W-:-:S05]  /*1f250*/  IADD3 R9, PT, PT, R4, 0x1, RZ ;  /* 0x0000000104097810 */ /* 0x010fca0007ffe0ff */
[----:B---3--:R2:W-:Y:S02]  /*1f260*/  STG.E desc[UR36][R6.64], R9 ;  /* 0x0000000906007986 */ /* 0x0085e4000c101924 */
.L_x_570:
[----:B------:R-:W-:Y:S05]  /*1f270*/  BSYNC.RECONVERGENT B6 ;  /* 0x0000000000067941 */ /* 0x000fea0003800200 */
.L_x_569:
        /* <DEDUP_REMOVED lines=9> */
[----:B------:R-:W-:-:S05]  /*1f310*/  IMAD.MOV R9, RZ, RZ, -R0 ;  /* 0x000000ffff097224 */ /* 0x000fca00078e0a00 */
[----:B------:R-:W-:-:S05]  /*1f320*/  LEA R32, R9, R18, 0x2 ;  /* 0x0000001209207211 */ /* 0x000fca00078e10ff */
        /* <DEDUP_REMOVED lines=23> */
[----:B------:R-:W-:Y:S02]  /*1f4a0*/  IMAD R19, R0, -0x3, RZ ;  /* 0xfffffffd00137824 */ /* 0x000fe400078e02ff */
[----:B------:R-:W-:Y:S01]  /*1f4b0*/  IMAD.MOV.U32 R6, RZ, RZ, R2 ;  /* 0x000000ffff067224 */ /* 0x000fe200078e0002 */
[----:B------:R-:W2:Y:S01]  /*1f4c0*/  LDC.64 R8, c[0x4][R8] ;  /* 0x0100000008087b82 */ /* 0x000ea20000000a00 */
[----:B------:R-:W-:Y:S02]  /*1f4d0*/  IMAD.IADD R26, R18, 0x1, R19 ;  /* 0x00000001121a7824 */ /* 0x000fe400078e0213 */
[----:B------:R-:W-:-:S03]  /*1f4e0*/  IMAD.MOV.U32 R7, RZ, RZ, R24 ;  /* 0x000000ffff077224 */ /* 0x000fc600078e0018 */
[----:B------:R-:W-:Y:S01]  /*1f4f0*/  LEA R25, R0, R26, 0x2 ;  /* 0x0000001a00197211 */ /* 0x000fe200078e10ff */
[----:B-1----:R-:W-:Y:S01]  /*1f500*/  IMAD.U32 R4, RZ, RZ, UR4 ;  /* 0x00000004ff047e24 */ /* 0x002fe2000f8e00ff */
[----:B0-----:R-:W-:-:S07]  /*1f510*/  MOV R5, UR5 ;  /* 0x0000000500057c02 */ /* 0x001fce0008000f00 */
[----:B------:R-:W-:-:S07]  /*1f520*/  LEPC R20, `(.L_x_598) ;  /* 0x000000001014794e */ /* 0x000fce0000000000 */
[----:B--2---:R-:W-:Y:S05]  /*1f530*/  CALL.ABS.NOINC R8 ;  /* 0x0000000008007343 */ /* 0x004fea0003c00000 */
.L_x_598:
        /* <DEDUP_REMOVED lines=8> */
[----:B------:R-:W-:-:S04]  /*1f5c0*/  UMOV UR4, 0x400 ;  /* 0x0000040000047882 */ /* 0x000fc80000000000 */
[-C--:B------:R-:W-:Y:S02]  /*1f5d0*/  IABS R8, R0.reuse ;  /* 0x0000000000087213 */ /* 0x080fe40000000000 */
[-C--:B------:R-:W-:Y:S02]  /*1f5e0*/  LOP3.LUT R10, RZ, R0.reuse, RZ, 0x33, !PT ;  /* 0x00000000ff0a7212 */ /* 0x080fe400078e33ff */
[----:B------:R-:W0:Y:S01]  /*1f5f0*/  I2F.RP R6, R8 ;  /* 0x0000000800067306 */ /* 0x000e220000209400 */
[----:B-1----:R-:W-:Y:S01]  /*1f600*/  ULEA UR4, UR5, UR4, 0x18 ;  /* 0x0000000405047291 */ /* 0x002fe2000f8ec0ff */
[----:B------:R-:W-:-:S06]  /*1f610*/  LOP3.LUT R12, R25, R0, RZ, 0x3c, !PT ;  /* 0x00000000190c7212 */ /* 0x000fcc00078e3cff */
[----:B0-----:R-:W0:Y:S02]  /*1f620*/  MUFU.RCP R6, R6 ;  /* 0x0000000600067308 */ /* 0x001e240000001000 */
[----:B0-----:R-:W-:Y:S02]  /*1f630*/  VIADD R7, R6, 0xffffffe ;  /* 0x0ffffffe06077836 */ /* 0x001fe40000000000 */
[----:B------:R-:W-:-:S04]  /*1f640*/  IMAD.IADD R6, R18, 0x1, -R0 ;  /* 0x0000000112067824 */ /* 0x000fc800078e0a00 */
[----:B------:R0:W1:Y:S02]  /*1f650*/  F2I.FTZ.U32.TRUNC.NTZ R5, R7 ;  /* 0x0000000700057305 */ /* 0x000064000021f000 */
[----:B0-----:R-:W-:Y:S02]  /*1f660*/  MOV R7, R18 ;  /* 0x0000001200077202 */ /* 0x001fe40000000f00 */
[----:B-1----:R-:W-:-:S05]  /*1f670*/  IADD3 R9, PT, PT, RZ, -R5, RZ ;  /* 0x80000005ff097210 */ /* 0x002fca0007ffe0ff */
[----:B------:R-:W-:-:S04]  /*1f680*/  IMAD R9, R9, R8, RZ ;  /* 0x0000000809097224 */ /* 0x000fc800078e02ff */
[----:B------:R-:W-:-:S06]  /*1f690*/  IMAD.HI.U32 R9, R5, R9, R4 ;  /* 0x0000000905097227 */ /* 0x000fcc00078e0004 */
[----:B------:R-:W-:-:S04]  /*1f6a0*/  IMAD.HI.U32 R4, R9, R3, RZ ;  /* 0x0000000309047227 */ /* 0x000fc800078e00ff */
[----:B------:R-:W-:Y:S02]  /*1f6b0*/  IMAD.MOV R5, RZ, RZ, -R4 ;  /* 0x000000ffff057224 */ /* 0x000fe400078e0a04 */
[----:B------:R-:W-:-:S04]  /*1f6c0*/  IMAD.HI.U32 R11, R9, R13, RZ ;  /* 0x0000000d090b7227 */ /* 0x000fc800078e00ff */
[----:B------:R-:W-:Y:S01]  /*1f6d0*/  IMAD R3, R8, R5, R3 ;  /* 0x0000000508037224 */ /* 0x000fe200078e0203 */
[----:B------:R-:W-:-:S04]  /*1f6e0*/  IADD3 R5, PT, PT, -R11, RZ, RZ ;  /* 0x000000ff0b057210 */ /* 0x000fc80007ffe1ff */
[C---:B------:R-:W-:Y:S01]  /*1f6f0*/  ISETP.GT.U32.AND P2, PT, R8.reuse, R3, PT ;  /* 0x000000030800720c */ /* 0x040fe20003f44070 */
[----:B------:R-:W-:Y:S01]  /*1f700*/  IMAD R13, R8, R5, R13 ;  /* 0x00000005080d7224 */ /* 0x000fe200078e020d */
[----:B------:R-:W-:-:S04]  /*1f710*/  LOP3.LUT R5, R32, R0, RZ, 0x3c, !PT ;  /* 0x0000000020057212 */ /* 0x000fc800078e3cff */
[----:B------:R-:W-:Y:S01]  /*1f720*/  ISETP.GE.AND P3, PT, R5, RZ, PT ;  /* 0x000000ff0500720c */ /* 0x000fe20003f66270 */
[----:B------:R-:W-:Y:S01]  /*1f730*/  IMAD.MOV R5, RZ, RZ, -R0 ;  /* 0x000000ffff057224 */ /* 0x000fe200078e0a00 */
[----:B------:R-:W-:-:S04]  /*1f740*/  ISETP.GT.U32.AND P0, PT, R8, R13, PT ;  /* 0x0000000d0800720c */ /* 0x000fc80003f04070 */
[----:B------:R-:W-:Y:S01]  /*1f750*/  LEA R27, R5, R18, 0x1 ;  /* 0x00000012051b7211 */ /* 0x000fe200078e08ff */
[----:B------:R-:W-:Y:S02]  /*1f760*/  @!P2 IMAD.IADD R3, R3, 0x1, -R8 ;  /* 0x000000010303a824 */ /* 0x000fe400078e0a08 */
[----:B------:R-:W-:-:S03]  /*1f770*/  @!P2 VIADD R4, R4, 0x1 ;  /* 0x000000010404a836 */ /* 0x000fc60000000000 */
[-C--:B------:R-:W-:Y:S01]  /*1f780*/  ISETP.GE.U32.AND P1, PT, R3, R8.reuse, PT ;  /* 0x000000080300720c */ /* 0x080fe20003f26070 */
[----:B------:R-:W-:Y:S02]  /*1f790*/  IMAD.U32 R3, RZ, RZ, UR4 ;  /* 0x00000004ff037e24 */ /* 0x000fe4000f8e00ff */
[----:B------:R-:W-:Y:S02]  /*1f7a0*/  @!P0 IMAD.IADD R13, R13, 0x1, -R8 ;  /* 0x000000010d0d8824 */ /* 0x000fe400078e0a08 */
[----:B------:R-:W-:Y:S01]  /*1f7b0*/  @!P0 VIADD R11, R11, 0x1 ;  /* 0x000000010b0b8836 */ /* 0x000fe20000000000 */
[----:B------:R0:W-:Y:S02]  /*1f7c0*/  STS.64 [R3+0x10], R6 ;  /* 0x0000100603007388 */ /* 0x0001e40000000a00 */
[----:B------:R-:W-:Y:S02]  /*1f7d0*/  ISETP.GE.U32.AND P2, PT, R13, R8, PT ;  /* 0x000000080d00720c */ /* 0x000fe40003f46070 */
[----:B------:R1:W-:Y:S03]  /*1f7e0*/  STS.64 [R3+0x8], R26 ;  /* 0x0000081a03007388 */ /* 0x0003e60000000a00 */
[----:B------:R-:W-:Y:S01]  /*1f7f0*/  @P1 IADD3 R4, PT, PT, R4, 0x1, RZ ;  /* 0x0000000104041810 */ /* 0x000fe20007ffe0ff */
[----:B------:R1:W-:Y:S01]  /*1f800*/  STS [R3+0x18], R25 ;  /* 0x0000181903007388 */ /* 0x0003e20000000800 */
[----:B------:R-:W-:-:S03]  /*1f810*/  ISETP.NE.AND P1, PT, R0, RZ, PT ;  /* 0x000000ff0000720c */ /* 0x000fc60003f25270 */
[----:B------:R-:W-:Y:S01]  /*1f820*/  @!P3 IMAD.MOV R4, RZ, RZ, -R4 ;  /* 0x000000ffff04b224 */ /* 0x000fe200078e0a04 */
[----:B------:R1:W-:Y:S01]  /*1f830*/  STS [R3+0x4], R32 ;  /* 0x0000042003007388 */ /* 0x0003e20000000800 */
[----:B------:R-:W-:Y:S02]  /*1f840*/  ISETP.GE.AND P3, PT, R12, RZ, PT ;  /* 0x000000ff0c00720c */ /* 0x000fe40003f66270 */
[----:B------:R-:W-:Y:S02]  /*1f850*/  @P2 IADD3 R11, PT, PT, R11, 0x1, RZ ;  /* 0x000000010b0b2810 */ /* 0x000fe40007ffe0ff */
[----:B0-----:R-:W-:-:S04]  /*1f860*/  SEL R7, R10, R4, !P1 ;  /* 0x000000040a077207 */ /* 0x001fc80004800000 */
[----:B------:R-:W-:Y:S01]  /*1f870*/  ISETP.NE.AND P0, PT, R7, RZ, PT ;  /* 0x000000ff0700720c */ /* 0x000fe20003f05270 */
[----:B------:R-:W-:-:S04]  /*1f880*/  IMAD.MOV R13, RZ, RZ, -R7 ;  /* 0x000000ffff0d7224 */ /* 0x000fc800078e0a07 */
[----:B------:R-:W-:Y:S02]  /*1f890*/  IMAD R4, R0, R13, R32 ;  /* 0x0000000d00047224 */ /* 0x000fe400078e0220 */
[----:B------:R-:W-:-:S06]  /*1f8a0*/  @!P3 IMAD.MOV R11, RZ, RZ, -R11 ;  /* 0x000000ffff0bb224 */ /* 0x000fcc00078e0a0b */
[----:B-1----:R-:W-:Y:S05]  /*1f8b0*/  @!P0 BRA `(.L_x_601) ;  /* 0x0000001c003c8947 */ /* 0x002fea0003800000 */
[----:B------:R-:W-:-:S04]  /*1f8c0*/  IADD3 R15, PT, PT, R18, R19, RZ ;  /* 0x00000013120f7210 */ /* 0x000fc80007ffe0ff */
        /* <DEDUP_REMOVED lines=80> */
[----:B------:R-:W-:Y:S01]  /*1fdd0*/  IMAD.MOV.U32 R14, RZ, RZ, R5 ;  /* 0x000000ffff0e7224 */ /* 0x000fe200078e0005 */
[----:B------:R-:W-:-:S07]  /*1fde0*/  IADD3 R20, PT, PT, -R9, RZ, RZ ;  /* 0x000000ff09147210 */ /* 0x000fce0007ffe1ff */
.L_x_606:
        /* <DEDUP_REMOVED lines=15> */
[C---:B------:R-:W-:Y:S01]  /*1fee0*/  LEA R19, R5.reuse, R19, 0x2 ;  /* 0x0000001305137211 */ /* 0x040fe200078e10ff */
[C---:B------:R-:W-:Y:S02]  /*1fef0*/  IMAD R6, R5.reuse, 0x4, R6 ;  /* 0x0000000405067824 */ /* 0x040fe400078e0206 */
[----:B------:R-:W-:Y:S01]  /*1ff00*/  IMAD R14, R5, 0x4, R14 ;  /* 0x00000004050e7824 */ /* 0x000fe200078e020e */
[----:B------:R-:W-:Y:S01]  /*1ff10*/  ISETP.NE.AND P0, PT, R20, RZ, PT ;  /* 0x000000ff1400720c */ /* 0x000fe20003f05270 */
[----:B0-----:R-:W-:-:S04]  /*1ff20*/  IMAD.WIDE R10, R15, 0x4, R16 ;  /* 0x000000040f0a7825 */ /* 0x001fc800078e0210 */
[----:B------:R-:W-:Y:S01]  /*1ff30*/  IMAD R15, R5, 0x4, R15 ;  /* 0x00000004050f7824 */ /* 0x000fe200078e020f */
[----:B--2---:R0:W-:Y:S07]  /*1ff40*/  STG.E desc[UR36][R10.64], R31 ;  /* 0x0000001f0a007986 */ /* 0x0041ee000c101924 */
[----:B------:R-:W-:Y:S05]  /*1ff50*/  @P0 BRA `(.L_x_606) ;  /* 0xfffffffc00a40947 */ /* 0x000fea000383ffff */
.L_x_605:
[----:B------:R-:W-:Y:S05]  /*1ff60*/  BSYNC.RECONVERGENT B3 ;  /* 0x0000000000037941 */ /* 0x000fea0003800200 */
.L_x_604:
[----:B------:R-:W-:Y:S05]  /*1ff70*/  @!P1 BRA `(.L_x_603) ;  /* 0x00000000002c9947 */ /* 0x000fea0003800000 */
[----:B------:R-:W-:Y:S02]  /*1ff80*/  LOP3.LUT R9, RZ, R9, RZ, 0x33, !PT ;  /* 0x00000009ff097212 */ /* 0x000fe400078e33ff */
[----:B------:R-:W-:-:S03]  /*1ff90*/  IADD3 R6, PT, PT, -R8, RZ, RZ ;  /* 0x000000ff08067210 */ /* 0x000fc60007ffe1ff */
[----:B------:R-:W-:-:S07]  /*1ffa0*/  IMAD R5, R9, R0, RZ ;  /* 0x0000000009057224 */ /* 0x000fce00078e02ff */
.L_x_607:
[----:B-1----:R-:W-:-:S06]  /*1ffb0*/  IMAD.WIDE R8, R5, 0x4, R38 ;  /* 0x0000000405087825 */ /* 0x002fcc00078e0226 */
[----:B------:R-:W2:Y:S01]  /*1ffc0*/  LDG.E R9, desc[UR36][R8.64] ;  /* 0x0000002408097981 */ /* 0x000ea2000c1e1900 */
[----:B0-----:R-:W-:-:S04]  /*1ffd0*/  IMAD.WIDE R10, R5, 0x4, R16 ;  /* 0x00000004050a7825 */ /* 0x001fc800078e0210 */
[----:B------:R-:W-:Y:S02]  /*1ffe0*/  VIADD R6, R6, 0x1 ;  /* 0x0000000106067836 */ /* 0x000fe40000000000 */
[----:B------:R-:W-:-:S03]  /*1fff0*/  IMAD.IADD R5, R5, 0x1, -R0 ;  /* 0x0000000105057824 */ /* 0x000fc600078e0a00 */
[----:B------:R-:W-:Y:S01]  /*20000*/  ISETP.NE.AND P0, PT, R6, RZ, PT ;  /* 0x000000ff0600720c */ /* 0x000fe20003f05270 */
[----:B--2---:R1:W-:-:S12]  /*20010*/  STG.E desc[UR36][R10.64], R9 ;  /* 0x000000090a007986 */ /* 0x0043d8000c101924 */
[----:B------:R-:W-:Y:S05]  /*20020*/  @P0 BRA `(.L_x_607) ;  /* 0xfffffffc00e00947 */ /* 0x000fea000383ffff */
.L_x_603:
[----:B------:R-:W-:Y:S05]  /*20030*/  BSYNC.RECONVERGENT B2 ;  /* 0x0000000000027941 */ /* 0x000fea0003800200 */
.L_x_602:
        /* <DEDUP_REMOVED lines=15> */
.L_x_613:
        /* <DEDUP_REMOVED lines=10> */
[----:B------:R-:W-:Y:S01]  /*201d0*/  SHF.L.U32 R15, R11, 0x4, RZ ;  /* 0x000000040b0f7819 */ /* 0x000fe200000006ff */
[----:B----4-:R-:W-:Y:S02]  /*201e0*/  IMAD.MOV.U32 R20, RZ, RZ, R13 ;  /* 0x000000ffff147224 */ /* 0x010fe400078e000d */
        /* <DEDUP_REMOVED lines=12> */
[----:B------:R-:W-:-:S06]  /*202b0*/  FMUL R19, R19, 4 ;  /* 0x4080000013137820 */ /* 0x000fcc0000400000 */
[----:B------:R-:W1:Y:S02]  /*202c0*/  F2I.TRUNC.NTZ R19, R19 ;  /* 0x0000001300137305 */ /* 0x000e64000020f100 */
        /* <DEDUP_REMOVED lines=81> */
.L_x_612:
[----:B------:R-:W-:Y:S05]  /*207e0*/  BSYNC.RECONVERGENT B3 ;  /* 0x0000000000037941 */ /* 0x000fea0003800200 */
.L_x_611:
[----:B------:R-:W-:Y:S04]  /*207f0*/  BSSY.RECONVERGENT B3, `(.L_x_614) ;  /* 0x0000040000037945 */ /* 0x000fe80003800200 */
[----:B------:R-:W-:Y:S05]  /*20800*/  @!P1 BRA `(.L_x_615) ;  /* 0x0000000000f89947 */ /* 0x000fea0003800000 */
[----:B------:R-:W1:Y:S02]  /*20810*/  LDC.64 R6, c[0x0][0x3b0] ;  /* 0x0000ec00ff067b82 */ /* 0x000e640000000a00 */
[----:B-1----:R-:W2:Y:S04]  /*20820*/  LDG.E.64 R26, desc[UR36][R6.64] ;  /* 0x00000024061a7981 */ /* 0x002ea8000c1e1b00 */
[----:B------:R-:W3:Y:S04]  /*20830*/  LDG.E.64 R14, desc[UR36][R6.64+0x10] ;  /* 0x00001024060e7981 */ /* 0x000ee8000c1e1b00 */
[----:B------:R-:W4:Y:S01]  /*20840*/  LDG.E.64 R12, desc[UR36][R6.64+0x8] ;  /* 0x00000824060c7981 */ /* 0x000f22000c1e1b00 */
[----:B------:R-:W-:Y:S01]  /*20850*/  IMAD R9, R9, R0, R4 ;  /* 0x0000000009097224 */ /* 0x000fe200078e0204 */
[----:B--2---:R-:W-:Y:S01]  /*20860*/  SHF.R.U32.HI R8, RZ, 0x2, R27 ;  /* 0x00000002ff087819 */ /* 0x004fe2000001161b */
[----:B------:R-:W-:-:S03]  /*20870*/  VIADD R26, R26, 0x587c5 ;  /* 0x000587c51a1a7836 */ /* 0x000fc60000000000 */
[----:B------:R-:W-:Y:S01]  /*20880*/  LOP3.LUT R8, R8, R27, RZ, 0x3c, !PT ;  /* 0x0000001b08087212 */ /* 0x000fe200078e3cff */
[----:B---3--:R-:W-:Y:S01]  /*20890*/  IMAD.MOV.U32 R33, RZ, RZ, R14 ;  /* 0x000000ffff217224 */ /* 0x008fe200078e000e */
[----:B0-----:R-:W-:Y:S02]  /*208a0*/  SHF.L.U32 R11, R15, 0x4, RZ ;  /* 0x000000040f0b7819 */ /* 0x001fe400000006ff */
[-C--:B------:R-:W-:Y:S01]  /*208b0*/  MOV R20, R15.reuse ;  /* 0x0000000f00147202 */ /* 0x080fe20000000f00 */
[C---:B------:R-:W-:Y:S02]  /*208c0*/  IMAD.SHL.U32 R10, R8.reuse, 0x2, RZ ;  /* 0x00000002080a7824 */ /* 0x040fe400078e00ff */
[----:B----4-:R-:W-:Y:S02]  /*208d0*/  IMAD.MOV.U32 R32, RZ, RZ, R13 ;  /* 0x000000ffff207224 */ /* 0x010fe400078e000d */
[----:B------:R-:W-:Y:S01]  /*208e0*/  IMAD.MOV.U32 R27, RZ, RZ, R12 ;  /* 0x000000ffff1b7224 */ /* 0x000fe200078e000c */
[----:B------:R-:W-:Y:S01]  /*208f0*/  LOP3.LUT R10, R8, R10, R11, 0x96, !PT ;  /* 0x0000000a080a7212 */ /* 0x000fe200078e960b */
[----:B------:R-:W-:Y:S01]  /*20900*/  IMAD.MOV.U32 R8, RZ, RZ, 0x2f800000 ;  /* 0x2f800000ff087424 */ /* 0x000fe200078e00ff */
[----:B------:R2:W-:Y:S02]  /*20910*/  STG.E.64 desc[UR36][R6.64+0x8], R32 ;  /* 0x0000082006007986 */ /* 0x0005e4000c101b24 */
[----:B------:R-:W-:-:S02]  /*20920*/  LOP3.LUT R21, R10, R15, RZ, 0x3c, !PT ;  /* 0x0000000f0a157212 */ /* 0x000fc400078e3cff */
[----:B------:R-:W0:Y:S01]  /*20930*/  LDC.64 R10, c[0x0][0x380] ;  /* 0x0000e000ff0a7b82 */ /* 0x000e220000000a00 */
[----:B------:R2:W-:Y:S01]  /*20940*/  STG.E.64 desc[UR36][R6.64], R26 ;  /* 0x0000001a06007986 */ /* 0x0005e2000c101b24 */
[----:B------:R-:W-:-:S03]  /*20950*/  IADD3 R19, PT, PT, R21, R26, RZ ;  /* 0x0000001a15137210 */ /* 0x000fc60007ffe0ff */
[----:B------:R2:W-:Y:S01]  /*20960*/  STG.E.64 desc[UR36][R6.64+0x10], R20 ;  /* 0x0000101406007986 */ /* 0x0005e2000c101b24 */
[----:B------:R-:W-:-:S05]  /*20970*/  I2FP.F32.U32 R19, R19 ;  /* 0x0000001300137245 */ /* 0x000fca0000201000 */
[----:B------:R-:W-:-:S04]  /*20980*/  FFMA R19, R19, R8, 1.1641532182693481445e-10 ;  /* 0x2f00000013137423 */ /* 0x000fc80000000008 */
        /* <DEDUP_REMOVED lines=9> */
.L_x_616:
        /* <DEDUP_REMOVED lines=29> */
.L_x_615:
[----:B------:R-:W-:Y:S05]  /*20bf0*/  BSYNC.RECONVERGENT B3 ;  /* 0x0000000000037941 */ /* 0x000fea0003800200 */
.L_x_614:
[----:B------:R-:W-:Y:S05]  /*20c00*/  BRA `(.L_x_609) ;  /* 0x0000000800607947 */ /* 0x000fea0003800000 */
.L_x_610:
[C---:B------:R-:W-:Y:S01]  /*20c10*/  ISETP.GE.U32.AND P0, PT, R7.reuse, 0x4, PT ;  /* 0x000000040700780c */ /* 0x040fe20003f06070 */
[----:B------:R-:W-:Y:S01]  /*20c20*/  BSSY.RECONVERGENT B3, `(.L_x_617) ;  /* 0x0000073000037945 */ /* 0x000fe20003800200 */
[----:B------:R-:W-:Y:S01]  /*20c30*/  LOP3.LUT R5, R7, 0x3, RZ, 0xc0, !PT ;  /* 0x0000000307057812 */ /* 0x000fe200078ec0ff */
[----:B------:R-:W-:-:S03]  /*20c40*/  IMAD.MOV.U32 R6, RZ, RZ, RZ ;  /* 0x000000ffff067224 */ /* 0x000fc600078e00ff */
[----:B------:R-:W-:-:S07]  /*20c50*/  ISETP.NE.AND P1, PT, R5, RZ, PT ;  /* 0x000000ff0500720c */ /* 0x000fce0003f25270 */
[----:B------:R-:W-:Y:S06]  /*20c60*/  @!P0 BRA `(.L_x_618) ;  /* 0x0000000400b88947 */ /* 0x000fec0003800000 */
[----:B------:R-:W-:Y:S01]  /*20c70*/  LOP3.LUT R6, R7, 0x7ffffffc, RZ, 0xc0, !PT ;  /* 0x7ffffffc07067812 */ /* 0x000fe200078ec0ff */
[----:B------:R-:W-:-:S03]  /*20c80*/  IMAD.MOV.U32 R7, RZ, RZ, R4 ;  /* 0x000000ffff077224 */ /* 0x000fc600078e0004 */
[----:B------:R-:W-:-:S07]  /*20c90*/  IADD3 R8, PT, PT, -R6, RZ, RZ ;  /* 0x000000ff06087210 */ /* 0x000fce0007ffe1ff */
.L_x_619:
[----:B0-2---:R-:W0:Y:S08]  /*20ca0*/  LDC.64 R30, c[0x0][0x3b0] ;  /* 0x0000ec00ff1e7b82 */ /* 0x005e300000000a00 */
[----:B------:R-:W2:Y:S01]  /*20cb0*/  LDC.64 R32, c[0x0][0x380] ;  /* 0x0000e000ff207b82 */ /* 0x000ea20000000a00 */
[----:B0-----:R-:W3:Y:S04]  /*20cc0*/  LDG.E.64 R26, desc[UR36][R30.64] ;  /* 0x000000241e1a7981 */ /* 0x001ee8000c1e1b00 */
[----:B-1----:R-:W4:Y:S04]  /*20cd0*/  LDG.E.64 R10, desc[UR36][R30.64+0x10] ;  /* 0x000010241e0a7981 */ /* 0x002f28000c1e1b00 */
[----:B------:R-:W5:Y:S01]  /*20ce0*/  LDG.E.64 R12, desc[UR36][R30.64+0x8] ;  /* 0x000008241e0c7981 */ /* 0x000f62000c1e1b00 */
[----:B--2---:R-:W-:Y:S01]  /*20cf0*/  IMAD.WIDE R32, R7, 0x4, R32 ;  /* 0x0000000407207825 */ /* 0x004fe200078e0220 */
[----:B---3--:R-:W-:-:S02]  /*20d00*/  SHF.R.U32.HI R14, RZ, 0x2, R27 ;  /* 0x00000002ff0e7819 */ /* 0x008fc4000001161b */
[----:B------:R-:W-:Y:S02]  /*20d10*/  IADD3 R26, PT, PT, R26, 0x587c5, RZ ;  /* 0x000587c51a1a7810 */ /* 0x000fe40007ffe0ff */
[----:B------:R-:W-:Y:S01]  /*20d20*/  LOP3.LUT R14, R14, R27, RZ, 0x3c, !PT ;  /* 0x0000001b0e0e7212 */ /* 0x000fe200078e3cff */
[----:B----4-:R-:W-:Y:S01]  /*20d30*/  IMAD.SHL.U32 R9, R11, 0x10, RZ ;  /* 0x000000100b097824 */ /* 0x010fe200078e00ff */
[----:B------:R-:W-:Y:S01]  /*20d40*/  MOV R21, R10 ;  /* 0x0000000a00157202 */ /* 0x000fe20000000f00 */
[----:B-----5:R-:W-:Y:S01]  /*20d50*/  IMAD.MOV.U32 R20, RZ, RZ, R13 ;  /* 0x000000ffff147224 */ /* 0x020fe200078e000d */
        /* <DEDUP_REMOVED lines=84> */
[----:B------:R-:W-:Y:S02]  /*212a0*/  I2FP.F32.U32 R14, R13 ;  /* 0x0000000d000e7245 */ /* 0x000fe40000201000 */
[----:B------:R-:W-:-:S03]  /*212b0*/  MOV R13, R20 ;  /* 0x00000014000d7202 */ /* 0x000fc60000000f00 */
[----:B------:R-:W-:Y:S02]  /*212c0*/  FFMA R14, R14, R9, 1.1641532182693481445e-10 ;  /* 0x2f0000000e0e7423 */ /* 0x000fe40000000009 */
[----:B------:R2:W-:Y:S02]  /*212d0*/  STG.E.64 desc[UR36][R30.64], R12 ;  /* 0x0000000c1e007986 */ /* 0x0005e4000c101b24 */
[----:B------:R-:W-:Y:S01]  /*212e0*/  FMUL R9, R14, 6 ;  /* 0x40c000000e097820 */ /* 0x000fe20000400000 */
[----:B------:R-:W-:-:S05]  /*212f0*/  IMAD.MOV.U32 R14, RZ, RZ, R11 ;  /* 0x000000ffff0e7224 */ /* 0x000fca00078e000b */
[----:B------:R-:W0:Y:S01]  /*21300*/  F2I.TRUNC.NTZ R9, R9 ;  /* 0x0000000900097305 */ /* 0x000e22000020f100 */
[----:B------:R2:W-:Y:S01]  /*21310*/  STG.E.64 desc[UR36][R30.64+0x10], R14 ;  /* 0x0000100e1e007986 */ /* 0x0005e2000c101b24 */
[----:B0-----:R-:W-:-:S05]  /*21320*/  VIADD R11, R9, 0x1 ;  /* 0x00000001090b7836 */ /* 0x001fca0000000000 */
[----:B------:R2:W-:Y:S01]  /*21330*/  STG.E desc[UR36][R32.64], R11 ;  /* 0x0000000b20007986 */ /* 0x0005e2000c101924 */
[----:B------:R-:W-:Y:S05]  /*21340*/  @P0 BRA `(.L_x_619) ;  /* 0xfffffff800540947 */ /* 0x000fea000383ffff */
.L_x_618:
[----:B------:R-:W-:Y:S05]  /*21350*/  BSYNC.RECONVERGENT B3 ;  /* 0x0000000000037941 */ /* 0x000fea0003800200 */
.L_x_617:
[----:B------:R-:W-:Y:S05]  /*21360*/  @!P1 BRA `(.L_x_609) ;  /* 0x0000000000889947 */ /* 0x000fea0003800000 */
[----:B-1----:R-:W1:Y:S01]  /*21370*/  LDC.64 R8, c[0x0][0x3b0] ;  /* 0x0000ec00ff087b82 */ /* 0x002e620000000a00 */
[----:B--2---:R-:W-:Y:S02]  /*21380*/  IMAD R15, R6, R0, R4 ;  /* 0x00000000060f7224 */ /* 0x004fe400078e0204 */
[----:B------:R-:W-:-:S05]  /*21390*/  IMAD.MOV R14, RZ, RZ, -R5 ;  /* 0x000000ffff0e7224 */ /* 0x000fca00078e0a05 */
[----:B0-----:R-:W0:Y:S02]  /*213a0*/  LDC.64 R10, c[0x0][0x380] ;  /* 0x0000e000ff0a7b82 */ /* 0x001e240000000a00 */
.L_x_620:
[----:B-1-3--:R-:W2:Y:S04]  /*213b0*/  LDG.E.64 R12, desc[UR36][R8.64] ;  /* 0x00000024080c7981 */ /* 0x00aea8000c1e1b00 */
[----:B------:R-:W3:Y:S04]  /*213c0*/  LDG.E.64 R6, desc[UR36][R8.64+0x10] ;  /* 0x0000102408067981 */ /* 0x000ee8000c1e1b00 */
[----:B------:R-:W4:Y:S01]  /*213d0*/  LDG.E.64 R4, desc[UR36][R8.64+0x8] ;  /* 0x0000082408047981 */ /* 0x000f22000c1e1b00 */
[----:B0-----:R-:W-:Y:S01]  /*213e0*/  IMAD.WIDE R26, R15, 0x4, R10 ;  /* 0x000000040f1a7825 */ /* 0x001fe200078e020a */
        /* <DEDUP_REMOVED lines=26> */
.L_x_609:
[----:B------:R-:W-:Y:S05]  /*21590*/  BSYNC.RECONVERGENT B2 ;  /* 0x0000000000027941 */ /* 0x000fea0003800200 */
.L_x_608:
[----:B------:R-:W-:Y:S05]  /*215a0*/  BRA `(.L_x_621) ;  /* 0x0000000c00ac7947 */ /* 0x000fea0003800000 */
.L_x_601:
[----:B------:R-:W-:Y:S05]  /*215b0*/  BSYNC.RELIABLE B0 ;  /* 0x0000000000007941 */ /* 0x000fea0003800100 */
.L_x_600:
        /* <DEDUP_REMOVED lines=41> */
[----:B------:R-:W-:Y:S01]  /*21850*/  STG.E.64 desc[UR36][R6.64+0x8], R14 ;  /* 0x0000080e06007986 */ /* 0x000fe2000c101b24 */
        /* <DEDUP_REMOVED lines=19> */
[----:B0-----:R-:W-:Y:S02]  /*21990*/  IMAD.MOV.U32 R12, RZ, RZ, R9 ;  /* 0x000000ffff0c7224 */ /* 0x001fe400078e0009 */
[----:B------:R-:W-:-:S05]  /*219a0*/  IMAD.SHL.U32 R21, R32, 0x2, RZ ;  /* 0x0000000220157824 */ /* 0x000fca00078e00ff */
[----:B------:R-:W-:Y:S01]  /*219b0*/  LOP3.LUT R32, R32, R21, R11, 0x96, !PT ;  /* 0x0000001520207212 */ /* 0x000fe200078e960b */
[----:B----4-:R-:W-:-:S03]  /*219c0*/  IMAD.MOV.U32 R21, RZ, RZ, R4 ;  /* 0x000000ffff157224 */ /* 0x010fc600078e0004 */
[----:B------:R-:W-:Y:S02]  /*219d0*/  LOP3.LUT R13, R32, R9, RZ, 0x3c, !PT ;  /* 0x00000009200d7212 */ /* 0x000fe400078e3cff */
[----:B------:R-:W-:Y:S01]  /*219e0*/  MOV R32, R5 ;  /* 0x0000000500207202 */ /* 0x000fe20000000f00 */
[----:B------:R-:W-:Y:S01]  /*219f0*/  STG.E.64 desc[UR36][R6.64], R20 ;  /* 0x0000001406007986 */ /* 0x000fe2000c101b24 */
[----:B------:R-:W-:-:S03]  /*21a00*/  IADD3 R11, PT, PT, R13, R20, RZ ;  /* 0x000000140d0b7210 */ /* 0x000fc60007ffe0ff */
[----:B------:R0:W-:Y:S01]  /*21a10*/  STG.E.64 desc[UR36][R6.64+0x10], R12 ;  /* 0x0000100c06007986 */ /* 0x0001e2000c101b24 */
[----:B------:R-:W-:-:S03]  /*21a20*/  I2FP.F32.U32 R11, R11 ;  /* 0x0000000b000b7245 */ /* 0x000fc60000201000 */
[----:B------:R-:W-:Y:S02]  /*21a30*/  STG.E.64 desc[UR36][R6.64+0x8], R32 ;  /* 0x0000082006007986 */ /* 0x000fe4000c101b24 */
        /* <DEDUP_REMOVED lines=11> */
[----:B---3--:R-:W-:Y:S01]  /*21af0*/  IMAD.MOV.U32 R27, RZ, RZ, R4 ;  /* 0x000000ffff1b7224 */ /* 0x008fe200078e0004 */
[----:B------:R-:W-:Y:S02]  /*21b00*/  SHF.L.U32 R11, R5, 0x4, RZ ;  /* 0x00000004050b7819 */ /* 0x000fe400000006ff */
[----:B----4-:R-:W-:Y:S01]  /*21b10*/  MOV R26, R9 ;  /* 0x00000009001a7202 */ /* 0x010fe20000000f00 */
[----:B------:R-:W-:-:S04]  /*21b20*/  IMAD.SHL.U32 R19, R14, 0x2, RZ ;  /* 0x000000020e137824 */ /* 0x000fc800078e00ff */
[----:B------:R-:W-:Y:S01]  /*21b30*/  STG.E.64 desc[UR36][R6.64+0x8], R26 ;  /* 0x0000081a06007986 */ /* 0x000fe2000c101b24 */
[----:B------:R-:W-:-:S04]  /*21b40*/  LOP3.LUT R14, R14, R19, R11, 0x96, !PT ;  /* 0x000000130e0e7212 */ /* 0x000fc800078e960b */
[----:B------:R-:W-:-:S04]  /*21b50*/  LOP3.LUT R11, R14, R5, RZ, 0x3c, !PT ;  /* 0x000000050e0b7212 */ /* 0x000fc800078e3cff */
[----:B------:R-:W-:-:S04]  /*21b60*/  IADD3 R13, PT, PT, R11, R12, RZ ;  /* 0x0000000c0b0d7210 */ /* 0x000fc80007ffe0ff */
        /* <DEDUP_REMOVED lines=19> */
[----:B------:R-:W-:-:S04]  /*21ca0*/  IMAD.SHL.U32 R21, R14, 0x2, RZ ;  /* 0x000000020e157824 */ /* 0x000fc800078e00ff */
[----:B------:R4:W-:Y:S01]  /*21cb0*/  STG.E.64 desc[UR36][R6.64+0x8], R10 ;  /* 0x0000080a06007986 */ /* 0x0009e2000c101b24 */
[----:B------:R-:W-:Y:S01]  /*21cc0*/  LOP3.LUT R14, R14, R21, R19, 0x96, !PT ;  /* 0x000000150e0e7212 */ /* 0x000fe200078e9613 */
[----:B------:R-:W-:Y:S01]  /*21cd0*/  IMAD.MOV.U32 R21, RZ, RZ, R8 ;  /* 0x000000ffff157224 */ /* 0x000fe200078e0008 */
[-C--:B------:R-:W-:Y:S02]  /*21ce0*/  MOV R8, R5.reuse ;  /* 0x0000000500087202 */ /* 0x080fe40000000f00 */
[----:B------:R-:W-:Y:S02]  /*21cf0*/  LOP3.LUT R9, R14, R5, RZ, 0x3c, !PT ;  /* 0x000000050e097212 */ /* 0x000fe400078e3cff */
[----:B------:R4:W-:Y:S04]  /*21d00*/  STG.E.64 desc[UR36][R6.64], R20 ;  /* 0x0000001406007986 */ /* 0x0009e8000c101b24 */
[----:B------:R4:W-:Y:S01]  /*21d10*/  STG.E.64 desc[UR36][R6.64+0x10], R8 ;  /* 0x0000100806007986 */ /* 0x0009e2000c101b24 */
[----:B------:R-:W-:Y:S05]  /*21d20*/  BRA `(.L_x_621) ;  /* 0x0000000400cc7947 */ /* 0x000fea0003800000 */
.L_x_622:
        /* <DEDUP_REMOVED lines=43> */
[----:B------:R0:W-:Y:S04]  /*21fe0*/  STG.E.64 desc[UR36][R6.64+0x10], R12 ;  /* 0x0000100c06007986 */ /* 0x0001e8000c101b24 */
        /* <DEDUP_REMOVED lines=15> */
[----:B------:R-:W-:-:S04]  /*220e0*/  SHF.L.U32 R21, R32, 0x1, RZ ;  /* 0x0000000120157819 */ /* 0x000fc800000006ff */
[----:B------:R-:W-:Y:S02]  /*220f0*/  LOP3.LUT R32, R32, R21, R11, 0x96, !PT ;  /* 0x0000001520207212 */ /* 0x000fe400078e960b */
[----:B----4-:R-:W-:Y:S02]  /*22100*/  MOV R21, R4 ;  /* 0x0000000400157202 */ /* 0x010fe40000000f00 */
[----:B------:R-:W-:Y:S01]  /*22110*/  LOP3.LUT R13, R32, R9, RZ, 0x3c, !PT ;  /* 0x00000009200d7212 */ /* 0x000fe200078e3cff */
[----:B------:R-:W-:Y:S02]  /*22120*/  IMAD.MOV.U32 R32, RZ, RZ, R5 ;  /* 0x000000ffff207224 */ /* 0x000fe400078e0005 */
[----:B------:R-:W-:Y:S02]  /*22130*/  STG.E.64 desc[UR36][R6.64], R20 ;  /* 0x0000001406007986 */ /* 0x000fe4000c101b24 */
[----:B------:R-:W-:Y:S02]  /*22140*/  IMAD.IADD R11, R13, 0x1, R20 ;  /* 0x000000010d0b7824 */ /* 0x000fe400078e0214 */
[----:B------:R0:W-:Y:S03]  /*22150*/  STG.E.64 desc[UR36][R6.64+0x10], R12 ;  /* 0x0000100c06007986 */ /* 0x0001e6000c101b24 */
        /* <DEDUP_REMOVED lines=14> */
[----:B------:R-:W-:Y:S02]  /*22240*/  MOV R27, R4 ;  /* 0x00000004001b7202 */ /* 0x000fe40000000f00 */
[----:B------:R-:W-:Y:S01]  /*22250*/  SHF.L.U32 R19, R14, 0x1, RZ ;  /* 0x000000010e137819 */ /* 0x000fe200000006ff */
[----:B----4-:R-:W-:-:S03]  /*22260*/  IMAD.MOV.U32 R26, RZ, RZ, R9 ;  /* 0x000000ffff1a7224 */ /* 0x010fc600078e0009 */
[----:B------:R-:W-:Y:S02]  /*22270*/  LOP3.LUT R14, R14, R19, R11, 0x96, !PT ;  /* 0x000000130e0e7212 */ /* 0x000fe400078e960b */
[----:B------:R-:W-:Y:S02]  /*22280*/  STG.E.64 desc[UR36][R6.64+0x8], R26 ;  /* 0x0000081a06007986 */ /* 0x000fe4000c101b24 */
[----:B------:R-:W-:-:S05]  /*22290*/  LOP3.LUT R11, R14, R5, RZ, 0x3c, !PT ;  /* 0x000000050e0b7212 */ /* 0x000fca00078e3cff */
[----:B------:R-:W-:-:S05]  /*222a0*/  IMAD.IADD R13, R11, 0x1, R12 ;  /* 0x000000010b0d7824 */ /* 0x000fca00078e020c */
[----:B------:R-:W-:-:S05]  /*222b0*/  I2FP.F32.U32 R13, R13 ;  /* 0x0000000d000d7245 */ /* 0x000fca0000201000 */
[----:B------:R-:W-:Y:S01]  /*222c0*/  FFMA R13, R13, R10, 1.1641532182693481445e-10 ;  /* 0x2f0000000d0d7423 */ /* 0x000fe2000000000a */
[----:B------:R-:W-:-:S03]  /*222d0*/  IMAD.MOV.U32 R10, RZ, RZ, R5 ;  /* 0x000000ffff0a7224 */ /* 0x000fc600078e0005 */
[----:B------:R-:W-:Y:S01]  /*222e0*/  FMUL R14, R13, 6 ;  /* 0x40c000000d0e7820 */ /* 0x000fe20000400000 */
[----:B------:R-:W-:Y:S01]  /*222f0*/  MOV R13, R8 ;  /* 0x00000008000d7202 */ /* 0x000fe20000000f00 */
[----:B------:R0:W-:Y:S04]  /*22300*/  STG.E.64 desc[UR36][R6.64+0x10], R10 ;  /* 0x0000100a06007986 */ /* 0x0001e8000c101b24 */
        /* <DEDUP_REMOVED lines=20> */
[----:B------:R2:W-:Y:S02]  /*22450*/  STG.E.64 desc[UR36][R6.64+0x10], R8 ;  /* 0x0000100806007986 */ /* 0x0005e4000c101b24 */
.L_x_621:
[----:B------:R-:W-:Y:S05]  /*22460*/  BSYNC.RECONVERGENT B1 ;  /* 0x0000000000017941 */ /* 0x000fea0003800200 */
.L_x_599:
[----:B--2-4-:R-:W2:Y:S01]  /*22470*/  LDC.64 R6, c[0x0][0x3a0] ;  /* 0x0000e800ff067b82 */ /* 0x014ea20000000a00 */
[----:B01----:R-:W-:Y:S01]  /*22480*/  MOV R11, 0xfffffffe ;  /* 0xfffffffe000b7802 */ /* 0x003fe20000000f00 */
[----:B---3--:R1:W3:Y:S04]  /*22490*/  LDS R5, [R3+0x4] ;  /* 0x0000040003057984 */ /* 0x0082e80000000800 */
[----:B------:R1:W-:Y:S04]  /*224a0*/  STG.E desc[UR36][R16.64], R11 ;  /* 0x0000000b10007986 */ /* 0x0003e8000c101924 */
[----:B--2---:R-:W2:Y:S02]  /*224b0*/  LDG.E R4, desc[UR36][R6.64] ;  /* 0x0000002406047981 */ /* 0x004ea4000c1e1900 */
[----:B--2---:R-:W-:-:S05]  /*224c0*/  VIADD R9, R4, 0x1 ;  /* 0x0000000104097836 */ /* 0x004fca0000000000 */
[----:B---3--:R1:W-:Y:S02]  /*224d0*/  STG.E desc[UR36][R6.64], R9 ;  /* 0x0000000906007986 */ /* 0x0083e4000c101924 */
.L_x_597:
[----:B------:R-:W-:Y:S05]  /*224e0*/  BSYNC.RECONVERGENT B6 ;  /* 0x0000000000067941 */ /* 0x000fea0003800200 */
.L_x_596:
[----:B-1----:R-:W-:-:S05]  /*224f0*/  IMAD.IADD R7, R5, 0x1, R0 ;  /* 0x0000000105077824 */ /* 0x002fca00078e0200 */
[----:B------:R-:W-:-:S13]  /*22500*/  ISETP.NE.AND P0, PT, R7, R18, PT ;  /* 0x000000120700720c */ /* 0x000fda0003f05270 */
[----:B------:R-:W-:Y:S05]  /*22510*/  @P0 BRA `(.L_x_514) ;  /* 0x0000003000900947 */ /* 0x000fea0003800000 */
[----:B------:R-:W2:Y:S04]  /*22520*/  LDG.E R4, desc[UR36][R28.64] ;  /* 0x000000241c047981 */ /* 0x000ea8000c1e1900 */
[----:B------:R-:W2:Y:S02]  /*22530*/  LDS R7, [R3] ;  /* 0x0000000003077984 */ /* 0x000ea40000000800 */
[----:B--2---:R-:W-:-:S13]  /*22540*/  ISETP.NE.AND P0, PT, R7, R4, PT ;  /* 0x000000040700720c */ /* 0x004fda0003f05270 */
[----:B------:R-:W-:Y:S05]  /*22550*/  @P0 BRA `(.L_x_514) ;  /* 0x0000003000800947 */ /* 0x000fea0003800000 */
[----:B------:R-:W1:Y:S01]  /*22560*/  LDC.64 R36, c[0x0][0x380] ;  /* 0x0000e000ff247b82 */ /* 0x000e620000000a00 */
[----:B------:R-:W-:-:S04]  /*22570*/  IMAD R19, R0, -0x5, R18 ;  /* 0xfffffffb00137824 */ /* 0x000fc800078e0212 */
        /* <DEDUP_REMOVED lines=22> */
[----:B------:R0:W-:Y:S01]  /*226e0*/  STL.64 [R1], R22 ;  /* 0x0000001601007387 */ /* 0x0001e20000100a00 */
[----:B------:R-:W1:Y:S01]  /*226f0*/  LDCU.64 UR4, c[0x4][0x1e0] ;  /* 0x01003c00ff0477ac */ /* 0x000e620008000a00 */
[----:B------:R-:W-:Y:S01]  /*22700*/  MOV R6, R2 ;  /* 0x0000000200067202 */ /* 0x000fe20000000f00 */
[----:B------:R-:W-:Y:S02]  /*22710*/  IMAD.MOV.U32 R7, RZ, RZ, R24 ;  /* 0x000000ffff077224 */ /* 0x000fe400078e0018 */
[----:B------:R-:W2:Y:S01]  /*22720*/  LDC.64 R8, c[0x4][R8] ;  /* 0x0100000008087b82 */ /* 0x000ea20000000a00 */
[----:B-1----:R-:W-:Y:S02]  /*22730*/  IMAD.U32 R4, RZ, RZ, UR4 ;  /* 0x00000004ff047e24 */ /* 0x002fe4000f8e00ff */
[----:B0-----:R-:W-:-:S07]  /*22740*/  IMAD.U32 R5, RZ, RZ, UR5 ;  /* 0x00000005ff057e24 */ /* 0x001fce000f8e00ff */
[----:B------:R-:W-:-:S07]  /*22750*/  LEPC R20, `(.L_x_623) ;  /* 0x000000001014794e */ /* 0x000fce0000000000 */
[----:B--2---:R-:W-:Y:S05]  /*22760*/  CALL.ABS.NOINC R8 ;  /* 0x0000000008007343 */ /* 0x004fea0003c00000 */
.L_x_623:
[----:B------:R-:W0:Y:S01]  /*22770*/  LDC R0, c[0x0][0x388] ;  /* 0x0000e200ff007b82 */ /* 0x000e220000000800 */
[----:B------:R-:W-:Y:S01]  /*22780*/  IMAD.MOV.U32 R6, RZ, RZ, RZ ;  /* 0x000000ffff067224 */ /* 0x000fe200078e00ff */
[----:B------:R-:W-:Y:S01]  /*22790*/  IABS R10, R18 ;  /* 0x00000012000a7213 */ /* 0x000fe20000000000 */
[----:B------:R-:W-:Y:S01]  /*227a0*/  UMOV UR4, 0x400 ;  /* 0x0000040000047882 */ /* 0x000fe20000000000 */
[----:B------:R-:W-:Y:S04]  /*227b0*/  BSSY.RECONVERGENT B1, `(.L_x_624) ;  /* 0x00002f5000017945 */ /* 0x000fe80003800200 */
[----:B------:R-:W-:Y:S01]  /*227c0*/  BSSY.RELIABLE B0, `(.L_x_625) ;  /* 0x0000205000007945 */ /* 0x000fe20003800100 */
[----:B------:R-:W1:Y:S01]  /*227d0*/  S2UR UR5, SR_CgaCtaId ;  /* 0x00000000000579c3 */ /* 0x000e620000008800 */
[----:B0-----:R-:W-:-:S02]  /*227e0*/  IABS R5, R0 ;  /* 0x0000000000057213 */ /* 0x001fc40000000000 */
[----:B------:R-:W-:Y:S02]  /*227f0*/  ISETP.NE.AND P0, PT, R0, RZ, PT ;  /* 0x000000ff0000720c */ /* 0x000fe40003f05270 */
[----:B------:R-:W0:Y:S01]  /*22800*/  I2F.RP R3, R5 ;  /* 0x0000000500037306 */ /* 0x000e220000209400 */
[----:B------:R-:W-:Y:S01]  /*22810*/  LOP3.LUT R12, R18, R0, RZ, 0x3c, !PT ;  /* 0x00000000120c7212 */ /* 0x000fe200078e3cff */
[----:B-1----:R-:W-:-:S06]  /*22820*/  ULEA UR4, UR5, UR4, 0x18 ;  /* 0x0000000405047291 */ /* 0x002fcc000f8ec0ff */
[----:B0-----:R-:W0:Y:S02]  /*22830*/  MUFU.RCP R3, R3 ;  /* 0x0000000300037308 */ /* 0x001e240000001000 */
[----:B0-----:R-:W-:-:S06]  /*22840*/  VIADD R8, R3, 0xffffffe ;  /* 0x0ffffffe03087836 */ /* 0x001fcc0000000000 */
[----:B------:R-:W0:Y:S02]  /*22850*/  F2I.FTZ.U32.TRUNC.NTZ R7, R8 ;  /* 0x0000000800077305 */ /* 0x000e24000021f000 */
[----:B0-----:R-:W-:-:S05]  /*22860*/  IADD3 R4, PT, PT, RZ, -R7, RZ ;  /* 0x80000007ff047210 */ /* 0x001fca0007ffe0ff */
[----:B------:R-:W-:Y:S01]  /*22870*/  IMAD R9, R4, R5, RZ ;  /* 0x0000000504097224 */ /* 0x000fe200078e02ff */
[----:B------:R-:W-:-:S03]  /*22880*/  IABS R4, R19 ;  /* 0x0000001300047213 */ /* 0x000fc60000000000 */
[----:B------:R-:W-:Y:S01]  /*22890*/  IMAD.HI.U32 R7, R7, R9, R6 ;  /* 0x0000000907077227 */ /* 0x000fe200078e0006 */
[----:B------:R-:W-:-:S05]  /*228a0*/  IADD3 R9, PT, PT, R18, -R0, RZ ;  /* 0x8000000012097210 */ /* 0x000fca0007ffe0ff */
[----:B------:R-:W-:-:S04]  /*228b0*/  IMAD.HI.U32 R6, R7, R4, RZ ;  /* 0x0000000407067227 */ /* 0x000fc800078e00ff */
[----:B------:R-:W-:Y:S02]  /*228c0*/  IMAD.MOV R3, RZ, RZ, -R6 ;  /* 0x000000ffff037224 */ /* 0x000fe400078e0a06 */
[----:B------:R-:W-:-:S04]  /*228d0*/  IMAD.HI.U32 R11, R7, R10, RZ ;  /* 0x0000000a070b7227 */ /* 0x000fc800078e00ff */
[----:B------:R-:W-:Y:S01]  /*228e0*/  IMAD R4, R5, R3, R4 ;  /* 0x0000000305047224 */ /* 0x000fe200078e0204 */
[----:B------:R-:W-:Y:S02]  /*228f0*/  IADD3 R8, PT, PT, -R11, RZ, RZ ;  /* 0x000000ff0b087210 */ /* 0x000fe40007ffe1ff */
[----:B------:R-:W-:Y:S02]  /*22900*/  LOP3.LUT R3, R19, R0, RZ, 0x3c, !PT ;  /* 0x0000000013037212 */ /* 0x000fe400078e3cff */
[C---:B------:R-:W-:Y:S01]  /*22910*/  ISETP.GT.U32.AND P4, PT, R5.reuse, R4, PT ;  /* 0x000000040500720c */ /* 0x040fe20003f84070 */
[----:B------:R-:W-:Y:S01]  /*22920*/  IMAD R8, R5, R8, R10 ;  /* 0x0000000805087224 */ /* 0x000fe200078e020a */
[----:B------:R-:W-:Y:S01]  /*22930*/  ISETP.GE.AND P5, PT, R3, RZ, PT ;  /* 0x000000ff0300720c */ /* 0x000fe20003fa6270 */
[----:B------:R-:W-:Y:S01]  /*22940*/  IMAD.U32 R3, RZ, RZ, UR4 ;  /* 0x00000004ff037e24 */ /* 0x000fe2000f8e00ff */
[----:B------:R-:W-:Y:S02]  /*22950*/  LOP3.LUT R10, RZ, R0, RZ, 0x33, !PT ;  /* 0x00000000ff0a7212 */ /* 0x000fe400078e33ff */
[----:B------:R-:W-:-:S02]  /*22960*/  ISETP.GT.U32.AND P2, PT, R5, R8, PT ;  /* 0x000000080500720c */ /* 0x000fc40003f44070 */
[----:B------:R-:W-:Y:S04]  /*22970*/  STS [R3+0x18], R18 ;  /* 0x0000181203007388 */ /* 0x000fe80000000800 */
[----:B------:R0:W-:Y:S01]  /*22980*/  STS [R3+0x4], R19 ;  /* 0x0000041303007388 */ /* 0x0001e20000000800 */
[----:B------:R-:W-:Y:S02]  /*22990*/  @!P4 IMAD.IADD R4, R4, 0x1, -R5 ;  /* 0x000000010404c824 */ /* 0x000fe400078e0a05 */
[----:B------:R-:W-:-:S03]  /*229a0*/  @!P4 VIADD R6, R6, 0x1 ;  /* 0x000000010606c836 */ /* 0x000fc60000000000 */
[----:B------:R-:W-:Y:S01]  /*229b0*/  ISETP.GE.U32.AND P3, PT, R4, R5, PT ;  /* 0x000000050400720c */ /* 0x000fe20003f66070 */
[----:B------:R-:W-:Y:S01]  /*229c0*/  @!P2 IMAD.IADD R8, R8, 0x1, -R5 ;  /* 0x000000010808a824 */ /* 0x000fe200078e0a05 */
[----:B------:R-:W-:Y:S01]  /*229d0*/  IADD3 R4, PT, PT, -R0, RZ, RZ ;  /* 0x000000ff00047210 */ /* 0x000fe20007ffe1ff */
[----:B------:R-:W-:-:S03]  /*229e0*/  @!P2 VIADD R11, R11, 0x1 ;  /* 0x000000010b0ba836 */ /* 0x000fc60000000000 */
[----:B------:R-:W-:Y:S01]  /*229f0*/  ISETP.GE.U32.AND P1, PT, R8, R5, PT ;  /* 0x000000050800720c */ /* 0x000fe20003f26070 */
[C---:B------:R-:W-:Y:S01]  /*22a00*/  IMAD R26, R4.reuse, 0x4, R18 ;  /* 0x00000004041a7824 */ /* 0x040fe200078e0212 */
[----:B------:R-:W-:-:S04]  /*22a10*/  LEA R8, R4, R18, 0x1 ;  /* 0x0000001204087211 */ /* 0x000fc800078e08ff */
[----:B------:R1:W-:Y:S01]  /*22a20*/  STS.64 [R3+0x8], R26 ;  /* 0x0000081a03007388 */ /* 0x0003e20000000a00 */
[----:B------:R-:W-:Y:S01]  /*22a30*/  @P3 VIADD R6, R6, 0x1 ;  /* 0x0000000106063836 */ /* 0x000fe20000000000 */
[----:B------:R-:W-:Y:S02]  /*22a40*/  ISETP.GE.AND P3, PT, R12, RZ, PT ;  /* 0x000000ff0c00720c */ /* 0x000fe40003f66270 */
[----:B------:R1:W-:Y:S01]  /*22a50*/  STS.64 [R3+0x10], R8 ;  /* 0x0000100803007388 */ /* 0x0003e20000000a00 */
[----:B------:R-:W-:Y:S02]  /*22a60*/  @!P5 IMAD.MOV R6, RZ, RZ, -R6 ;  /* 0x000000ffff06d224 */ /* 0x000fe400078e0a06 */
[----:B------:R-:W-:-:S03]  /*22a70*/  @P1 IADD3 R11, PT, PT, R11, 0x1, RZ ;  /* 0x000000010b0b1810 */ /* 0x000fc60007ffe0ff */
[----:B------:R-:W-:-:S04]  /*22a80*/  SEL R6, R10, R6, !P0 ;  /* 0x000000060a067207 */ /* 0x000fc80004000000 */
[----:B------:R-:W-:Y:S01]  /*22a90*/  ISETP.NE.AND P1, PT, R6, RZ, PT ;  /* 0x000000ff0600720c */ /* 0x000fe20003f25270 */
[----:B------:R-:W-:Y:S02]  /*22aa0*/  IMAD.MOV R12, RZ, RZ, -R6 ;  /* 0x000000ffff0c7224 */ /* 0x000fe400078e0a06 */
[----:B------:R-:W-:Y:S02]  /*22ab0*/  @!P3 IMAD.MOV R11, RZ, RZ, -R11 ;  /* 0x000000ffff0bb224 */ /* 0x000fe400078e0a0b */
[----:B0-----:R-:W-:-:S08]  /*22ac0*/  IMAD R19, R0, R12, R19 ;  /* 0x0000000c00137224 */ /* 0x001fd000078e0213 */
[----:B-1----:R-:W-:Y:S05]  /*22ad0*/  @!P1 BRA `(.L_x_626) ;  /* 0x0000001c004c9947 */ /* 0x002fea0003800000 */
        /* <DEDUP_REMOVED lines=56> */
[----:B------:R-:W-:Y:S01]  /*22e60*/  IMAD.MOV.U32 R5, RZ, RZ, R7 ;  /* 0x000000ffff057224 */ /* 0x000fe200078e0007 */
        /* <DEDUP_REMOVED lines=22> */
[C---:B------:R-:W-:Y:S01]  /*22fd0*/  IMAD R9, R0.reuse, -0x3, RZ ;  /* 0xfffffffd00097824 */ /* 0x040fe200078e02ff */
[C---:B------:R-:W-:Y:S01]  /*22fe0*/  LEA R15, -R0.reuse, RZ, 0x2 ;  /* 0x000000ff000f7211 */ /* 0x040fe200078e11ff */
[----:B------:R-:W-:Y:S01]  /*22ff0*/  IMAD.U32 R8, R0, -0x2, RZ ;  /* 0xfffffffe00087824 */ /* 0x000fe200078e00ff */
[----:B------:R-:W-:Y:S01]  /*23000*/  IADD3 R20, PT, PT, -R7, RZ, RZ ;  /* 0x000000ff07147210 */ /* 0x000fe20007ffe1ff */
[----:B------:R-:W-:-:S07]  /*23010*/  IMAD.MOV.U32 R14, RZ, RZ, R4 ;  /* 0x000000ffff0e7224 */ /* 0x000fce00078e0004 */
.L_x_631:
[----:B0-----:R-:W-:-:S05]  /*23020*/  IMAD.WIDE R10, R14, 0x4, R36 ;  /* 0x000000040e0a7825 */ /* 0x001fca00078e0224 */
[----:B------:R0:W2:Y:S01]  /*23030*/  LDG.E R21, desc[UR36][R10.64] ;  /* 0x000000240a157981 */ /* 0x0000a2000c1e1900 */
[----:B------:R-:W-:-:S04]  /*23040*/  IMAD.WIDE R12, R8, 0x4, R36 ;  /* 0x00000004080c7825 */ /* 0x000fc800078e0224 */
[----:B0-----:R-:W-:-:S05]  /*23050*/  IMAD.WIDE R10, R14, 0x4, R28 ;  /* 0x000000040e0a7825 */ /* 0x001fca00078e021c */
[----:B--2---:R0:W-:Y:S04]  /*23060*/  STG.E desc[UR36][R10.64], R21 ;  /* 0x000000150a007986 */ /* 0x0041e8000c101924 */
[----:B------:R1:W2:Y:S01]  /*23070*/  LDG.E R25, desc[UR36][R12.64] ;  /* 0x000000240c197981 */ /* 0x0002a2000c1e1900 */
[----:B0-----:R-:W-:-:S04]  /*23080*/  IMAD.WIDE R10, R14, 0x4, R16 ;  /* 0x000000040e0a7825 */ /* 0x001fc800078e0210 */
[----:B-1----:R-:W-:Y:S01]  /*23090*/  IMAD.WIDE R12, R9, 0x4, R36 ;  /* 0x00000004090c7825 */ /* 0x002fe200078e0224 */
[----:B--2---:R0:W-:Y:S04]  /*230a0*/  STG.E desc[UR36][R10.64], R25 ;  /* 0x000000190a007986 */ /* 0x0041e8000c101924 */
[----:B------:R1:W2:Y:S01]  /*230b0*/  LDG.E R27, desc[UR36][R12.64] ;  /* 0x000000240c1b7981 */ /* 0x0002a2000c1e1900 */
[----:B0-----:R-:W-:-:S04]  /*230c0*/  IMAD.WIDE R10, R8, 0x4, R16 ;  /* 0x00000004080a7825 */ /* 0x001fc800078e0210 */
[----:B-1----:R-:W-:Y:S01]  /*230d0*/  IMAD.WIDE R12, R15, 0x4, R36 ;  /* 0x000000040f0c7825 */ /* 0x002fe200078e0224 */
[----:B--2---:R0:W-:Y:S04]  /*230e0*/  STG.E desc[UR36][R10.64], R27 ;  /* 0x0000001b0a007986 */ /* 0x0041e8000c101924 */
[----:B------:R-:W2:Y:S01]  /*230f0*/  LDG.E R31, desc[UR36][R12.64] ;  /* 0x000000240c1f7981 */ /* 0x000ea2000c1e1900 */
[----:B------:R-:W-:Y:S02]  /*23100*/  VIADD R20, R20, 0x4 ;  /* 0x0000000414147836 */ /* 0x000fe40000000000 */
[C---:B------:R-:W-:Y:S02]  /*23110*/  IMAD R15, R4.reuse, 0x4, R15 ;  /* 0x00000004040f7824 */ /* 0x040fe400078e020f */
[----:B------:R-:W-:Y:S01]  /*23120*/  IMAD R8, R4, 0x4, R8 ;  /* 0x0000000404087824 */ /* 0x000fe200078e0208 */
[----:B------:R-:W-:Y:S01]  /*23130*/  ISETP.NE.AND P0, PT, R20, RZ, PT ;  /* 0x000000ff1400720c */ /* 0x000fe20003f05270 */
[----:B------:R-:W-:-:S02]  /*23140*/  IMAD R14, R4, 0x4, R14 ;  /* 0x00000004040e7824 */ /* 0x000fc400078e020e */
[----:B0-----:R-:W-:Y:S01]  /*23150*/  IMAD.WIDE R10, R9, 0x4, R16 ;  /* 0x00000004090a7825 */ /* 0x001fe200078e0210 */
[----:B------:R-:W-:-:S04]  /*23160*/  LEA R9, R4, R9, 0x2 ;  /* 0x0000000904097211 */ /* 0x000fc800078e10ff */
[----:B--2---:R0:W-:Y:S05]  /*23170*/  STG.E desc[UR36][R10.64], R31 ;  /* 0x0000001f0a007986 */ /* 0x0041ea000c101924 */
[----:B------:R-:W-:Y:S05]  /*23180*/  @P0 BRA `(.L_x_631) ;  /* 0xfffffffc00a40947 */ /* 0x000fea000383ffff */
.L_x_630:
[----:B------:R-:W-:Y:S05]  /*23190*/  BSYNC.RECONVERGENT B3 ;  /* 0x0000000000037941 */ /* 0x000fea0003800200 */
.L_x_629:
[----:B------:R-:W-:Y:S05]  /*231a0*/  @!P1 BRA `(.L_x_628) ;  /* 0x00000000002c9947 */ /* 0x000fea0003800000 */
[----:B------:R-:W-:Y:S02]  /*231b0*/  LOP3.LUT R7, RZ, R7, RZ, 0x33, !PT ;  /* 0x00000007ff077212 */ /* 0x000fe400078e33ff */
[----:B0-----:R-:W-:-:S03]  /*231c0*/  IADD3 R10, PT, PT, -R5, RZ, RZ ;  /* 0x000000ff050a7210 */ /* 0x001fc60007ffe1ff */
[----:B------:R-:W-:-:S07]  /*231d0*/  IMAD R7, R7, R0, RZ ;  /* 0x0000000007077224 */ /* 0x000fce00078e02ff */
.L_x_632:
        /* <DEDUP_REMOVED lines=8> */
.L_x_628:
[----:B------:R-:W-:Y:S05]  /*23260*/  BSYNC.RECONVERGENT B2 ;  /* 0x0000000000027941 */ /* 0x000fea0003800200 */
.L_x_627:
        /* <DEDUP_REMOVED lines=15> */
.L_x_638:
[----:B-1----:R-:W1:Y:S08]  /*23360*/  LDC.64 R26, c[0x0][0x3b0] ;  /* 0x0000ec00ff1a7b82 */ /* 0x002e700000000a00 */
[----:B0-----:R-:W0:Y:S01]  /*23370*/  LDC.64 R30, c[0x0][0x380] ;  /* 0x0000e000ff1e7b82 */ /* 0x001e220000000a00 */
[----:B-1----:R-:W2:Y:S04]  /*23380*/  LDG.E.64 R20, desc[UR36][R26.64] ;  /* 0x000000241a147981 */ /* 0x002ea8000c1e1b00 */
        /* <DEDUP_REMOVED lines=14> */
[----:B------:R-:W-:Y:S02]  /*23470*/  STG.E.64 desc[UR36][R26.64], R20 ;  /* 0x000000141a007986 */ /* 0x000fe4000c101b24 */
[----:B------:R-:W-:-:S02]  /*23480*/  LOP3.LUT R15, R14, R11, RZ, 0x3c, !PT ;  /* 0x0000000b0e0f7212 */ /* 0x000fc400078e3cff */
[----:B------:R-:W-:Y:S02]  /*23490*/  MOV R14, R11 ;  /* 0x0000000b000e7202 */ /* 0x000fe40000000f00 */
[----:B------:R-:W-:-:S03]  /*234a0*/  IADD3 R9, PT, PT, R15, R20, RZ ;  /* 0x000000140f097210 */ /* 0x000fc60007ffe0ff */
[----:B------:R-:W-:Y:S01]  /*234b0*/  STG.E.64 desc[UR36][R26.64+0x10], R14 ;  /* 0x0000100e1a007986 */ /* 0x000fe2000c101b24 */
        /* <DEDUP_REMOVED lines=14> */
[----:B------:R-:W-:Y:S01]  /*235a0*/  MOV R14, R11 ;  /* 0x0000000b000e7202 */ /* 0x000fe20000000f00 */
[----:B------:R-:W-:Y:S02]  /*235b0*/  IMAD.MOV.U32 R17, RZ, RZ, R10 ;  /* 0x000000ffff117224 */ /* 0x000fe400078e000a */
        /* <DEDUP_REMOVED lines=69> */
.L_x_637:
[----:B------:R-:W-:Y:S05]  /*23a10*/  BSYNC.RECONVERGENT B3 ;  /* 0x0000000000037941 */ /* 0x000fea0003800200 */
.L_x_636:
[----:B------:R-:W-:Y:S04]  /*23a20*/  BSSY.RECONVERGENT B3, `(.L_x_639) ;  /* 0x0000041000037945 */ /* 0x000fe80003800200 */
[----:B------:R-:W-:Y:S05]  /*23a30*/  @!P1 BRA `(.L_x_640) ;  /* 0x0000000000fc9947 */ /* 0x000fea0003800000 */
[----:B------:R-:W1:Y:S02]  /*23a40*/  LDC.64 R6, c[0x0][0x3b0] ;  /* 0x0000ec00ff067b82 */ /* 0x000e640000000a00 */
[----:B-1----:R-:W2:Y:S04]  /*23a50*/  LDG.E.64 R14, desc[UR36][R6.64] ;  /* 0x00000024060e7981 */ /* 0x002ea8000c1e1b00 */
[----:B------:R-:W3:Y:S04]  /*23a60*/  LDG.E.64 R12, desc[UR36][R6.64+0x10] ;  /* 0x00001024060c7981 */ /* 0x000ee8000c1e1b00 */
[----:B0-----:R-:W4:Y:S01]  /*23a70*/  LDG.E.64 R10, desc[UR36][R6.64+0x8] ;  /* 0x00000824060a7981 */ /* 0x001f22000c1e1b00 */
[----:B------:R-:W-:Y:S01]  /*23a80*/  IMAD.MOV.U32 R20, RZ, RZ, 0x2f800000 ;  /* 0x2f800000ff147424 */ /* 0x000fe200078e00ff */
[----:B------:R-:W-:Y:S01]  /*23a90*/  IADD3 R4, PT, PT, -R4, 0x1, RZ ;  /* 0x0000000104047810 */ /* 0x000fe20007ffe1ff */
[----:B------:R-:W-:-:S03]  /*23aa0*/  IMAD R5, R5, R0, R19 ;  /* 0x0000000005057224 */ /* 0x000fc600078e0213 */
[----:B------:R-:W-:Y:S02]  /*23ab0*/  ISETP.NE.AND P0, PT, R4, RZ, PT ;  /* 0x000000ff0400720c */ /* 0x000fe40003f05270 */
        /* <DEDUP_REMOVED lines=8> */
[----:B------:R-:W-:Y:S02]  /*23b40*/  LOP3.LUT R8, R8, R15, R9, 0x96, !PT ;  /* 0x0000000f08087212 */ /* 0x000fe400078e9609 */
[----:B------:R2:W-:Y:S02]  /*23b50*/  STG.E.64 desc[UR36][R6.64+0x8], R30 ;  /* 0x0000081e06007986 */ /* 0x0005e4000c101b24 */
[----:B------:R-:W-:Y:S02]  /*23b60*/  LOP3.LUT R17, R8, R13, RZ, 0x3c, !PT ;  /* 0x0000000d08117212 */ /* 0x000fe400078e3cff */
[----:B------:R-:W0:Y:S02]  /*23b70*/  LDC.64 R8, c[0x0][0x380] ;  /* 0x0000e000ff087b82 */ /* 0x000e240000000a00 */
        /* <DEDUP_REMOVED lines=8> */
[----:B0-----:R-:W-:Y:S01]  /*23c00*/  IMAD.WIDE R26, R5, 0x4, R8 ;  /* 0x00000004051a7825 */ /* 0x001fe200078e0208 */
[----:B-1----:R-:W-:-:S05]  /*23c10*/  IADD3 R11, PT, PT, R21, 0x1, RZ ;  /* 0x00000001150b7810 */ /* 0x002fca0007ffe0ff */
[----:B------:R2:W-:Y:S01]  /*23c20*/  STG.E desc[UR36][R26.64], R11 ;  /* 0x0000000b1a007986 */ /* 0x0005e2000c101924 */
[----:B------:R-:W-:Y:S05]  /*23c30*/  @!P0 BRA `(.L_x_640) ;  /* 0x00000000007c8947 */ /* 0x000fea0003800000 */
[----:B--2---:R-:W-:Y:S02]  /*23c40*/  IMAD.IADD R17, R5, 0x1, R0 ;  /* 0x0000000105117824 */ /* 0x004fe400078e0200 */
[----:B------:R-:W-:-:S07]  /*23c50*/  IMAD.MOV.U32 R16, RZ, RZ, R4 ;  /* 0x000000ffff107224 */ /* 0x000fce00078e0004 */
.L_x_641:
[----:B---3--:R-:W2:Y:S04]  /*23c60*/  LDG.E.64 R12, desc[UR36][R6.64] ;  /* 0x00000024060c7981 */ /* 0x008ea8000c1e1b00 */
[----:B------:R-:W3:Y:S04]  /*23c70*/  LDG.E.64 R10, desc[UR36][R6.64+0x10] ;  /* 0x00001024060a7981 */ /* 0x000ee8000c1e1b00 */
[----:B------:R-:W4:Y:S01]  /*23c80*/  LDG.E.64 R4, desc[UR36][R6.64+0x8] ;  /* 0x0000082406047981 */ /* 0x000f22000c1e1b00 */
[----:B------:R-:W-:Y:S01]  /*23c90*/  IMAD.WIDE R26, R17, 0x4, R8 ;  /* 0x00000004111a7825 */ /* 0x000fe200078e0208 */
[----:B------:R-:W-:-:S03]  /*23ca0*/  IADD3 R16, PT, PT, R16, 0x1, RZ ;  /* 0x0000000110107810 */ /* 0x000fc60007ffe0ff */
[----:B------:R-:W-:Y:S01]  /*23cb0*/  IMAD.IADD R17, R17, 0x1, R0 ;  /* 0x0000000111117824 */ /* 0x000fe200078e0200 */
[----:B------:R-:W-:Y:S02]  /*23cc0*/  ISETP.NE.AND P0, PT, R16, RZ, PT ;  /* 0x000000ff1000720c */ /* 0x000fe40003f05270 */
        /* <DEDUP_REMOVED lines=9> */
[----:B------:R-:W-:Y:S01]  /*23d60*/  LOP3.LUT R15, R14, R11, RZ, 0x3c, !PT ;  /* 0x0000000b0e0f7212 */ /* 0x000fe200078e3cff */
[----:B------:R-:W-:-:S03]  /*23d70*/  IMAD.MOV.U32 R14, RZ, RZ, R11 ;  /* 0x000000ffff0e7224 */ /* 0x000fc600078e000b */
[----:B------:R-:W-:Y:S02]  /*23d80*/  IADD3 R13, PT, PT, R15, R12, RZ ;  /* 0x0000000c0f0d7210 */ /* 0x000fe40007ffe0ff */
[----:B------:R3:W-:Y:S02]  /*23d90*/  STG.E.64 desc[UR36][R6.64+0x10], R14 ;  /* 0x0000100e06007986 */ /* 0x0007e4000c101b24 */
        /* <DEDUP_REMOVED lines=9> */
.L_x_640:
[----:B------:R-:W-:Y:S05]  /*23e30*/  BSYNC.RECONVERGENT B3 ;  /* 0x0000000000037941 */ /* 0x000fea0003800200 */
.L_x_639:
[----:B------:R-:W-:Y:S05]  /*23e40*/  BRA `(.L_x_634) ;  /* 0x0000000800607947 */ /* 0x000fea0003800000 */
.L_x_635:
        /* <DEDUP_REMOVED lines=9> */
.L_x_644:
        /* <DEDUP_REMOVED lines=16> */
[----:B------:R-:W-:Y:S02]  /*23fe0*/  STG.E.64 desc[UR36][R26.64], R20 ;  /* 0x000000141a007986 */ /* 0x000fe4000c101b24 */
[----:B------:R-:W-:Y:S01]  /*23ff0*/  LOP3.LUT R15, R14, R11, RZ, 0x3c, !PT ;  /* 0x0000000b0e0f7212 */ /* 0x000fe200078e3cff */
[----:B------:R-:W-:Y:S01]  /*24000*/  IMAD.MOV.U32 R14, RZ, RZ, R11 ;  /* 0x000000ffff0e7224 */ /* 0x000fe200078e000b */
        /* <DEDUP_REMOVED lines=88> */
.L_x_643:
[----:B------:R-:W-:Y:S05]  /*24590*/  BSYNC.RECONVERGENT B3 ;  /* 0x0000000000037941 */ /* 0x000fea0003800200 */
.L_x_642:
[----:B------:R-:W-:Y:S05]  /*245a0*/  @!P1 BRA `(.L_x_634) ;  /* 0x0000000000889947 */ /* 0x000fea0003800000 */
[----:B-1----:R-:W1:Y:S01]  /*245b0*/  LDC.64 R8, c[0x0][0x3b0] ;  /* 0x0000ec00ff087b82 */ /* 0x002e620000000a00 */
[----:B------:R-:W-:Y:S02]  /*245c0*/  IMAD R19, R5, R0, R19 ;  /* 0x0000000005137224 */ /* 0x000fe400078e0213 */
[----:B------:R-:W-:-:S05]  /*245d0*/  IMAD.MOV R16, RZ, RZ, -R4 ;  /* 0x000000ffff107224 */ /* 0x000fca00078e0a04 */
[----:B------:R-:W2:Y:S02]  /*245e0*/  LDC.64 R6, c[0x0][0x380] ;  /* 0x0000e000ff067b82 */ /* 0x000ea40000000a00 */
.L_x_645:
[----:B-1-3--:R-:W3:Y:S04]  /*245f0*/  LDG.E.64 R12, desc[UR36][R8.64] ;  /* 0x00000024080c7981 */ /* 0x00aee8000c1e1b00 */
[----:B0-----:R-:W4:Y:S04]  /*24600*/  LDG.E.64 R10, desc[UR36][R8.64+0x10] ;  /* 0x00001024080a7981 */ /* 0x001f28000c1e1b00 */
[----:B------:R-:W5:Y:S01]  /*24610*/  LDG.E.64 R4, desc[UR36][R8.64+0x8] ;  /* 0x0000082408047981 */ /* 0x000f62000c1e1b00 */
[----:B--2---:R-:W-:-:S04]  /*24620*/  IMAD.WIDE R20, R19, 0x4, R6 ;  /* 0x0000000413147825 */ /* 0x004fc800078e0206 */
[----:B------:R-:W-:Y:S02]  /*24630*/  VIADD R16, R16, 0x1 ;  /* 0x0000000110107836 */ /* 0x000fe40000000000 */
[----:B------:R-:W-:-:S03]  /*24640*/  IMAD.IADD R19, R19, 0x1, R0 ;  /* 0x0000000113137824 */ /* 0x000fc600078e0200 */
[----:B------:R-:W-:Y:S02]  /*24650*/  ISETP.NE.AND P0, PT, R16, RZ, PT ;  /* 0x000000ff1000720c */ /* 0x000fe40003f05270 */
        /* <DEDUP_REMOVED lines=23> */
.L_x_634:
[----:B------:R-:W-:Y:S05]  /*247d0*/  BSYNC.RECONVERGENT B2 ;  /* 0x0000000000027941 */ /* 0x000fea0003800200 */
.L_x_633:
[----:B-1-3--:R-:W-:-:S05]  /*247e0*/  MOV R5, 0xfffffffe ;  /* 0xfffffffe00057802 */ /* 0x00afca0000000f00 */
[----:B------:R3:W-:Y:S01]  /*247f0*/  STG.E desc[UR36][R28.64], R5 ;  /* 0x000000051c007986 */ /* 0x0007e2000c101924 */
[----:B------:R-:W-:Y:S05]  /*24800*/  BRA `(.L_x_646) ;  /* 0x0000000c00bc7947 */ /* 0x000fea0003800000 */
.L_x_626:
[----:B------:R-:W-:Y:S05]  /*24810*/  BSYNC.RELIABLE B0 ;  /* 0x0000000000007941 */ /* 0x000fea0003800100 */
.L_x_625:
        /* <DEDUP_REMOVED lines=39> */
[----:B------:R-:W-:Y:S02]  /*24a90*/  LOP3.LUT R26, R26, R21, R19, 0x96, !PT ;  /* 0x000000151a1a7212 */ /* 0x000fe400078e9613 */
[----:B------:R-:W-:Y:S01]  /*24aa0*/  MOV R21, R6 ;  /* 0x0000000600157202 */ /* 0x000fe20000000f00 */
[----:B------:R-:W-:Y:S01]  /*24ab0*/  STG.E.64 desc[UR36][R4.64+0x8], R34 ;  /* 0x0000082204007986 */ /* 0x000fe2000c101b24 */
[----:B------:R-:W-:-:S03]  /*24ac0*/  LOP3.LUT R11, R26, R9, RZ, 0x3c, !PT ;  /* 0x000000091a0b7212 */ /* 0x000fc600078e3cff */
[----:B------:R-:W-:Y:S02]  /*24ad0*/  STG.E.64 desc[UR36][R4.64], R20 ;  /* 0x0000001404007986 */ /* 0x000fe4000c101b24 */
        /* <DEDUP_REMOVED lines=19> */
[----:B------:R-:W-:Y:S01]  /*24c10*/  LOP3.LUT R14, R12, R14, R13, 0x96, !PT ;  /* 0x0000000e0c0e7212 */ /* 0x000fe200078e960d */
[----:B------:R-:W-:Y:S01]  /*24c20*/  IMAD.MOV.U32 R12, RZ, RZ, R9 ;  /* 0x000000ffff0c7224 */ /* 0x000fe200078e0009 */
        /* <DEDUP_REMOVED lines=38> */
[----:B-1----:R-:W4:Y:S01]  /*24e90*/  LDG.E.64 R14, desc[UR36][R4.64+0x8] ;  /* 0x00000824040e7981 */ /* 0x002f22000c1e1b00 */
[----:B0-----:R-:W-:-:S02]  /*24ea0*/  MOV R7, 0xfffffffe ;  /* 0xfffffffe00077802 */ /* 0x001fc40000000f00 */
        /* <DEDUP_REMOVED lines=10> */
[----:B------:R1:W-:Y:S02]  /*24f50*/  STG.E.64 desc[UR36][R4.64+0x8], R10 ;  /* 0x0000080a04007986 */ /* 0x0003e4000c101b24 */
[----:B------:R-:W-:Y:S02]  /*24f60*/  LOP3.LUT R13, R6, R21, RZ, 0x3c, !PT ;  /* 0x00000015060d7212 */ /* 0x000fe400078e3cff */
[----:B------:R1:W-:Y:S04]  /*24f70*/  STG.E.64 desc[UR36][R4.64], R8 ;  /* 0x0000000804007986 */ /* 0x0003e8000c101b24 */
[----:B------:R1:W-:Y:S04]  /*24f80*/  STG.E.64 desc[UR36][R4.64+0x10], R12 ;  /* 0x0000100c04007986 */ /* 0x0003e8000c101b24 */
[----:B------:R1:W-:Y:S01]  /*24f90*/  STG.E desc[UR36][R28.64], R7 ;  /* 0x000000071c007986 */ /* 0x0003e2000c101924 */
[----:B------:R-:W-:Y:S05]  /*24fa0*/  BRA `(.L_x_646) ;  /* 0x0000000400d47947 */ /* 0x000fea0003800000 */
.L_x_647:
        /* <DEDUP_REMOVED lines=116> */
[----:B------:R0:W-:Y:S02]  /*256f0*/  STG.E desc[UR36][R28.64], R7 ;  /* 0x000000071c007986 */ /* 0x0001e4000c101924 */
.L_x_646:
[----:B------:R-:W-:Y:S05]  /*25700*/  BSYNC.RECONVERGENT B1 ;  /* 0x0000000000017941 */ /* 0x000fea0003800200 */
.L_x_624:
[----:B012---:R-:W0:Y:S01]  /*25710*/  LDC.64 R6, c[0x0][0x3a0] ;  /* 0x0000e800ff067b82 */ /* 0x007e220000000a00 */
[----:B---3--:R2:W3:Y:S04]  /*25720*/  LDS R5, [R3+0x4] ;  /* 0x0000040003057984 */ /* 0x0084e80000000800 */
[----:B0-----:R-:W4:Y:S02]  /*25730*/  LDG.E R0, desc[UR36][R6.64] ;  /* 0x0000002406007981 */ /* 0x001f24000c1e1900 */
[----:B----4-:R-:W-:-:S05]  /*25740*/  VIADD R9, R0, 0x1 ;  /* 0x0000000100097836 */ /* 0x010fca0000000000 */
[----:B---3--:R2:W-:Y:S02]  /*25750*/  STG.E desc[UR36][R6.64], R9 ;  /* 0x0000000906007986 */ /* 0x0085e4000c101924 */
.L_x_514:
[----:B------:R-:W-:Y:S05]  /*25760*/  BSYNC.RECONVERGENT B7 ;  /* 0x0000000000077941 */ /* 0x000fea0003800200 */
.L_x_513:
[----:B-1----:R-:W-:-:S13]  /*25770*/  ISETP.NE.AND P0, PT, R5, R18, PT ;  /* 0x000000120500720c */ /* 0x002fda0003f05270 */
[----:B------:R-:W-:Y:S05]  /*25780*/  @P0 BRA `(.L_x_648) ;  /* 0x0000003000940947 */ /* 0x000fea0003800000 */
[----:B------:R-:W3:Y:S04]  /*25790*/  LDG.E R0, desc[UR36][R28.64] ;  /* 0x000000241c007981 */ /* 0x000ee8000c1e1900 */
[----:B--2---:R-:W3:Y:S02]  /*257a0*/  LDS R3, [R3] ;  /* 0x0000000003037984 */ /* 0x004ee40000000800 */
[----:B---3--:R-:W-:-:S13]  /*257b0*/  ISETP.NE.AND P0, PT, R3, R0, PT ;  /* 0x000000000300720c */ /* 0x008fda0003f05270 */
[----:B------:R-:W-:Y:S05]  /*257c0*/  @P0 BRA `(.L_x_648) ;  /* 0x0000003000840947 */ /* 0x000fea0003800000 */
[----:B------:R-:W1:Y:S08]  /*257d0*/  LDC R33, c[0x0][0x388] ;  /* 0x0000e200ff217b82 */ /* 0x000e700000000800 */
[----:B------:R-:W2:Y:S01]  /*257e0*/  LDC.64 R36, c[0x0][0x380] ;  /* 0x0000e000ff247b82 */ /* 0x000ea20000000a00 */
[----:B-1----:R-:W-:-:S04]  /*257f0*/  IMAD R19, R33, -0x5, R18 ;  /* 0xfffffffb21137824 */ /* 0x002fc800078e0212 */
[----:B--2---:R-:W-:-:S05]  /*25800*/  IMAD.WIDE R36, R19, 0x4, R36 ;  /* 0x0000000413247825 */ /* 0x004fca00078e0224 */
        /* <DEDUP_REMOVED lines=23> */
[----:B------:R1:W-:Y:S01]  /*25980*/  STL.64 [R1], R22 ;  /* 0x0000001601007387 */ /* 0x0003e20000100a00 */
[----:B------:R-:W-:Y:S01]  /*25990*/  MOV R6, R2 ;  /* 0x0000000200067202 */ /* 0x000fe20000000f00 */
[----:B------:R-:W-:Y:S02]  /*259a0*/  IMAD.MOV.U32 R7, RZ, RZ, R24 ;  /* 0x000000ffff077224 */ /* 0x000fe400078e0018 */
[----:B------:R-:W2:Y:S01]  /*259b0*/  LDC.64 R8, c[0x4][R8] ;  /* 0x0100000008087b82 */ /* 0x000ea20000000a00 */
[----:B-1----:R-:W-:Y:S01]  /*259c0*/  LEA R23, R33, R19, 0x1 ;  /* 0x0000001321177211 */ /* 0x002fe200078e08ff */
[----:B------:R-:W-:Y:S02]  /*259d0*/  IMAD R22, R11, 0x4, R18 ;  /* 0x000000040b167824 */ /* 0x000fe400078e0212 */
[----:B------:R-:W-:-:S02]  /*259e0*/  IMAD.IADD R33, R18, 0x1, -R33 ;  /* 0x0000000112217824 */ /* 0x000fc400078e0a21 */
[----:B0-----:R-:W-:Y:S02]  /*259f0*/  IMAD.U32 R4, RZ, RZ, UR4 ;  /* 0x00000004ff047e24 */ /* 0x001fe4000f8e00ff */
[----:B------:R-:W-:-:S07]  /*25a00*/  IMAD.U32 R5, RZ, RZ, UR5 ;  /* 0x00000005ff057e24 */ /* 0x000fce000f8e00ff */
[----:B------:R-:W-:-:S07]  /*25a10*/  LEPC R20, `(.L_x_649) ;  /* 0x000000001014794e */ /* 0x000fce0000000000 */
[----:B--2---:R-:W-:Y:S05]  /*25a20*/  CALL.ABS.NOINC R8 ;  /* 0x0000000008007343 */ /* 0x004fea0003c00000 */
.L_x_649:
[----:B------:R-:W0:Y:S01]  /*25a30*/  LDC R0, c[0x0][0x388] ;  /* 0x0000e200ff007b82 */ /* 0x000e220000000800 */
[----:B------:R-:W-:Y:S01]  /*25a40*/  IABS R7, R19 ;  /* 0x0000001300077213 */ /* 0x000fe20000000000 */
[----:B------:R-:W-:Y:S01]  /*25a50*/  UMOV UR4, 0x400 ;  /* 0x0000040000047882 */ /* 0x000fe20000000000 */
[----:B------:R-:W-:Y:S04]  /*25a60*/  BSSY.RECONVERGENT B1, `(.L_x_650) ;  /* 0x00002f3000017945 */ /* 0x000fe80003800200 */
[----:B------:R-:W-:Y:S01]  /*25a70*/  BSSY.RELIABLE B0, `(.L_x_651) ;  /* 0x0000203000007945 */ /* 0x000fe20003800100 */
[----:B------:R-:W1:Y:S01]  /*25a80*/  S2UR UR5, SR_CgaCtaId ;  /* 0x00000000000579c3 */ /* 0x000e620000008800 */
[----:B0-----:R-:W-:-:S04]  /*25a90*/  IABS R2, R0 ;  /* 0x0000000000027213 */ /* 0x001fc80000000000 */
[----:B------:R-:W0:Y:S01]  /*25aa0*/  I2F.RP R6, R2 ;  /* 0x0000000200067306 */ /* 0x000e220000209400 */
[----:B-1----:R-:W-:-:S09]  /*25ab0*/  ULEA UR4, UR5, UR4, 0x18 ;  /* 0x0000000405047291 */ /* 0x002fd2000f8ec0ff */
[----:B------:R-:W-:Y:S01]  /*25ac0*/  STS [UR4+0x18], R18 ;  /* 0x00001812ff007988 */ /* 0x000fe20008000804 */
[----:B0-----:R-:W0:Y:S03]  /*25ad0*/  MUFU.RCP R6, R6 ;  /* 0x0000000600067308 */ /* 0x001e260000001000 */
[----:B------:R1:W-:Y:S04]  /*25ae0*/  STS [UR4+0x4], R19 ;  /* 0x00000413ff007988 */ /* 0x0003e80008000804 */
[----:B------:R2:W-:Y:S04]  /*25af0*/  STS.64 [UR4+0x8], R22 ;  /* 0x00000816ff007988 */ /* 0x0005e80008000a04 */
[----:B------:R2:W-:Y:S01]  /*25b00*/  STS.64 [UR4+0x10], R32 ;  /* 0x00001020ff007988 */ /* 0x0005e20008000a04 */
[----:B0-----:R-:W-:-:S04]  /*25b10*/  VIADD R4, R6, 0xffffffe ;  /* 0x0ffffffe06047836 */ /* 0x001fc80000000000 */
[----:B------:R0:W3:Y:S02]  /*25b20*/  F2I.FTZ.U32.TRUNC.NTZ R5, R4 ;  /* 0x0000000400057305 */ /* 0x0000e4000021f000 */
[----:B0-----:R-:W-:Y:S01]  /*25b30*/  IMAD.MOV.U32 R4, RZ, RZ, RZ ;  /* 0x000000ffff047224 */ /* 0x001fe200078e00ff */
[----:B---3--:R-:W-:-:S05]  /*25b40*/  IADD3 R3, PT, PT, RZ, -R5, RZ ;  /* 0x80000005ff037210 */ /* 0x008fca0007ffe0ff */
[----:B------:R-:W-:-:S04]  /*25b50*/  IMAD R3, R3, R2, RZ ;  /* 0x0000000203037224 */ /* 0x000fc800078e02ff */
[----:B------:R-:W-:-:S04]  /*25b60*/  IMAD.HI.U32 R3, R5, R3, R4 ;  /* 0x0000000305037227 */ /* 0x000fc800078e0004 */
[----:B------:R-:W-:Y:S01]  /*25b70*/  IMAD.MOV.U32 R5, RZ, RZ, R7 ;  /* 0x000000ffff057224 */ /* 0x000fe200078e0007 */
[----:B------:R-:W-:-:S03]  /*25b80*/  IABS R7, R18 ;  /* 0x0000001200077213 */ /* 0x000fc60000000000 */
[----:B------:R-:W-:-:S05]  /*25b90*/  IMAD.HI.U32 R4, R3, R5, RZ ;  /* 0x0000000503047227 */ /* 0x000fca00078e00ff */
[----:B------:R-:W-:-:S05]  /*25ba0*/  IADD3 R6, PT, PT, -R4, RZ, RZ ;  /* 0x000000ff04067210 */ /* 0x000fca0007ffe1ff */
[----:B------:R-:W-:Y:S02]  /*25bb0*/  IMAD R5, R2, R6, R5 ;  /* 0x0000000602057224 */ /* 0x000fe400078e0205 */
[----:B------:R-:W-:-:S03]  /*25bc0*/  IMAD.HI.U32 R6, R3, R7, RZ ;  /* 0x0000000703067227 */ /* 0x000fc600078e00ff */
[----:B------:R-:W-:Y:S01]  /*25bd0*/  ISETP.GT.U32.AND P0, PT, R2, R5, PT ;  /* 0x000000050200720c */ /* 0x000fe20003f04070 */
[----:B------:R-:W-:-:S04]  /*25be0*/  IMAD.MOV R8, RZ, RZ, -R6 ;  /* 0x000000ffff087224 */ /* 0x000fc800078e0a06 */
[----:B------:R-:W-:-:S05]  /*25bf0*/  IMAD R7, R2, R8, R7 ;  /* 0x0000000802077224 */ /* 0x000fca00078e0207 */
[----:B------:R-:W-:-:S03]  /*25c00*/  ISETP.GT.U32.AND P1, PT, R2, R7, PT ;  /* 0x000000070200720c */ /* 0x000fc60003f24070 */
[----:B------:R-:W-:Y:S02]  /*25c10*/  @!P0 IMAD.IADD R5, R5, 0x1, -R2 ;  /* 0x0000000105058824 */ /* 0x000fe400078e0a02 */
[----:B------:R-:W-:Y:S01]  /*25c20*/  @!P0 VIADD R4, R4, 0x1 ;  /* 0x0000000104048836 */ /* 0x000fe20000000000 */
[----:B------:R-:W-:Y:S02]  /*25c30*/  ISETP.NE.AND P0, PT, R0, RZ, PT ;  /* 0x000000ff0000720c */ /* 0x000fe40003f05270 */
[----:B------:R-:W-:Y:S02]  /*25c40*/  ISETP.GE.U32.AND P2, PT, R5, R2, PT ;  /* 0x000000020500720c */ /* 0x000fe40003f46070 */
[----:B------:R-:W-:-:S03]  /*25c50*/  LOP3.LUT R5, R19, R0, RZ, 0x3c, !PT ;  /* 0x0000000013057212 */ /* 0x000fc600078e3cff */
[----:B------:R-:W-:Y:S01]  /*25c60*/  @!P1 IADD3 R7, PT, PT, R7, -R2, RZ ;  /* 0x8000000207079210 */ /* 0x000fe20007ffe0ff */
[----:B------:R-:W-:Y:S01]  /*25c70*/  @!P1 VIADD R6, R6, 0x1 ;  /* 0x0000000106069836 */ /* 0x000fe20000000000 */
[----:B------:R-:W-:Y:S02]  /*25c80*/  ISETP.GE.AND P3, PT, R5, RZ, PT ;  /* 0x000000ff0500720c */ /* 0x000fe40003f66270 */
[----:B------:R-:W-:Y:S02]  /*25c90*/  LOP3.LUT R5, RZ, R0, RZ, 0x33, !PT ;  /* 0x00000000ff057212 */ /* 0x000fe400078e33ff */
[----:B------:R-:W-:Y:S02]  /*25ca0*/  ISETP.GE.U32.AND P4, PT, R7, R2, PT ;  /* 0x000000020700720c */ /* 0x000fe40003f86070 */
[----:B------:R-:W-:Y:S01]  /*25cb0*/  @P2 VIADD R4, R4, 0x1 ;  /* 0x0000000104042836 */ /* 0x000fe20000000000 */
[----:B------:R-:W-:-:S04]  /*25cc0*/  LOP3.LUT R7, R18, R0, RZ, 0x3c, !PT ;  /* 0x0000000012077212 */ /* 0x000fc800078e3cff */
[----:B------:R-:W-:Y:S02]  /*25cd0*/  ISETP.GE.AND P2, PT, R7, RZ, PT ;  /* 0x000000ff0700720c */ /* 0x000fe40003f46270 */
[----:B------:R-:W-:-:S04]  /*25ce0*/  @!P3 IADD3 R4, PT, PT, -R4, RZ, RZ ;  /* 0x000000ff0404b210 */ /* 0x000fc80007ffe1ff */
[----:B------:R-:W-:Y:S01]  /*25cf0*/  SEL R4, R5, R4, !P0 ;  /* 0x0000000405047207 */ /* 0x000fe20004000000 */
[----:B------:R-:W-:-:S03]  /*25d00*/  @P4 VIADD R6, R6, 0x1 ;  /* 0x0000000106064836 */ /* 0x000fc60000000000 */
[C---:B------:R-:W-:Y:S02]  /*25d10*/  ISETP.NE.AND P1, PT, R4.reuse, RZ, PT ;  /* 0x000000ff0400720c */ /* 0x040fe40003f25270 */
[----:B------:R-:W-:Y:S01]  /*25d20*/  IADD3 R7, PT, PT, -R4, RZ, RZ ;  /* 0x000000ff04077210 */ /* 0x000fe20007ffe1ff */
[----:B------:R-:W-:-:S04]  /*25d30*/  @!P2 IMAD.MOV R6, RZ, RZ, -R6 ;  /* 0x000000ffff06a224 */ /* 0x000fc800078e0a06 */
[----:B-1----:R-:W-:-:S06]  /*25d40*/  IMAD R19, R0, R7, R19 ;  /* 0x0000000700137224 */ /* 0x002fcc00078e0213 */
[----:B--2---:R-:W-:Y:S05]  /*25d50*/  @!P1 BRA `(.L_x_652) ;  /* 0x0000001c00509947 */ /* 0x004fea0003800000 */
        /* <DEDUP_REMOVED lines=79> */
[----:B------:R-:W-:Y:S01]  /*26250*/  IMAD.MOV R18, RZ, RZ, -R0 ;  /* 0x000000ffff127224 */ /* 0x000fe200078e0a00 */
[C---:B------:R-:W-:Y:S01]  /*26260*/  LEA R25, -R0.reuse, RZ, 0x2 ;  /* 0x000000ff00197211 */ /* 0x040fe200078e11ff */
[C---:B------:R-:W-:Y:S02]  /*26270*/  IMAD R27, R0.reuse, -0x3, RZ ;  /* 0xfffffffd001b7824 */ /* 0x040fe400078e02ff */
[----:B------:R-:W-:Y:S01]  /*26280*/  IMAD.U32 R31, R0, -0x2, RZ ;  /* 0xfffffffe001f7824 */ /* 0x000fe200078e00ff */
[----:B------:R-:W-:Y:S01]  /*26290*/  MOV R33, R18 ;  /* 0x0000001200217202 */ /* 0x000fe20000000f00 */
[----:B------:R-:W-:-:S07]  /*262a0*/  IMAD.MOV R5, RZ, RZ, -R3 ;  /* 0x000000ffff057224 */ /* 0x000fce00078e0a03 */
.L_x_657:
[----:B0-----:R-:W-:-:S05]  /*262b0*/  IMAD.WIDE R6, R33, 0x4, R36 ;  /* 0x0000000421067825 */ /* 0x001fca00078e0224 */
[----:B------:R-:W2:Y:S01]  /*262c0*/  LDG.E R35, desc[UR36][R6.64] ;  /* 0x0000002406237981 */ /* 0x000ea2000c1e1900 */
[----:B------:R-:W-:-:S04]  /*262d0*/  IMAD.WIDE R8, R33, 0x4, R28 ;  /* 0x0000000421087825 */ /* 0x000fc800078e021c */
[----:B------:R-:W-:Y:S01]  /*262e0*/  IMAD.WIDE R10, R31, 0x4, R36 ;  /* 0x000000041f0a7825 */ /* 0x000fe200078e0224 */
[----:B--2---:R0:W-:Y:S05]  /*262f0*/  STG.E desc[UR36][R8.64], R35 ;  /* 0x0000002308007986 */ /* 0x0041ea000c101924 */
        /* <DEDUP_REMOVED lines=9> */
[----:B------:R-:W-:Y:S01]  /*26390*/  IMAD.WIDE R6, R27, 0x4, R16 ;  /* 0x000000041b067825 */ /* 0x000fe200078e0210 */
[----:B------:R-:W-:-:S03]  /*263a0*/  LEA R27, R18, R27, 0x2 ;  /* 0x0000001b121b7211 */ /* 0x000fc600078e10ff */
[----:B------:R-:W-:Y:S02]  /*263b0*/  VIADD R5, R5, 0x4 ;  /* 0x0000000405057836 */ /* 0x000fe40000000000 */
[C---:B------:R-:W-:Y:S02]  /*263c0*/  IMAD R25, R18.reuse, 0x4, R25 ;  /* 0x0000000412197824 */ /* 0x040fe400078e0219 */
[C---:B------:R-:W-:Y:S01]  /*263d0*/  IMAD R31, R18.reuse, 0x4, R31 ;  /* 0x00000004121f7824 */ /* 0x040fe200078e021f */
[----:B------:R-:W-:Y:S01]  /*263e0*/  ISETP.NE.AND P0, PT, R5, RZ, PT ;  /* 0x000000ff0500720c */ /* 0x000fe20003f05270 */
[----:B------:R-:W-:Y:S01]  /*263f0*/  IMAD R33, R18, 0x4, R33 ;  /* 0x0000000412217824 */ /* 0x000fe200078e0221 */
[----:B--2---:R0:W-:Y:S11]  /*26400*/  STG.E desc[UR36][R6.64], R23 ;  /* 0x0000001706007986 */ /* 0x0041f6000c101924 */
[----:B------:R-:W-:Y:S05]  /*26410*/  @P0 BRA `(.L_x_657) ;  /* 0xfffffffc00a40947 */ /* 0x000fea000383ffff */
.L_x_656:
[----:B------:R-:W-:Y:S05]  /*26420*/  BSYNC.RECONVERGENT B3 ;  /* 0x0000000000037941 */ /* 0x000fea0003800200 */
.L_x_655:
[----:B------:R-:W-:Y:S05]  /*26430*/  @!P1 BRA `(.L_x_654) ;  /* 0x00000000002c9947 */ /* 0x000fea0003800000 */
[----:B------:R-:W-:Y:S02]  /*26440*/  LOP3.LUT R3, RZ, R3, RZ, 0x33, !PT ;  /* 0x00000003ff037212 */ /* 0x000fe400078e33ff */
[----:B0-----:R-:W-:-:S03]  /*26450*/  IADD3 R8, PT, PT, -R2, RZ, RZ ;  /* 0x000000ff02087210 */ /* 0x001fc60007ffe1ff */
[----:B------:R-:W-:-:S07]  /*26460*/  IMAD R5, R3, R0, RZ ;  /* 0x0000000003057224 */ /* 0x000fce00078e02ff */
.L_x_658:
        /* <DEDUP_REMOVED lines=8> */
.L_x_654:
[----:B------:R-:W-:Y:S05]  /*264f0*/  BSYNC.RECONVERGENT B2 ;  /* 0x0000000000027941 */ /* 0x000fea0003800200 */
.L_x_653:
        /* <DEDUP_REMOVED lines=8> */
[----:B0-----:R-:W-:Y:S01]  /*26580*/  LOP3.LUT R8, R4, 0x3, RZ, 0xc0, !PT ;  /* 0x0000000304087812 */ /* 0x001fe200078ec0ff */
[----:B------:R-:W-:-:S03]  /*26590*/  HFMA2 R9, -RZ, RZ, 0, 0 ;  /* 0x00000000ff097431 */ /* 0x000fc600000001ff */
[----:B------:R-:W-:-:S07]  /*265a0*/  ISETP.NE.AND P1, PT, R8, RZ, PT ;  /* 0x000000ff0800720c */ /* 0x000fce0003f25270 */
[----:B------:R-:W-:Y:S06]  /*265b0*/  @!P0 BRA `(.L_x_663) ;  /* 0x0000000400b88947 */ /* 0x000fec0003800000 */
[----:B-1----:R-:W0:Y:S01]  /*265c0*/  LDC.64 R2, c[0x0][0x380] ;  /* 0x0000e000ff027b82 */ /* 0x002e220000000a00 */
[----:B------:R-:W-:Y:S01]  /*265d0*/  LOP3.LUT R9, R4, 0x7ffffffc, RZ, 0xc0, !PT ;  /* 0x7ffffffc04097812 */ /* 0x000fe200078ec0ff */
[----:B------:R-:W-:-:S04]  /*265e0*/  IMAD.MOV.U32 R11, RZ, RZ, R19 ;  /* 0x000000ffff0b7224 */ /* 0x000fc800078e0013 */
[----:B------:R-:W-:-:S07]  /*265f0*/  IMAD.MOV R10, RZ, RZ, -R9 ;  /* 0x000000ffff0a7224 */ /* 0x000fce00078e0a09 */
.L_x_664:
[----:B--2---:R-:W1:Y:S02]  /*26600*/  LDC.64 R4, c[0x0][0x3b0] ;  /* 0x0000ec00ff047b82 */ /* 0x004e640000000a00 */
[----:B-1----:R-:W2:Y:S04]  /*26610*/  LDG.E.64 R20, desc[UR36][R4.64] ;  /* 0x0000002404147981 */ /* 0x002ea8000c1e1b00 */
        /* <DEDUP_REMOVED lines=13> */
[----:B------:R-:W-:Y:S01]  /*266f0*/  LOP3.LUT R23, R12, R15, RZ, 0x3c, !PT ;  /* 0x0000000f0c177212 */ /* 0x000fe200078e3cff */
[----:B------:R-:W-:Y:S01]  /*26700*/  IMAD.MOV.U32 R12, RZ, RZ, 0x2f800000 ;  /* 0x2f800000ff0c7424 */ /* 0x000fe200078e00ff */
[----:B------:R-:W-:Y:S02]  /*26710*/  STG.E.64 desc[UR36][R4.64], R20 ;  /* 0x0000001404007986 */ /* 0x000fe4000c101b24 */
[----:B------:R-:W-:Y:S02]  /*26720*/  IADD3 R6, PT, PT, R23, R20, RZ ;  /* 0x0000001417067210 */ /* 0x000fe40007ffe0ff */
[----:B------:R-:W-:Y:S02]  /*26730*/  STG.E.64 desc[UR36][R4.64+0x10], R22 ;  /* 0x0000101604007986 */ /* 0x000fe4000c101b24 */
[----:B------:R-:W-:-:S05]  /*26740*/  I2FP.F32.U32 R7, R6 ;  /* 0x0000000600077245 */ /* 0x000fca0000201000 */
[----:B------:R-:W-:-:S04]  /*26750*/  FFMA R7, R7, R12, 1.1641532182693481445e-10 ;  /* 0x2f00000007077423 */ /* 0x000fc8000000000c */
[----:B------:R-:W-:Y:S01]  /*26760*/  FMUL R13, R7, 4 ;  /* 0x40800000070d7820 */ /* 0x000fe20000400000 */
[----:B0-----:R-:W-:-:S05]  /*26770*/  IMAD.WIDE R6, R11, 0x4, R2 ;  /* 0x000000040b067825 */ /* 0x001fca00078e0202 */
        /* <DEDUP_REMOVED lines=74> */
[----:B------:R-:W-:Y:S01]  /*26c20*/  FFMA R21, R21, R12, 1.1641532182693481445e-10 ;  /* 0x2f00000015157423 */ /* 0x000fe2000000000c */
[----:B------:R-:W-:-:S03]  /*26c30*/  MOV R12, R15 ;  /* 0x0000000f000c7202 */ /* 0x000fc60000000f00 */
[----:B------:R-:W-:Y:S02]  /*26c40*/  FMUL R21, R21, 4 ;  /* 0x4080000015157820 */ /* 0x000fe40000400000 */
[----:B------:R2:W-:Y:S04]  /*26c50*/  STG.E.64 desc[UR36][R4.64+0x10], R12 ;  /* 0x0000100c04007986 */ /* 0x0005e8000c101b24 */
[----:B------:R-:W0:Y:S02]  /*26c60*/  F2I.TRUNC.NTZ R21, R21 ;  /* 0x0000001500157305 */ /* 0x000e24000020f100 */
[----:B0-----:R-:W-:-:S05]  /*26c70*/  IADD3 R15, PT, PT, R21, 0x1, RZ ;  /* 0x00000001150f7810 */ /* 0x001fca0007ffe0ff */
[----:B------:R2:W-:Y:S01]  /*26c80*/  STG.E desc[UR36][R6.64], R15 ;  /* 0x0000000f06007986 */ /* 0x0005e2000c101924 */
[----:B------:R-:W-:Y:S05]  /*26c90*/  @P0 BRA `(.L_x_664) ;  /* 0xfffffff800580947 */ /* 0x000fea000383ffff */
.L_x_663:
[----:B------:R-:W-:Y:S05]  /*26ca0*/  BSYNC.RECONVERGENT B3 ;  /* 0x0000000000037941 */ /* 0x000fea0003800200 */
.L_x_662:
[----:B------:R-:W-:Y:S04]  /*26cb0*/  BSSY.RECONVERGENT B3, `(.L_x_665) ;  /* 0x0000041000037945 */ /* 0x000fe80003800200 */
[----:B------:R-:W-:Y:S05]  /*26cc0*/  @!P1 BRA `(.L_x_666) ;  /* 0x0000000000fc9947 */ /* 0x000fea0003800000 */
[----:B--2---:R-:W0:Y:S02]  /*26cd0*/  LDC.64 R4, c[0x0][0x3b0] ;  /* 0x0000ec00ff047b82 */ /* 0x004e240000000a00 */
[----:B0-----:R-:W2:Y:S04]  /*26ce0*/  LDG.E.64 R14, desc[UR36][R4.64] ;  /* 0x00000024040e7981 */ /* 0x001ea8000c1e1b00 */
[----:B------:R-:W3:Y:S04]  /*26cf0*/  LDG.E.64 R10, desc[UR36][R4.64+0x10] ;  /* 0x00001024040a7981 */ /* 0x000ee8000c1e1b00 */
[----:B-1----:R-:W4:Y:S01]  /*26d00*/  LDG.E.64 R6, desc[UR36][R4.64+0x8] ;  /* 0x0000082404067981 */ /* 0x002f22000c1e1b00 */
[----:B------:R-:W-:Y:S01]  /*26d10*/  IMAD R9, R9, R0, R19 ;  /* 0x0000000009097224 */ /* 0x000fe200078e0213 */
[----:B------:R-:W-:-:S04]  /*26d20*/  IADD3 R8, PT, PT, -R8, 0x1, RZ ;  /* 0x0000000108087810 */ /* 0x000fc80007ffe1ff */
[----:B------:R-:W-:Y:S02]  /*26d30*/  ISETP.NE.AND P0, PT, R8, RZ, PT ;  /* 0x000000ff0800720c */ /* 0x000fe40003f05270 */
        /* <DEDUP_REMOVED lines=10> */
[----:B------:R-:W0:Y:S01]  /*26de0*/  LDC.64 R2, c[0x0][0x380] ;  /* 0x0000e000ff027b82 */ /* 0x000e220000000a00 */
[----:B------:R3:W-:Y:S01]  /*26df0*/  STG.E.64 desc[UR36][R4.64+0x8], R20 ;  /* 0x0000081404007986 */ /* 0x0007e2000c101b24 */
[----:B------:R-:W-:Y:S01]  /*26e00*/  LOP3.LUT R17, R12, R11, RZ, 0x3c, !PT ;  /* 0x0000000b0c117212 */ /* 0x000fe200078e3cff */
[----:B------:R-:W-:Y:S02]  /*26e10*/  IMAD.MOV.U32 R12, RZ, RZ, 0x2f800000 ;  /* 0x2f800000ff0c7424 */ /* 0x000fe400078e00ff */
[----:B------:R3:W-:Y:S01]  /*26e20*/  STG.E.64 desc[UR36][R4.64], R14 ;  /* 0x0000000e04007986 */ /* 0x0007e2000c101b24 */
[----:B------:R-:W-:-:S03]  /*26e30*/  IADD3 R13, PT, PT, R17, R14, RZ ;  /* 0x0000000e110d7210 */ /* 0x000fc60007ffe0ff */
[----:B------:R3:W-:Y:S01]  /*26e40*/  STG.E.64 desc[UR36][R4.64+0x10], R16 ;  /* 0x0000101004007986 */ /* 0x0007e2000c101b24 */
[----:B------:R-:W-:-:S05]  /*26e50*/  I2FP.F32.U32 R13, R13 ;  /* 0x0000000d000d7245 */ /* 0x000fca0000201000 */
[----:B------:R-:W-:-:S04]  /*26e60*/  FFMA R13, R13, R12, 1.1641532182693481445e-10 ;  /* 0x2f0000000d0d7423 */ /* 0x000fc8000000000c */
[----:B------:R-:W-:Y:S01]  /*26e70*/  FMUL R13, R13, 4 ;  /* 0x408000000d0d7820 */ /* 0x000fe20000400000 */
[----:B0-----:R-:W-:-:S05]  /*26e80*/  IMAD.WIDE R18, R9, 0x4, R2 ;  /* 0x0000000409127825 */ /* 0x001fca00078e0202 */
[----:B------:R-:W0:Y:S02]  /*26e90*/  F2I.TRUNC.NTZ R13, R13 ;  /* 0x0000000d000d7305 */ /* 0x000e24000020f100 */
[----:B0-----:R-:W-:-:S05]  /*26ea0*/  IADD3 R7, PT, PT, R13, 0x1, RZ ;  /* 0x000000010d077810 */ /* 0x001fca0007ffe0ff */
[----:B------:R3:W-:Y:S01]  /*26eb0*/  STG.E desc[UR36][R18.64], R7 ;  /* 0x0000000712007986 */ /* 0x0007e2000c101924 */
[----:B------:R-:W-:Y:S05]  /*26ec0*/  @!P0 BRA `(.L_x_666) ;  /* 0x00000000007c8947 */ /* 0x000fea0003800000 */
[----:B------:R-:W-:Y:S02]  /*26ed0*/  IMAD.IADD R13, R9, 0x1, R0 ;  /* 0x00000001090d7824 */ /* 0x000fe400078e0200 */
[----:B---3--:R-:W-:-:S07]  /*26ee0*/  IMAD.MOV.U32 R18, RZ, RZ, R8 ;  /* 0x000000ffff127224 */ /* 0x008fce00078e0008 */
.L_x_667:
[----:B0-----:R-:W2:Y:S04]  /*26ef0*/  LDG.E.64 R10, desc[UR36][R4.64] ;  /* 0x00000024040a7981 */ /* 0x001ea8000c1e1b00 */
        /* <DEDUP_REMOVED lines=28> */
.L_x_666:
[----:B------:R-:W-:Y:S05]  /*270c0*/  BSYNC.RECONVERGENT B3 ;  /* 0x0000000000037941 */ /* 0x000fea0003800200 */
.L_x_665:
[----:B------:R-:W-:Y:S05]  /*270d0*/  BRA `(.L_x_660) ;  /* 0x0000000800607947 */ /* 0x000fea0003800000 */
.L_x_661:
[C---:B------:R-:W-:Y:S01]  /*270e0*/  ISETP.GE.U32.AND P0, PT, R4.reuse, 0x4, PT ;  /* 0x000000040400780c */ /* 0x040fe20003f06070 */
[----:B------:R-:W-:Y:S01]  /*270f0*/  BSSY.RECONVERGENT B3, `(.L_x_668) ;  /* 0x0000073000037945 */ /* 0x000fe20003800200 */
[----:B0-----:R-:W-:Y:S01]  /*27100*/  LOP3.LUT R8, R4, 0x3, RZ, 0xc0, !PT ;  /* 0x0000000304087812 */ /* 0x001fe200078ec0ff */
[----:B------:R-:W-:-:S03]  /*27110*/  IMAD.MOV.U32 R9, RZ, RZ, RZ ;  /* 0x000000ffff097224 */ /* 0x000fc600078e00ff */
[----:B------:R-:W-:-:S07]  /*27120*/  ISETP.NE.AND P1, PT, R8, RZ, PT ;  /* 0x000000ff0800720c */ /* 0x000fce0003f25270 */
[----:B------:R-:W-:Y:S06]  /*27130*/  @!P0 BRA `(.L_x_669) ;  /* 0x0000000400b88947 */ /* 0x000fec0003800000 */
[----:B-1----:R-:W0:Y:S01]  /*27140*/  LDC.64 R2, c[0x0][0x380] ;  /* 0x0000e000ff027b82 */ /* 0x002e220000000a00 */
[----:B------:R-:W-:Y:S02]  /*27150*/  LOP3.LUT R9, R4, 0x7ffffffc, RZ, 0xc0, !PT ;  /* 0x7ffffffc04097812 */ /* 0x000fe400078ec0ff */
[----:B------:R-:W-:-:S03]  /*27160*/  MOV R11, R19 ;  /* 0x00000013000b7202 */ /* 0x000fc60000000f00 */
[----:B------:R-:W-:-:S07]  /*27170*/  IMAD.MOV R10, RZ, RZ, -R9 ;  /* 0x000000ffff0a7224 */ /* 0x000fce00078e0a09 */
.L_x_670:
[----:B--2---:R-:W1:Y:S02]  /*27180*/  LDC.64 R4, c[0x0][0x3b0] ;  /* 0x0000ec00ff047b82 */ /* 0x004e640000000a00 */
[----:B-1----:R-:W2:Y:S04]  /*27190*/  LDG.E.64 R20, desc[UR36][R4.64] ;  /* 0x0000002404147981 */ /* 0x002ea8000c1e1b00 */
[----:B------:R-:W3:Y:S04]  /*271a0*/  LDG.E.64 R14, desc[UR36][R4.64+0x10] ;  /* 0x00001024040e7981 */ /* 0x000ee8000c1e1b00 */
[----:B------:R-:W4:Y:S01]  /*271b0*/  LDG.E.64 R16, desc[UR36][R4.64+0x8] ;  /* 0x0000082404107981 */ /* 0x000f22000c1e1b00 */
[----:B--2---:R-:W-:Y:S01]  /*271c0*/  SHF.R.U32.HI R6, RZ, 0x2, R21 ;  /* 0x00000002ff067819 */ /* 0x004fe20000011615 */
[----:B------:R-:W-:-:S03]  /*271d0*/  VIADD R20, R20, 0x587c5 ;  /* 0x000587c514147836 */ /* 0x000fc60000000000 */
[----:B------:R-:W-:Y:S01]  /*271e0*/  LOP3.LUT R6, R6, R21, RZ, 0x3c, !PT ;  /* 0x0000001506067212 */ /* 0x000fe200078e3cff */
[----:B---3--:R-:W-:Y:S02]  /*271f0*/  IMAD.SHL.U32 R7, R15, 0x10, RZ ;  /* 0x000000100f077824 */ /* 0x008fe400078e00ff */
[----:B------:R-:W-:Y:S01]  /*27200*/  IMAD.MOV.U32 R31, RZ, RZ, R14 ;  /* 0x000000ffff1f7224 */ /* 0x000fe200078e000e */
[C---:B------:R-:W-:Y:S01]  /*27210*/  SHF.L.U32 R12, R6.reuse, 0x1, RZ ;  /* 0x00000001060c7819 */ /* 0x040fe200000006ff */
[----:B------:R-:W-:Y:S01]  /*27220*/  IMAD.MOV.U32 R22, RZ, RZ, R15 ;  /* 0x000000ffff167224 */ /* 0x000fe200078e000f */
[----:B----4-:R-:W-:Y:S01]  /*27230*/  MOV R30, R17 ;  /* 0x00000011001e7202 */ /* 0x010fe20000000f00 */
[----:B------:R-:W-:Y:S01]  /*27240*/  IMAD.MOV.U32 R21, RZ, RZ, R16 ;  /* 0x000000ffff157224 */ /* 0x000fe200078e0010 */
[----:B------:R-:W-:-:S03]  /*27250*/  LOP3.LUT R12, R6, R12, R7, 0x96, !PT ;  /* 0x0000000c060c7212 */ /* 0x000fc600078e9607 */
[----:B------:R-:W-:Y:S01]  /*27260*/  STG.E.64 desc[UR36][R4.64+0x8], R30 ;  /* 0x0000081e04007986 */ /* 0x000fe2000c101b24 */
[----:B------:R-:W-:Y:S01]  /*27270*/  LOP3.LUT R23, R12, R15, RZ, 0x3c, !PT ;  /* 0x0000000f0c177212 */ /* 0x000fe200078e3cff */
[----:B------:R-:W-:Y:S02]  /*27280*/  HFMA2 R12, -RZ, RZ, 0.1171875, 0 ;  /* 0x2f800000ff0c7431 */ /* 0x000fe400000001ff */
[----:B------:R-:W-:Y:S02]  /*27290*/  STG.E.64 desc[UR36][R4.64], R20 ;  /* 0x0000001404007986 */ /* 0x000fe4000c101b24 */
[----:B------:R-:W-:Y:S02]  /*272a0*/  IMAD.IADD R6, R23, 0x1, R20 ;  /* 0x0000000117067824 */ /* 0x000fe400078e0214 */
[----:B------:R-:W-:Y:S03]  /*272b0*/  STG.E.64 desc[UR36][R4.64+0x10], R22 ;  /* 0x0000101604007986 */ /* 0x000fe6000c101b24 */
[----:B------:R-:W-:-:S05]  /*272c0*/  I2FP.F32.U32 R7, R6 ;  /* 0x0000000600077245 */ /* 0x000fca0000201000 */
[----:B------:R-:W-:-:S04]  /*272d0*/  FFMA R7, R7, R12, 1.1641532182693481445e-10 ;  /* 0x2f00000007077423 */ /* 0x000fc8000000000c */
[----:B------:R-:W-:Y:S01]  /*272e0*/  FMUL R13, R7, 6 ;  /* 0x40c00000070d7820 */ /* 0x000fe20000400000 */
[----:B0-----:R-:W-:-:S05]  /*272f0*/  IMAD.WIDE R6, R11, 0x4, R2 ;  /* 0x000000040b067825 */ /* 0x001fca00078e0202 */
        /* <DEDUP_REMOVED lines=68> */
[----:B------:R-:W-:Y:S01]  /*27740*/  LOP3.LUT R18, R18, R25, R13, 0x96, !PT ;  /* 0x0000001912127212 */ /* 0x000fe200078e960d */
[----:B------:R-:W-:-:S03]  /*27750*/  IMAD.MOV.U32 R25, RZ, RZ, R16 ;  /* 0x000000ffff197224 */ /* 0x000fc600078e0010 */
[----:B------:R-:W-:Y:S02]  /*27760*/  LOP3.LUT R13, R18, R15, RZ, 0x3c, !PT ;  /* 0x0000000f120d7212 */ /* 0x000fe400078e3cff */
[----:B------:R2:W-:Y:S02]  /*27770*/  STG.E.64 desc[UR36][R4.64], R24 ;  /* 0x0000001804007986 */ /* 0x0005e4000c101b24 */
[----:B------:R-:W-:-:S04]  /*27780*/  IADD3 R18, PT, PT, R13, R24, RZ ;  /* 0x000000180d127210 */ /* 0x000fc80007ffe0ff */
        /* <DEDUP_REMOVED lines=9> */
.L_x_669:
[----:B------:R-:W-:Y:S05]  /*27820*/  BSYNC.RECONVERGENT B3 ;  /* 0x0000000000037941 */ /* 0x000fea0003800200 */
.L_x_668:
[----:B------:R-:W-:Y:S05]  /*27830*/  @!P1 BRA `(.L_x_660) ;  /* 0x0000000000889947 */ /* 0x000fea0003800000 */
[----:B-1----:R-:W0:Y:S01]  /*27840*/  LDC.64 R2, c[0x0][0x3b0] ;  /* 0x0000ec00ff027b82 */ /* 0x002e220000000a00 */
[----:B------:R-:W-:Y:S02]  /*27850*/  IMAD R19, R9, R0, R19 ;  /* 0x0000000009137224 */ /* 0x000fe400078e0213 */
[----:B------:R-:W-:-:S05]  /*27860*/  IMAD.MOV R16, RZ, RZ, -R8 ;  /* 0x000000ffff107224 */ /* 0x000fca00078e0a08 */
[----:B--2---:R-:W1:Y:S02]  /*27870*/  LDC.64 R4, c[0x0][0x380] ;  /* 0x0000e000ff047b82 */ /* 0x004e640000000a00 */
.L_x_671:
[----:B0--3--:R-:W2:Y:S04]  /*27880*/  LDG.E.64 R10, desc[UR36][R2.64] ;  /* 0x00000024020a7981 */ /* 0x009ea8000c1e1b00 */
        /* <DEDUP_REMOVED lines=29> */
.L_x_660:
[----:B------:R-:W-:Y:S05]  /*27a60*/  BSYNC.RECONVERGENT B2 ;  /* 0x0000000000027941 */ /* 0x000fea0003800200 */
.L_x_659:
[----:B-1-3--:R-:W-:-:S05]  /*27a70*/  MOV R3, 0xfffffffe ;  /* 0xfffffffe00037802 */ /* 0x00afca0000000f00 */
[----:B------:R1:W-:Y:S01]  /*27a80*/  STG.E desc[UR36][R28.64], R3 ;  /* 0x000000031c007986 */ /* 0x0003e2000c101924 */
[----:B------:R-:W-:Y:S05]  /*27a90*/  BRA `(.L_x_672) ;  /* 0x0000000c00bc7947 */ /* 0x000fea0003800000 */
.L_x_652:
[----:B------:R-:W-:Y:S05]  /*27aa0*/  BSYNC.RELIABLE B0 ;  /* 0x0000000000007941 */ /* 0x000fea0003800100 */
.L_x_651:
        /* <DEDUP_REMOVED lines=32> */
[----:B----4-:R-:W-:Y:S01]  /*27cb0*/  SHF.R.U32.HI R10, RZ, 0x2, R13 ;  /* 0x00000002ff0a7819 */ /* 0x010fe2000001160d */
[----:B------:R-:W-:-:S03]  /*27cc0*/  VIADD R12, R12, 0x587c5 ;  /* 0x000587c50c0c7836 */ /* 0x000fc60000000000 */
[----:B------:R-:W-:Y:S01]  /*27cd0*/  LOP3.LUT R10, R10, R13, RZ, 0x3c, !PT ;  /* 0x0000000d0a0a7212 */ /* 0x000fe200078e3cff */
[----:B-----5:R-:W-:Y:S01]  /*27ce0*/  IMAD.SHL.U32 R13, R5, 0x10, RZ ;  /* 0x00000010050d7824 */ /* 0x020fe200078e00ff */
[----:B0-----:R-:W-:Y:S01]  /*27cf0*/  MOV R19, R4 ;  /* 0x0000000400137202 */ /* 0x001fe20000000f00 */
[----:B-1----:R-:W-:Y:S01]  /*27d00*/  IMAD.MOV.U32 R20, RZ, RZ, R5 ;  /* 0x000000ffff147224 */ /* 0x002fe200078e0005 */
[----:B------:R-:W-:Y:S01]  /*27d10*/  SHF.L.U32 R14, R10, 0x1, RZ ;  /* 0x000000010a0e7819 */ /* 0x000fe200000006ff */
        /* <DEDUP_REMOVED lines=47> */
[C---:B------:R-:W-:Y:S01]  /*28010*/  SHF.L.U32 R10, R8.reuse, 0x1, RZ ;  /* 0x00000001080a7819 */ /* 0x040fe200000006ff */
[----:B----4-:R-:W-:Y:S01]  /*28020*/  IMAD.MOV.U32 R14, RZ, RZ, R7 ;  /* 0x000000ffff0e7224 */ /* 0x010fe200078e0007 */
        /* <DEDUP_REMOVED lines=14> */
[----:B-1----:R-:W3:Y:S04]  /*28110*/  LDG.E.64 R10, desc[UR36][R2.64+0x10] ;  /* 0x00001024020a7981 */ /* 0x002ee8000c1e1b00 */
[----:B------:R-:W4:Y:S01]  /*28120*/  LDG.E.64 R8, desc[UR36][R2.64+0x8] ;  /* 0x0000082402087981 */ /* 0x000f22000c1e1b00 */
        /* <DEDUP_REMOVED lines=17> */
.L_x_673:
        /* <DEDUP_REMOVED lines=117> */
.L_x_672:
[----:B------:R-:W-:Y:S05]  /*28990*/  BSYNC.RECONVERGENT B1 ;  /* 0x0000000000017941 */ /* 0x000fea0003800200 */
.L_x_650:
[----:B-1-34-:R-:W1:Y:S02]  /*289a0*/  LDC.64 R2, c[0x0][0x3a0] ;  /* 0x0000e800ff027b82 */ /* 0x01ae640000000a00 */
[----:B-1----:R-:W0:Y:S02]  /*289b0*/  LDG.E R0, desc[UR36][R2.64] ;  /* 0x0000002402007981 */ /* 0x002e24000c1e1900 */
[----:B0-2---:R-:W-:-:S05]  /*289c0*/  VIADD R5, R0, 0x1 ;  /* 0x0000000100057836 */ /* 0x005fca0000000000 */
[----:B------:R1:W-:Y:S02]  /*289d0*/  STG.E desc[UR36][R2.64], R5 ;  /* 0x0000000502007986 */ /* 0x0003e4000c101924 */
.L_x_648:
[----:B------:R-:W-:Y:S05]  /*289e0*/  WARPSYNC.ALL ;  /* 0x0000000000007948 */ /* 0x000fea0003800000 */
[----:B------:R-:W-:Y:S06]  /*289f0*/  BAR.SYNC.DEFER_BLOCKING 0x0 ;  /* 0x0000000000007b1d */ /* 0x000fec0000010000 */
[----:B------:R-:W-:Y:S05]  /*28a00*/  EXIT ;  /* 0x000000000000794d */ /* 0x000fea0003800000 */
.L_x_674:
        /* <DEDUP_REMOVED lines=15> */
.L_x_682:


//--------------------- .nv.global.init           --------------------------
	.section	.nv.global.init,"aw",@progbits
	.align	4
.nv.global.init:
	.type		mrg32k3aM1SubSeq,@object
	.size		mrg32k3aM1SubSeq,(mrg32k3aM2SubSeq - mrg32k3aM1SubSeq)
mrg32k3aM1SubSeq:
        /*0000*/ 	.byte	0x0b, 0xcc, 0xee, 0x04, 0x73, 0x29, 0x8b, 0x6f, 0xf6, 0x53, 0x03, 0xf6, 0x23, 0xf6, 0xea, 0xda
        /* <DEDUP_REMOVED lines=125> */
	.type		mrg32k3aM2SubSeq,@object
	.size		mrg32k3aM2SubSeq,(mrg32k3aM1 - mrg32k3aM2SubSeq)
mrg32k3aM2SubSeq:
        /* <DEDUP_REMOVED lines=126> */
	.type		mrg32k3aM1,@object
	.size		mrg32k3aM1,(mrg32k3aM1Seq - mrg32k3aM1)
mrg32k3aM1:
        /* <DEDUP_REMOVED lines=144> */
	.type		mrg32k3aM1Seq,@object
	.size		mrg32k3aM1Seq,(mrg32k3aM2 - mrg32k3aM1Seq)
mrg32k3aM1Seq:
        /* <DEDUP_REMOVED lines=144> */
	.type		mrg32k3aM2,@object
	.size		mrg32k3aM2,(mrg32k3aM2Seq - mrg32k3aM2)
mrg32k3aM2:
        /* <DEDUP_REMOVED lines=144> */
	.type		mrg32k3aM2Seq,@object
	.size		mrg32k3aM2Seq,(precalc_xorwow_matrix - mrg32k3aM2Seq)
mrg32k3aM2Seq:
        /* <DEDUP_REMOVED lines=144> */
	.type		precalc_xorwow_matrix,@object
	.size		precalc_xorwow_matrix,(precalc_xorwow_offset_matrix - precalc_xorwow_matrix)
precalc_xorwow_matrix:
        /* <DEDUP_REMOVED lines=6400> */
	.type		precalc_xorwow_offset_matrix,@object
	.size		precalc_xorwow_offset_matrix,($str$1 - precalc_xorwow_offset_matrix)
precalc_xorwow_offset_matrix:
        /* <DEDUP_REMOVED lines=6400> */
	.type		$str$1,@object
	.size		$str$1,($str$10 - $str$1)
$str$1:
        /*353c0*/ 	.byte	0x0a, 0x48, 0x6f, 0x6c, 0x61, 0x33, 0x0a, 0x00
	.type		$str$10,@object
	.size		$str$10,($str$2 - $str$10)
$str$10:
        /*353c8*/ 	.byte	0x42, 0x6f, 0x6d, 0x62, 0x61, 0x20, 0x50, 0x75, 0x65, 0x73, 0x74, 0x61, 0x20, 0x0a, 0x00
	.type		$str$2,@object
	.size		$str$2,($str$11 - $str$2)
$str$2:
        /*353d7*/ 	.byte	0x50, 0x6f, 0x73, 0x69, 0x63, 0x69, 0x6f, 0x6e, 0x20, 0x71, 0x75, 0x65, 0x20, 0x76, 0x61, 0x20
        /*353e7*/ 	.byte	0x61, 0x20, 0x70, 0x6f, 0x6e, 0x65, 0x72, 0x20, 0x65, 0x6c, 0x20, 0x54, 0x4e, 0x54, 0x3a, 0x20
        /*353f7*/ 	.byte	0x25, 0x64, 0x20, 0x00
	.type		$str$11,@object
	.size		$str$11,($str - $str$11)
$str$11:
        /*353fb*/ 	.byte	0x0a, 0x20, 0x5b, 0x49, 0x6e, 0x66, 0x6f, 0x72, 0x6d, 0x61, 0x63, 0x69, 0x6f, 0x6e, 0x5d, 0x20
        /*3540b*/ 	.byte	0x53, 0x65, 0x20, 0x65, 0x78, 0x70, 0x6c, 0x6f, 0x74, 0x61, 0x20, 0x6c, 0x61, 0x20, 0x62, 0x6f
        /*3541b*/ 	.byte	0x6d, 0x62, 0x61, 0x0a, 0x00
	.type		$str,@object
	.size		$str,($str$4 - $str)
$str:
        /*35420*/ 	.byte	0x50, 0x6f, 0x73, 0x69, 0x63, 0x69, 0x6f, 0x6e, 0x20, 0x71, 0x75, 0x65, 0x20, 0x76, 0x61, 0x20
        /*35430*/ 	.byte	0x61, 0x20, 0x70, 0x6f, 0x6e, 0x65, 0x72, 0x20, 0x65, 0x6c, 0x20, 0x54, 0x4e, 0x54, 0x3a, 0x20
        /*35440*/ 	.byte	0x25, 0x64, 0x20, 0x25, 0x64, 0x00
	.type		$str$4,@object
	.size		$str$4,($str$6 - $str$4)
$str$4:
        /*35446*/ 	.byte	0x50, 0x6f, 0x73, 0x69, 0x63, 0x69, 0x6f, 0x6e, 0x20, 0x71, 0x75, 0x65, 0x20, 0x76, 0x61, 0x20
        /*35456*/ 	.byte	0x61, 0x20, 0x70, 0x6f, 0x6e, 0x65, 0x72, 0x20, 0x65, 0x6c, 0x20, 0x54, 0x4e, 0x54, 0x37, 0x3a
        /*35466*/ 	.byte	0x20, 0x25, 0x64, 0x20, 0x25, 0x64, 0x00
	.type		$str$6,@object
	.size		$str$6,($str$5 - $str$6)
$str$6:
        /*3546d*/ 	.byte	0x50, 0x6f, 0x73, 0x69, 0x63, 0x69, 0x6f, 0x6e, 0x20, 0x71, 0x75, 0x65, 0x20, 0x76, 0x61, 0x20
        /*3547d*/ 	.byte	0x61, 0x20, 0x70, 0x6f, 0x6e, 0x65, 0x72, 0x20, 0x65, 0x6c, 0x20, 0x54, 0x4e, 0x54, 0x39, 0x3a
        /*3548d*/ 	.byte	0x20, 0x25, 0x64, 0x20, 0x25, 0x64, 0x00
	.type		$str$5,@object
	.size		$str$5,($str$3 - $str$5)
$str$5:
        /*35494*/ 	.byte	0x50, 0x6f, 0x73, 0x69, 0x63, 0x69, 0x6f, 0x6e, 0x20, 0x71, 0x75, 0x65, 0x20, 0x76, 0x61, 0x20
        /*354a4*/ 	.byte	0x61, 0x20, 0x70, 0x6f, 0x6e, 0x65, 0x72, 0x20, 0x65, 0x6c, 0x20, 0x54, 0x4e, 0x54, 0x38, 0x3a
        /*354b4*/ 	.byte	0x20, 0x25, 0x64, 0x20, 0x25, 0x64, 0x00
	.type		$str$3,@object
	.size		$str$3,($str$8 - $str$3)
$str$3:
        /*354bb*/ 	.byte	0x50, 0x6f, 0x73, 0x69, 0x63, 0x69, 0x6f, 0x6e, 0x20, 0x71, 0x75, 0x65, 0x20, 0x76, 0x61, 0x20
        /*354cb*/ 	.byte	0x61, 0x20, 0x70, 0x6f, 0x6e, 0x65, 0x72, 0x20, 0x65, 0x6c, 0x20, 0x54, 0x4e, 0x54, 0x36, 0x3a
        /*354db*/ 	.byte	0x20, 0x25, 0x64, 0x20, 0x25, 0x64, 0x00
	.type		$str$8,@object
	.size		$str$8,($str$7 - $str$8)
$str$8:
        /*354e2*/ 	.byte	0x50, 0x6f, 0x73, 0x69, 0x63, 0x69, 0x6f, 0x6e, 0x20, 0x71, 0x75, 0x65, 0x20, 0x76, 0x61, 0x20
        /*354f2*/ 	.byte	0x61, 0x20, 0x70, 0x6f, 0x6e, 0x65, 0x72, 0x20, 0x65, 0x6c, 0x20, 0x54, 0x4e, 0x54, 0x31, 0x31
        /*35502*/ 	.byte	0x3a, 0x20, 0x25, 0x64, 0x20, 0x25, 0x64, 0x00
	.type		$str$7,@object
	.size		$str$7,($str$12 - $str$7)
$str$7:
        /*3550a*/ 	.byte	0x50, 0x6f, 0x73, 0x69, 0x63, 0x69, 0x6f, 0x6e, 0x20, 0x71, 0x75, 0x65, 0x20, 0x76, 0x61, 0x20
        /*3551a*/ 	.byte	0x61, 0x20, 0x70, 0x6f, 0x6e, 0x65, 0x72, 0x20, 0x65, 0x6c, 0x20, 0x54, 0x4e, 0x54, 0x31, 0x30
        /*3552a*/ 	.byte	0x3a, 0x20, 0x25, 0x64, 0x20, 0x25, 0x64, 0x00
	.type		$str$12,@object
	.size		$str$12,($str$14 - $str$12)
$str$12:
        /*35532*/ 	.byte	0x53, 0x65, 0x20, 0x67, 0x65, 0x6e, 0x65, 0x72, 0x61, 0x20, 0x75, 0x6e, 0x61, 0x20, 0x6e, 0x75
        /*35542*/ 	.byte	0x65, 0x76, 0x61, 0x20, 0x66, 0x69, 0x6c, 0x61, 0x20, 0x79, 0x20, 0x63, 0x61, 0x65, 0x6e, 0x20
        /*35552*/ 	.byte	0x6c, 0x61, 0x73, 0x20, 0x64, 0x65, 0x6d, 0x61, 0x73, 0x3a, 0x20, 0x0a, 0x00
	.type		$str$14,@object
	.size		$str$14,($str$9 - $str$14)
$str$14:
        /*3555f*/ 	.byte	0x0a, 0x45, 0x78, 0x70, 0x6c, 0x6f, 0x74, 0x61, 0x6e, 0x64, 0x6f, 0x20, 0x65, 0x6c, 0x20, 0x52
        /*3556f*/ 	.byte	0x6f, 0x6d, 0x70, 0x65, 0x63, 0x61, 0x62, 0x65, 0x7a, 0x61, 0x73, 0x20, 0x63, 0x6f, 0x6e, 0x20
        /*3557f*/ 	.byte	0x65, 0x6c, 0x20, 0x63, 0x6f, 0x6c, 0x6f, 0x72, 0x3a, 0x20, 0x25, 0x64, 0x20, 0x0a, 0x00
	.type		$str$9,@object
	.size		$str$9,(.L_63 - $str$9)
$str$9:
        /*3558e*/ 	.byte	0x53, 0x65, 0x20, 0x65, 0x78, 0x70, 0x6c, 0x6f, 0x74, 0x61, 0x20, 0x65, 0x6c, 0x20, 0x54, 0x4e
        /*3559e*/ 	.byte	0x54, 0x2c, 0x20, 0x73, 0x65, 0x20, 0x65, 0x78, 0x70, 0x6c, 0x6f, 0x74, 0x61, 0x6e, 0x20, 0x74
        /*355ae*/ 	.byte	0x6f, 0x64, 0x61, 0x73, 0x20, 0x6c, 0x61, 0x73, 0x20, 0x63, 0x61, 0x73, 0x69, 0x6c, 0x6c, 0x61
        /*355be*/ 	.byte	0x73, 0x20, 0x65, 0x6e, 0x20, 0x75, 0x6e, 0x20, 0x72, 0x61, 0x64, 0x69, 0x6f, 0x20, 0x64, 0x65
        /*355ce*/ 	.byte	0x20, 0x34, 0x00
.L_63:


//--------------------- .nv.shared.reserved.0     --------------------------
	.section	.nv.shared.reserved.0,"aw",@nobits
	.weak		__nv_reservedSMEM_offset_0_alias
	.size		__nv_reservedSMEM_offset_0_alias, 0, 64
	.other		__nv_reservedSMEM_offset_0_alias,@"STO_CUDA_RESERVED_SHARED STV_DEFAULT"
__nv_reservedSMEM_offset_0_alias:
	.zero		0
	.zero		64


//--------------------- .nv.global                --------------------------
	.section	.nv.global,"aw",@nobits
.nv.global:
	.type		_ZN34_INTERNAL_185cb5a8_4_k_cu_76828ac06thrust24THRUST_300001_SM_1000_NS12placeholders2_8E,@object
	.size		_ZN34_INTERNAL_185cb5a8_4_k_cu_76828ac06thrust24THRUST_300001_SM_1000_NS12placeholders2_8E,(_ZN34_INTERNAL_185cb5a8_4_k_cu_76828ac04cuda3std3__436_GLOBAL__N__185cb5a8_4_k_cu_76828ac06ignoreE - _ZN34_INTERNAL_185cb5a8_4_k_cu_76828ac06thrust24THRUST_300001_SM_1000_NS12placeholders2_8E)
_ZN34_INTERNAL_185cb5a8_4_k_cu_76828ac06thrust24THRUST_300001_SM_1000_NS12placeholders2_8E:
	.zero		1
	.type		_ZN34_INTERNAL_185cb5a8_4_k_cu_76828ac04cuda3std3__436_GLOBAL__N__185cb5a8_4_k_cu_76828ac06ignoreE,@object
	.size		_ZN34_INTERNAL_185cb5a8_4_k_cu_76828ac04cuda3std3__436_GLOBAL__N__185cb5a8_4_k_cu_76828ac06ignoreE,(_ZN34_INTERNAL_185cb5a8_4_k_cu_76828ac04cuda3std6ranges3__45__cpo4dataE - _ZN34_INTERNAL_185cb5a8_4_k_cu_76828ac04cuda3std3__436_GLOBAL__N__185cb5a8_4_k_cu_76828ac06ignoreE)
_ZN34_INTERNAL_185cb5a8_4_k_cu_76828ac04cuda3std3__436_GLOBAL__N__185cb5a8_4_k_cu_76828ac06ignoreE:
	.zero		1
	.type		_ZN34_INTERNAL_185cb5a8_4_k_cu_76828ac04cuda3std6ranges3__45__cpo4dataE,@object
	.size		_ZN34_INTERNAL_185cb5a8_4_k_cu_76828ac04cuda3std6ranges3__45__cpo4dataE,(_ZN34_INTERNAL_185cb5a8_4_k_cu_76828ac06thrust24THRUST_300001_SM_1000_NS6system3cpp3parE - _ZN34_INTERNAL_185cb5a8_4_k_cu_76828ac04cuda3std6ranges3__45__cpo4dataE)
_ZN34_INTERNAL_185cb5a8_4_k_cu_76828ac04cuda3std6ranges3__45__cpo4dataE:
	.zero		1
	.type		_ZN34_INTERNAL_185cb5a8_4_k_cu_76828ac06thrust24THRUST_300001_SM_1000_NS6system3cpp3parE,@object
	.size		_ZN34_INTERNAL_185cb5a8_4_k_cu_76828ac06thrust24THRUST_300001_SM_1000_NS6system3cpp3parE,(_ZN34_INTERNAL_185cb5a8_4_k_cu_76828ac04cuda3std3__45__cpo5beginE - _ZN34_INTERNAL_185cb5a8_4_k_cu_76828ac06thrust24THRUST_300001_SM_1000_NS6system3cpp3parE)
_ZN34_INTERNAL_185cb5a8_4_k_cu_76828ac06thrust24THRUST_300001_SM_1000_NS6system3cpp3parE:
	.zero		1
	.type		_ZN34_INTERNAL_185cb5a8_4_k_cu_76828ac04cuda3std3__45__cpo5beginE,@object
	.size		_ZN34_INTERNAL_185cb5a8_4_k_cu_76828ac04cuda3std3__45__cpo5beginE,(_ZN34_INTERNAL_185cb5a8_4_k_cu_76828ac04cuda3std6ranges3__45__cpo5beginE - _ZN34_INTERNAL_185cb5a8_4_k_cu_76828ac04cuda3std3__45__cpo5beginE)
_ZN34_INTERNAL_185cb5a8_4_k_cu_76828ac04cuda3std3__45__cpo5beginE:
	.zero		1
	.type		_ZN34_INTERNAL_185cb5a8_4_k_cu_76828ac04cuda3std6ranges3__45__cpo5beginE,@object
	.size		_ZN34_INTERNAL_185cb5a8_4_k_cu_76828ac04cuda3std6ranges3__45__cpo5beginE,(_ZN34_INTERNAL_185cb5a8_4_k_cu_76828ac06thrust24THRUST_300001_SM_1000_NS6deviceE - _ZN34_INTERNAL_185cb5a8_4_k_cu_76828ac04cuda3std6ranges3__45__cpo5beginE)
_ZN34_INTERNAL_185cb5a8_4_k_cu_76828ac04cuda3std6ranges3__45__cpo5beginE:
	.zero		1
	.type		_ZN34_INTERNAL_185cb5a8_4_k_cu_76828ac06thrust24THRUST_300001_SM_1000_NS6deviceE,@object
	.size		_ZN34_INTERNAL_185cb5a8_4_k_cu_76828ac06thrust24THRUST_300001_SM_1000_NS6deviceE,(_ZN34_INTERNAL_185cb5a8_4_k_cu_76828ac04cuda3std3__47nulloptE - _ZN34_INTERNAL_185cb5a8_4_k_cu_76828ac06thrust24THRUST_300001_SM_1000_NS6deviceE)
_ZN34_INTERNAL_185cb5a8_4_k_cu_76828ac06thrust24THRUST_300001_SM_1000_NS6deviceE:
	.zero		1
	.type		_ZN34_INTERNAL_185cb5a8_4_k_cu_76828ac04cuda3std3__47nulloptE,@object
	.size		_ZN34_INTERNAL_185cb5a8_4_k_cu_76828ac04cuda3std3__47nulloptE,(_ZN34_INTERNAL_185cb5a8_4_k_cu_76828ac04cuda3std6ranges3__45__cpo8distanceE - _ZN34_INTERNAL_185cb5a8_4_k_cu_76828ac04cuda3std3__47nulloptE)
_ZN34_INTERNAL_185cb5a8_4_k_cu_76828ac04cuda3std3__47nulloptE:
	.zero		1
	.type		_ZN34_INTERNAL_185cb5a8_4_k_cu_76828ac04cuda3std6ranges3__45__cpo8distanceE,@object
	.size		_ZN34_INTERNAL_185cb5a8_4_k_cu_76828ac04cuda3std6ranges3__45__cpo8distanceE,(_ZN34_INTERNAL_185cb5a8_4_k_cu_76828ac06thrust24THRUST_300001_SM_1000_NS12placeholders2_4E - _ZN34_INTERNAL_185cb5a8_4_k_cu_76828ac04cuda3std6ranges3__45__cpo8distanceE)
_ZN34_INTERNAL_185cb5a8_4_k_cu_76828ac04cuda3std6ranges3__45__cpo8distanceE:
	.zero		1
	.type		_ZN34_INTERNAL_185cb5a8_4_k_cu_76828ac06thrust24THRUST_300001_SM_1000_NS12placeholders2_4E,@object
	.size		_ZN34_INTERNAL_185cb5a8_4_k_cu_76828ac06thrust24THRUST_300001_SM_1000_NS12placeholders2_4E,(_ZN34_INTERNAL_185cb5a8_4_k_cu_76828ac04cuda3std3__45__cpo6rbeginE - _ZN34_INTERNAL_185cb5a8_4_k_cu_76828ac06thrust24THRUST_300001_SM_1000_NS12placeholders2_4E)
_ZN34_INTERNAL_185cb5a8_4_k_cu_76828ac06thrust24THRUST_300001_SM_1000_NS12placeholders2_4E:
	.zero		1
	.type		_ZN34_INTERNAL_185cb5a8_4_k_cu_76828ac04cuda3std3__45__cpo6rbeginE,@object
	.size		_ZN34_INTERNAL_185cb5a8_4_k_cu_76828ac04cuda3std3__45__cpo6rbeginE,(_ZN34_INTERNAL_185cb5a8_4_k_cu_76828ac04cuda3std6ranges3__45__cpo7advanceE - _ZN34_INTERNAL_185cb5a8_4_k_cu_76828ac04cuda3std3__45__cpo6rbeginE)
_ZN34_INTERNAL_185cb5a8_4_k_cu_76828ac04cuda3std3__45__cpo6rbeginE:
	.zero		1
	.type		_ZN34_INTERNAL_185cb5a8_4_k_cu_76828ac04cuda3std6ranges3__45__cpo7advanceE,@object
	.size		_ZN34_INTERNAL_185cb5a8_4_k_cu_76828ac04cuda3std6ranges3__45__cpo7advanceE,(_ZN34_INTERNAL_185cb5a8_4_k_cu_76828ac06thrust24THRUST_300001_SM_1000_NS12placeholders3_10E - _ZN34_INTERNAL_185cb5a8_4_k_cu_76828ac04cuda3std6ranges3__45__cpo7advanceE)
_ZN34_INTERNAL_185cb5a8_4_k_cu_76828ac04cuda3std6ranges3__45__cpo7advanceE:
	.zero		1
	.type		_ZN34_INTERNAL_185cb5a8_4_k_cu_76828ac06thrust24THRUST_300001_SM_1000_NS12placeholders3_10E,@object
	.size		_ZN34_INTERNAL_185cb5a8_4_k_cu_76828ac06thrust24THRUST_300001_SM_1000_NS12placeholders3_10E,(_ZN34_INTERNAL_185cb5a8_4_k_cu_76828ac04cuda3std3__48in_placeE - _ZN34_INTERNAL_185cb5a8_4_k_cu_76828ac06thrust24THRUST_300001_SM_1000_NS12placeholders3_10E)
_ZN34_INTERNAL_185cb5a8_4_k_cu_76828ac06thrust24THRUST_300001_SM_1000_NS12placeholders3_10E:
	.zero		1
	.type		_ZN34_INTERNAL_185cb5a8_4_k_cu_76828ac04cuda3std3__48in_placeE,@object
	.size		_ZN34_INTERNAL_185cb5a8_4_k_cu_76828ac04cuda3std3__48in_placeE,(_ZN34_INTERNAL_185cb5a8_4_k_cu_76828ac04cuda3std6ranges3__45__cpo4sizeE - _ZN34_INTERNAL_185cb5a8_4_k_cu_76828ac04cuda3std3__48in_placeE)
_ZN34_INTERNAL_185cb5a8_4_k_cu_76828ac04cuda3std3__48in_placeE:
	.zero		1
	.type		_ZN34_INTERNAL_185cb5a8_4_k_cu_76828ac04cuda3std6ranges3__45__cpo4sizeE,@object
	.size		_ZN34_INTERNAL_185cb5a8_4_k_cu_76828ac04cuda3std6ranges3__45__cpo4sizeE,(_ZN34_INTERNAL_185cb5a8_4_k_cu_76828ac06thrust24THRUST_300001_SM_1000_NS12placeholders2_2E - _ZN34_INTERNAL_185cb5a8_4_k_cu_76828ac04cuda3std6ranges3__45__cpo4sizeE)
_ZN34_INTERNAL_185cb5a8_4_k_cu_76828ac04cuda3std6ranges3__45__cpo4sizeE:
	.zero		1
	.type		_ZN34_INTERNAL_185cb5a8_4_k_cu_76828ac06thrust24THRUST_300001_SM_1000_NS12placeholders2_2E,@object
	.size		_ZN34_INTERNAL_185cb5a8_4_k_cu_76828ac06thrust24THRUST_300001_SM_1000_NS12placeholders2_2E,(_ZN34_INTERNAL_185cb5a8_4_k_cu_76828ac04cuda3std3__45__cpo6cbeginE - _ZN34_INTERNAL_185cb5a8_4_k_cu_76828ac06thrust24THRUST_300001_SM_1000_NS12placeholders2_2E)
_ZN34_INTERNAL_185cb5a8_4_k_cu_76828ac06thrust24THRUST_300001_SM_1000_NS12placeholders2_2E:
	.zero		1
	.type		_ZN34_INTERNAL_185cb5a8_4_k_cu_76828ac04cuda3std3__45__cpo6cbeginE,@object
	.size		_ZN34_INTERNAL_185cb5a8_4_k_cu_76828ac04cuda3std3__45__cpo6cbeginE,(_ZN34_INTERNAL_185cb5a8_4_k_cu_76828ac04cuda3std6ranges3__45__cpo6cbeginE - _ZN34_INTERNAL_185cb5a8_4_k_cu_76828ac04cuda3std3__45__cpo6cbeginE)
_ZN34_INTERNAL_185cb5a8_4_k_cu_76828ac04cuda3std3__45__cpo6cbeginE:
	.zero		1
	.type		_ZN34_INTERNAL_185cb5a8_4_k_cu_76828ac04cuda3std6ranges3__45__cpo6cbeginE,@object
	.size		_ZN34_INTERNAL_185cb5a8_4_k_cu_76828ac04cuda3std6ranges3__45__cpo6cbeginE,(_ZN34_INTERNAL_185cb5a8_4_k_cu_76828ac06thrust24THRUST_300001_SM_1000_NS12placeholders2_6E - _ZN34_INTERNAL_185cb5a8_4_k_cu_76828ac04cuda3std6ranges3__45__cpo6cbeginE)
_ZN34_INTERNAL_185cb5a8_4_k_cu_76828ac04cuda3std6ranges3__45__cpo6cbeginE:
	.zero		1
	.type		_ZN34_INTERNAL_185cb5a8_4_k_cu_76828ac06thrust24THRUST_300001_SM_1000_NS12placeholders2_6E,@object
	.size		_ZN34_INTERNAL_185cb5a8_4_k_cu_76828ac06thrust24THRUST_300001_SM_1000_NS12placeholders2_6E,(_ZN34_INTERNAL_185cb5a8_4_k_cu_76828ac04cuda3std3__45__cpo7crbeginE - _ZN34_INTERNAL_185cb5a8_4_k_cu_76828ac06thrust24THRUST_300001_SM_1000_NS12placeholders2_6E)
_ZN34_INTERNAL_185cb5a8_4_k_cu_76828ac06thrust24THRUST_300001_SM_1000_NS12placeholders2_6E:
	.zero		1
	.type		_ZN34_INTERNAL_185cb5a8_4_k_cu_76828ac04cuda3std3__45__cpo7crbeginE,@object
	.size		_ZN34_INTERNAL_185cb5a8_4_k_cu_76828ac04cuda3std3__45__cpo7crbeginE,(_ZN34_INTERNAL_185cb5a8_4_k_cu_76828ac04cuda3std6ranges3__45__cpo4nextE - _ZN34_INTERNAL_185cb5a8_4_k_cu_76828ac04cuda3std3__45__cpo7crbeginE)
_ZN34_INTERNAL_185cb5a8_4_k_cu_76828ac04cuda3std3__45__cpo7crbeginE:
	.zero		1
	.type		_ZN34_INTERNAL_185cb5a8_4_k_cu_76828ac04cuda3std6ranges3__45__cpo4nextE,@object
	.size		_ZN34_INTERNAL_185cb5a8_4_k_cu_76828ac04cuda3std6ranges3__45__cpo4nextE,(_ZN34_INTERNAL_185cb5a8_4_k_cu_76828ac04cuda3std6ranges3__45__cpo4swapE - _ZN34_INTERNAL_185cb5a8_4_k_cu_76828ac04cuda3std6ranges3__45__cpo4nextE)
_ZN34_INTERNAL_185cb5a8_4_k_cu_76828ac04cuda3std6ranges3__45__cpo4nextE:
	.zero		1
	.type		_ZN34_INTERNAL_185cb5a8_4_k_cu_76828ac04cuda3std6ranges3__45__cpo4swapE,@object
	.size		_ZN34_INTERNAL_185cb5a8_4_k_cu_76828ac04cuda3std6ranges3__45__cpo4swapE,(_ZN34_INTERNAL_185cb5a8_4_k_cu_76828ac06thrust24THRUST_300001_SM_1000_NS8cuda_cub10par_nosyncE - _ZN34_INTERNAL_185cb5a8_4_k_cu_76828ac04cuda3std6ranges3__45__cpo4swapE)
_ZN34_INTERNAL_185cb5a8_4_k_cu_76828ac04cuda3std6ranges3__45__cpo4swapE:
	.zero		1
	.type		_ZN34_INTERNAL_185cb5a8_4_k_cu_76828ac06thrust24THRUST_300001_SM_1000_NS8cuda_cub10par_nosyncE,@object
	.size		_ZN34_INTERNAL_185cb5a8_4_k_cu_76828ac06thrust24THRUST_300001_SM_1000_NS8cuda_cub10par_nosyncE,(_ZN34_INTERNAL_185cb5a8_4_k_cu_76828ac06thrust24THRUST_300001_SM_1000_NS3seqE - _ZN34_INTERNAL_185cb5a8_4_k_cu_76828ac06thrust24THRUST_300001_SM_1000_NS8cuda_cub10par_nosyncE)
_ZN34_INTERNAL_185cb5a8_4_k_cu_76828ac06thrust24THRUST_300001_SM_1000_NS8cuda_cub10par_nosyncE:
	.zero		1
	.type		_ZN34_INTERNAL_185cb5a8_4_k_cu_76828ac06thrust24THRUST_300001_SM_1000_NS3seqE,@object
	.size		_ZN34_INTERNAL_185cb5a8_4_k_cu_76828ac06thrust24THRUST_300001_SM_1000_NS3seqE,(_ZN34_INTERNAL_185cb5a8_4_k_cu_76828ac04cuda3std3__420unreachable_sentinelE - _ZN34_INTERNAL_185cb5a8_4_k_cu_76828ac06thrust24THRUST_300001_SM_1000_NS3seqE)
_ZN34_INTERNAL_185cb5a8_4_k_cu_76828ac06thrust24THRUST_300001_SM_1000_NS3seqE:
	.zero		1
	.type		_ZN34_INTERNAL_185cb5a8_4_k_cu_76828ac04cuda3std3__420unreachable_sentinelE,@object
	.size		_ZN34_INTERNAL_185cb5a8_4_k_cu_76828ac04cuda3std3__420unreachable_sentinelE,(_ZN34_INTERNAL_185cb5a8_4_k_cu_76828ac04cuda3std6ranges3__45__cpo5ssizeE - _ZN34_INTERNAL_185cb5a8_4_k_cu_76828ac04cuda3std3__420unreachable_sentinelE)
_ZN34_INTERNAL_185cb5a8_4_k_cu_76828ac04cuda3std3__420unreachable_sentinelE:
	.zero		1
	.type		_ZN34_INTERNAL_185cb5a8_4_k_cu_76828ac04cuda3std6ranges3__45__cpo5ssizeE,@object
	.size		_ZN34_INTERNAL_185cb5a8_4_k_cu_76828ac04cuda3std6ranges3__45__cpo5ssizeE,(_ZN34_INTERNAL_185cb5a8_4_k_cu_76828ac06thrust24THRUST_300001_SM_1000_NS12placeholders2_3E - _ZN34_INTERNAL_185cb5a8_4_k_cu_76828ac04cuda3std6ranges3__45__cpo5ssizeE)
_ZN34_INTERNAL_185cb5a8_4_k_cu_76828ac04cuda3std6ranges3__45__cpo5ssizeE:
	.zero		1
	.type		_ZN34_INTERNAL_185cb5a8_4_k_cu_76828ac06thrust24THRUST_300001_SM_1000_NS12placeholders2_3E,@object
	.size		_ZN34_INTERNAL_185cb5a8_4_k_cu_76828ac06thrust24THRUST_300001_SM_1000_NS12placeholders2_3E,(_ZN34_INTERNAL_185cb5a8_4_k_cu_76828ac04cuda3std3__45__cpo4cendE - _ZN34_INTERNAL_185cb5a8_4_k_cu_76828ac06thrust24THRUST_300001_SM_1000_NS12placeholders2_3E)
_ZN34_INTERNAL_185cb5a8_4_k_cu_76828ac06thrust24THRUST_300001_SM_1000_NS12placeholders2_3E:
	.zero		1
	.type		_ZN34_INTERNAL_185cb5a8_4_k_cu_76828ac04cuda3std3__45__cpo4cendE,@object
	.size		_ZN34_INTERNAL_185cb5a8_4_k_cu_76828ac04cuda3std3__45__cpo4cendE,(_ZN34_INTERNAL_185cb5a8_4_k_cu_76828ac04cuda3std6ranges3__45__cpo4cendE - _ZN34_INTERNAL_185cb5a8_4_k_cu_76828ac04cuda3std3__45__cpo4cendE)
_ZN34_INTERNAL_185cb5a8_4_k_cu_76828ac04cuda3std3__45__cpo4cendE:
	.zero		1
	.type		_ZN34_INTERNAL_185cb5a8_4_k_cu_76828ac04cuda3std6ranges3__45__cpo4cendE,@object
	.size		_ZN34_INTERNAL_185cb5a8_4_k_cu_76828ac04cuda3std6ranges3__45__cpo4cendE,(_ZN34_INTERNAL_185cb5a8_4_k_cu_76828ac06thrust24THRUST_300001_SM_1000_NS12placeholders2_7E - _ZN34_INTERNAL_185cb5a8_4_k_cu_76828ac04cuda3std6ranges3__45__cpo4cendE)
_ZN34_INTERNAL_185cb5a8_4_k_cu_76828ac04cuda3std6ranges3__45__cpo4cendE:
	.zero		1
	.type		_ZN34_INTERNAL_185cb5a8_4_k_cu_76828ac06thrust24THRUST_300001_SM_1000_NS12placeholders2_7E,@object
	.size		_ZN34_INTERNAL_185cb5a8_4_k_cu_76828ac06thrust24THRUST_300001_SM_1000_NS12placeholders2_7E,(_ZN34_INTERNAL_185cb5a8_4_k_cu_76828ac04cuda3std3__45__cpo5crendE - _ZN34_INTERNAL_185cb5a8_4_k_cu_76828ac06thrust24THRUST_300001_SM_1000_NS12placeholders2_7E)
_ZN34_INTERNAL_185cb5a8_4_k_cu_76828ac06thrust24THRUST_300001_SM_1000_NS12placeholders2_7E:
	.zero		1
	.type		_ZN34_INTERNAL_185cb5a8_4_k_cu_76828ac04cuda3std3__45__cpo5crendE,@object
	.size		_ZN34_INTERNAL_185cb5a8_4_k_cu_76828ac04cuda3std3__45__cpo5crendE,(_ZN34_INTERNAL_185cb5a8_4_k_cu_76828ac04cuda3std6ranges3__45__cpo4prevE - _ZN34_INTERNAL_185cb5a8_4_k_cu_76828ac04cuda3std3__45__cpo5crendE)
_ZN34_INTERNAL_185cb5a8_4_k_cu_76828ac04cuda3std3__45__cpo5crendE:
	.zero		1
	.type		_ZN34_INTERNAL_185cb5a8_4_k_cu_76828ac04cuda3std6ranges3__45__cpo4prevE,@object
	.size		_ZN34_INTERNAL_185cb5a8_4_k_cu_76828ac04cuda3std6ranges3__45__cpo4prevE,(_ZN34_INTERNAL_185cb5a8_4_k_cu_76828ac04cuda3std6ranges3__45__cpo9iter_moveE - _ZN34_INTERNAL_185cb5a8_4_k_cu_76828ac04cuda3std6ranges3__45__cpo4prevE)
_ZN34_INTERNAL_185cb5a8_4_k_cu_76828ac04cuda3std6ranges3__45__cpo4prevE:
	.zero		1
	.type		_ZN34_INTERNAL_185cb5a8_4_k_cu_76828ac04cuda3std6ranges3__45__cpo9iter_moveE,@object
	.size		_ZN34_INTERNAL_185cb5a8_4_k_cu_76828ac04cuda3std6ranges3__45__cpo9iter_moveE,(_ZN34_INTERNAL_185cb5a8_4_k_cu_76828ac06thrust24THRUST_300001_SM_1000_NS6system6detail10sequential3seqE - _ZN34_INTERNAL_185cb5a8_4_k_cu_76828ac04cuda3std6ranges3__45__cpo9iter_moveE)
_ZN34_INTERNAL_185cb5a8_4_k_cu_76828ac04cuda3std6ranges3__45__cpo9iter_moveE:
	.zero		1
	.type		_ZN34_INTERNAL_185cb5a8_4_k_cu_76828ac06thrust24THRUST_300001_SM_1000_NS6system6detail10sequential3seqE,@object
	.size		_ZN34_INTERNAL_185cb5a8_4_k_cu_76828ac06thrust24THRUST_300001_SM_1000_NS6system6detail10sequential3seqE,(_ZN34_INTERNAL_185cb5a8_4_k_cu_76828ac06thrust24THRUST_300001_SM_1000_NS12placeholders2_9E - _ZN34_INTERNAL_185cb5a8_4_k_cu_76828ac06thrust24THRUST_300001_SM_1000_NS6system6detail10sequential3seqE)
_ZN34_INTERNAL_185cb5a8_4_k_cu_76828ac06thrust24THRUST_300001_SM_1000_NS6system6detail10sequential3seqE:
	.zero		1
	.type		_ZN34_INTERNAL_185cb5a8_4_k_cu_76828ac06thrust24THRUST_300001_SM_1000_NS12placeholders2_9E,@object
	.size		_ZN34_INTERNAL_185cb5a8_4_k_cu_76828ac06thrust24THRUST_300001_SM_1000_NS12placeholders2_9E,(_ZN34_INTERNAL_185cb5a8_4_k_cu_76828ac04cuda3std3__419piecewise_constructE - _ZN34_INTERNAL_185cb5a8_4_k_cu_76828ac06thrust24THRUST_300001_SM_1000_NS12placeholders2_9E)
_ZN34_INTERNAL_185cb5a8_4_k_cu_76828ac06thrust24THRUST_300001_SM_1000_NS12placeholders2_9E:
	.zero		1
	.type		_ZN34_INTERNAL_185cb5a8_4_k_cu_76828ac04cuda3std3__419piecewise_constructE,@object
	.size		_ZN34_INTERNAL_185cb5a8_4_k_cu_76828ac04cuda3std3__419piecewise_constructE,(_ZN34_INTERNAL_185cb5a8_4_k_cu_76828ac04cuda3std6ranges3__45__cpo5cdataE - _ZN34_INTERNAL_185cb5a8_4_k_cu_76828ac04cuda3std3__419piecewise_constructE)
_ZN34_INTERNAL_185cb5a8_4_k_cu_76828ac04cuda3std3__419piecewise_constructE:
	.zero		1
	.type		_ZN34_INTERNAL_185cb5a8_4_k_cu_76828ac04cuda3std6ranges3__45__cpo5cdataE,@object
	.size		_ZN34_INTERNAL_185cb5a8_4_k_cu_76828ac04cuda3std6ranges3__45__cpo5cdataE,(_ZN34_INTERNAL_185cb5a8_4_k_cu_76828ac06thrust24THRUST_300001_SM_1000_NS12placeholders2_1E - _ZN34_INTERNAL_185cb5a8_4_k_cu_76828ac04cuda3std6ranges3__45__cpo5cdataE)
_ZN34_INTERNAL_185cb5a8_4_k_cu_76828ac04cuda3std6ranges3__45__cpo5cdataE:
	.zero		1
	.type		_ZN34_INTERNAL_185cb5a8_4_k_cu_76828ac06thrust24THRUST_300001_SM_1000_NS12placeholders2_1E,@object
	.size		_ZN34_INTERNAL_185cb5a8_4_k_cu_76828ac06thrust24THRUST_300001_SM_1000_NS12placeholders2_1E,(_ZN34_INTERNAL_185cb5a8_4_k_cu_76828ac04cuda3std3__45__cpo3endE - _ZN34_INTERNAL_185cb5a8_4_k_cu_76828ac06thrust24THRUST_300001_SM_1000_NS12placeholders2_1E)
_ZN34_INTERNAL_185cb5a8_4_k_cu_76828ac06thrust24THRUST_300001_SM_1000_NS12placeholders2_1E:
	.zero		1
	.type		_ZN34_INTERNAL_185cb5a8_4_k_cu_76828ac04cuda3std3__45__cpo3endE,@object
	.size		_ZN34_INTERNAL_185cb5a8_4_k_cu_76828ac04cuda3std3__45__cpo3endE,(_ZN34_INTERNAL_185cb5a8_4_k_cu_76828ac04cuda3std6ranges3__45__cpo3endE - _ZN34_INTERNAL_185cb5a8_4_k_cu_76828ac04cuda3std3__45__cpo3endE)
_ZN34_INTERNAL_185cb5a8_4_k_cu_76828ac04cuda3std3__45__cpo3endE:
	.zero		1
	.type		_ZN34_INTERNAL_185cb5a8_4_k_cu_76828ac04cuda3std6ranges3__45__cpo3endE,@object
	.size		_ZN34_INTERNAL_185cb5a8_4_k_cu_76828ac04cuda3std6ranges3__45__cpo3endE,(_ZN34_INTERNAL_185cb5a8_4_k_cu_76828ac06thrust24THRUST_300001_SM_1000_NS12placeholders2_5E - _ZN34_INTERNAL_185cb5a8_4_k_cu_76828ac04cuda3std6ranges3__45__cpo3endE)
_ZN34_INTERNAL_185cb5a8_4_k_cu_76828ac04cuda3std6ranges3__45__cpo3endE:
	.zero		1
	.type		_ZN34_INTERNAL_185cb5a8_4_k_cu_76828ac06thrust24THRUST_300001_SM_1000_NS12placeholders2_5E,@object
	.size		_ZN34_INTERNAL_185cb5a8_4_k_cu_76828ac06thrust24THRUST_300001_SM_1000_NS12placeholders2_5E,(_ZN34_INTERNAL_185cb5a8_4_k_cu_76828ac04cuda3std3__45__cpo4rendE - _ZN34_INTERNAL_185cb5a8_4_k_cu_76828ac06thrust24THRUST_300001_SM_1000_NS12placeholders2_5E)
_ZN34_INTERNAL_185cb5a8_4_k_cu_76828ac06thrust24THRUST_300001_SM_1000_NS12placeholders2_5E:
	.zero		1
	.type		_ZN34_INTERNAL_185cb5a8_4_k_cu_76828ac04cuda3std3__45__cpo4rendE,@object
	.size		_ZN34_INTERNAL_185cb5a8_4_k_cu_76828ac04cuda3std3__45__cpo4rendE,(_ZN34_INTERNAL_185cb5a8_4_k_cu_76828ac04cuda3std6ranges3__45__cpo9iter_swapE - _ZN34_INTERNAL_185cb5a8_4_k_cu_76828ac04cuda3std3__45__cpo4rendE)
_ZN34_INTERNAL_185cb5a8_4_k_cu_76828ac04cuda3std3__45__cpo4rendE:
	.zero		1
	.type		_ZN34_INTERNAL_185cb5a8_4_k_cu_76828ac04cuda3std6ranges3__45__cpo9iter_swapE,@object
	.size		_ZN34_INTERNAL_185cb5a8_4_k_cu_76828ac04cuda3std6ranges3__45__cpo9iter_swapE,(_ZN34_INTERNAL_185cb5a8_4_k_cu_76828ac04cuda3std3__48unexpectE - _ZN34_INTERNAL_185cb5a8_4_k_cu_76828ac04cuda3std6ranges3__45__cpo9iter_swapE)
_ZN34_INTERNAL_185cb5a8_4_k_cu_76828ac04cuda3std6ranges3__45__cpo9iter_swapE:
	.zero		1
	.type		_ZN34_INTERNAL_185cb5a8_4_k_cu_76828ac04cuda3std3__48unexpectE,@object
	.size		_ZN34_INTERNAL_185cb5a8_4_k_cu_76828ac04cuda3std3__48unexpectE,(_ZN34_INTERNAL_185cb5a8_4_k_cu_76828ac06thrust24THRUST_300001_SM_1000_NS8cuda_cub3parE - _ZN34_INTERNAL_185cb5a8_4_k_cu_76828ac04cuda3std3__48unexpectE)
_ZN34_INTERNAL_185cb5a8_4_k_cu_76828ac04cuda3std3__48unexpectE:
	.zero		1
	.type		_ZN34_INTERNAL_185cb5a8_4_k_cu_76828ac06thrust24THRUST_300001_SM_1000_NS8cuda_cub3parE,@object
	.size		_ZN34_INTERNAL_185cb5a8_4_k_cu_76828ac06thrust24THRUST_300001_SM_1000_NS8cuda_cub3parE,(.L_38 - _ZN34_INTERNAL_185cb5a8_4_k_cu_76828ac06thrust24THRUST_300001_SM_1000_NS8cuda_cub3parE)
_ZN34_INTERNAL_185cb5a8_4_k_cu_76828ac06thrust24THRUST_300001_SM_1000_NS8cuda_cub3parE:
	.zero		1
.L_38:


//--------------------- .nv.shared._Z21comprobarRompecabezasPiiiiiiS_iP17curandStateXORWOW --------------------------
	.section	.nv.shared._Z21comprobarRompecabezasPiiiiiiS_iP17curandStateXORWOW,"aw",@nobits
	.sectionflags	@""
	.align	4
.nv.shared._Z21comprobarRompecabezasPiiiiiiS_iP17curandStateXORWOW:
	.zero		1072


//--------------------- .nv.shared._Z14comprobarParesPiiiiiiS_iP17curandStateXORWOW --------------------------
	.section	.nv.shared._Z14comprobarParesPiiiiiiS_iP17curandStateXORWOW,"aw",@nobits
	.sectionflags	@""
	.align	4
.nv.shared._Z14comprobarParesPiiiiiiS_iP17curandStateXORWOW:
	.zero		1036


//--------------------- .nv.shared._Z10ponerBombaPiiiiiiS_iiP17curandStateXORWOW --------------------------
	.section	.nv.shared._Z10ponerBombaPiiiiiiS_iiP17curandStateXORWOW,"aw",@nobits
	.sectionflags	@""
	.align	4
.nv.shared._Z10ponerBombaPiiiiiiS_iiP17curandStateXORWOW:
	.zero		1044


//--------------------- .nv.shared._Z8ponerTNTPiiiiiiS_iiP17curandStateXORWOW --------------------------
	.section	.nv.shared._Z8ponerTNTPiiiiiiS_iiP17curandStateXORWOW,"aw",@nobits
	.sectionflags	@""
	.align	4
.nv.shared._Z8ponerTNTPiiiiiiS_iiP17curandStateXORWOW:
	.zero		1048


//--------------------- .nv.constant0._ZN3cub18CUB_300001_SM_10006detail11EmptyKernelIvEEvv --------------------------
	.section	.nv.constant0._ZN3cub18CUB_300001_SM_10006detail11EmptyKernelIvEEvv,"a",@progbits
	.sectionflags	@""
	.align	4
.nv.constant0._ZN3cub18CUB_300001_SM_10006detail11EmptyKernelIvEEvv:
	.zero		896


//--------------------- .nv.constant0._Z20explotarRompecabezasPiiiiiiS_iP17curandStateXORWOW --------------------------
	.section	.nv.constant0._Z20explotarRompecabezasPiiiiiiS_iP17curandStateXORWOW,"a",@progbits
	.sectionflags	@""
	.align	4
.nv.constant0._Z20explotarRompecabezasPiiiiiiS_iP17curandStateXORWOW:
	.zero		952


//--------------------- .nv.constant0._Z21comprobarRompecabezasPiiiiiiS_iP17curandStateXORWOW --------------------------
	.section	.nv.constant0._Z21comprobarRompecabezasPiiiiiiS_iP17curandStateXORWOW,"a",@progbits
	.sectionflags	@""
	.align	4
.nv.constant0._Z21comprobarRompecabezasPiiiiiiS_iP17curandStateXORWOW:
	.zero		952


//--------------------- .nv.constant0._Z14comprobarParesPiiiiiiS_iP17curandStateXORWOW --------------------------
	.section	.nv.constant0._Z14comprobarParesPiiiiiiS_iP17curandStateXORWOW,"a",@progbits
	.sectionflags	@""
	.align	4
.nv.constant0._Z14comprobarParesPiiiiiiS_iP17curandStateXORWOW:
	.zero		952


//--------------------- .nv.constant0._Z13explotarBombaPiiiiiiiS_iP17curandStateXORWOW --------------------------
	.section	.nv.constant0._Z13explotarBombaPiiiiiiiS_iP17curandStateXORWOW,"a",@progbits
	.sectionflags	@""
	.align	4
.nv.constant0._Z13explotarBombaPiiiiiiiS_iP17curandStateXORWOW:
	.zero		952


//--------------------- .nv.constant0._Z10ponerBombaPiiiiiiS_iiP17curandStateXORWOW --------------------------
	.section	.nv.constant0._Z10ponerBombaPiiiiiiS_iiP17curandStateXORWOW,"a",@progbits
	.sectionflags	@""
	.align	4
.nv.constant0._Z10ponerBombaPiiiiiiS_iiP17curandStateXORWOW:
	.zero		952


//--------------------- .nv.constant0._Z11explotarTNTPiiiiiiiS_iP17curandStateXORWOW --------------------------
	.section	.nv.constant0._Z11explotarTNTPiiiiiiiS_iP17curandStateXORWOW,"a",@progbits
	.sectionflags	@""
	.align	4
.nv.constant0._Z11explotarTNTPiiiiiiiS_iP17curandStateXORWOW:
	.zero		952


//--------------------- .nv.constant0._Z8ponerTNTPiiiiiiS_iiP17curandStateXORWOW --------------------------
	.section	.nv.constant0._Z8ponerTNTPiiiiiiS_iiP17curandStateXORWOW,"a",@progbits
	.sectionflags	@""
	.align	4
.nv.constant0._Z8ponerTNTPiiiiiiS_iiP17curandStateXORWOW:
	.zero		952


//--------------------- SYMBOLS --------------------------

	.type		.nv.reservedSmem.offset0,@object
	.size		.nv.reservedSmem.offset0,0x4
	.type		.nv.reservedSmem.cap,@object
	.size		.nv.reservedSmem.cap,0x4
	.type		vprintf,@function
